def matmul_kernel(
    a_ptr,
    b_ptr,
    c_ptr,
    M,
    N,
    K,
    stride_am,
    stride_ak,
    stride_bk,
    stride_bn,
    stride_cm,
    stride_cn,
    BLOCK_M: tl.constexpr,
    BLOCK_N: tl.constexpr,
    BLOCK_K: tl.constexpr,
    GROUP_M: tl.constexpr,
):
    pid = tl.program_id(axis=0)
    num_pid_m = tl.cdiv(M, BLOCK_M)
    num_pid_n = tl.cdiv(N, BLOCK_N)
    num_pid_in_group = GROUP_M * num_pid_n
    group_id = pid // num_pid_in_group
    first_pid_m = group_id * GROUP_M
    group_size_m = min(num_pid_m - first_pid_m, GROUP_M)
    pid_m = first_pid_m + ((pid % num_pid_in_group) % group_size_m)
    pid_n = (pid % num_pid_in_group) // group_size_m

    offs_am = (pid_m * BLOCK_M + tl.arange(0, BLOCK_M)) % M
    offs_bn = (pid_n * BLOCK_N + tl.arange(0, BLOCK_N)) % N
    offs_k = tl.arange(0, BLOCK_K)
    a_ptrs = a_ptr + offs_am[:, None] * stride_am + offs_k[None, :] * stride_ak
    b_ptrs = b_ptr + offs_k[:, None] * stride_bk + offs_bn[None, :] * stride_bn

    acc = tl.zeros((BLOCK_M, BLOCK_N), dtype=tl.float32)
    for kk in range(0, tl.cdiv(K, BLOCK_K)):
        a = tl.load(a_ptrs, mask=offs_k[None, :] < K - kk * BLOCK_K, other=0.0)
        b = tl.load(b_ptrs, mask=offs_k[:, None] < K - kk * BLOCK_K, other=0.0)
        acc = tl.dot(a, b, acc)
        a_ptrs += BLOCK_K * stride_ak
        b_ptrs += BLOCK_K * stride_bk

    c = acc.to(c_ptr.dtype.element_ty)
    offs_cm = pid_m * BLOCK_M + tl.arange(0, BLOCK_M)
    offs_cn = pid_n * BLOCK_N + tl.arange(0, BLOCK_N)
    c_ptrs = c_ptr + offs_cm[:, None] * stride_cm + offs_cn[None, :] * stride_cn
    mask = (offs_cm[:, None] < M) & (offs_cn[None, :] < N)
    tl.store(c_ptrs, c, mask=mask)

# config = {"BLOCK_K": 64, "BLOCK_M": 64, "BLOCK_N": 256, "GROUP_M": 8, "arch": "sm_100", "dtype": "fp32", "num_ctas": 1, "num_stages": 3, "num_warps": 4}
# arch = sm_100


// ===== COMPILED SASS (sm_100a) =====

	.target	sm_100a

	.elftype	@"ET_EXEC"


//--------------------- .note.nv.tkinfo           --------------------------
	.section	.note.nv.tkinfo,"",@"SHT_NOTE"
	.sectionflags	@"SHF_NOTE_NV_TKINFO"
	.tkinfo
        /*0018*/ 	.word	0x00000081
        /*0030*/ 	.string	""
        /*0030*/ 	.string	"ptxas-blackwell"
        /*0030*/ 	.string	"Cuda compilation tools, release 12.9, V12.9.86"
        /*0030*/ 	.string	"Build cuda_12.9.r12.9/compiler.36037853_0"
        /*0030*/ 	.string	"-v  -suppress-debug-info  -lineinfo  -arch sm_100a "



//--------------------- .note.nv.cuver            --------------------------
	.section	.note.nv.cuver,"",@"SHT_NOTE"
	.sectionflags	@"SHF_NOTE_NV_CUVER"
        /*0018*/ 	.short	0x0001
        /*001a*/ 	.short	0x0064
        /*001c*/ 	.short	0x0001
        /*001e*/ 	.short	0x0000
        /*0020*/ 	.short	0x0001
        /*0022*/ 	.short	0x0000


//--------------------- .nv.info                  --------------------------
	.section	.nv.info,"",@"SHT_CUDA_INFO"
	.align	4


	//----- nvinfo : EIATTR_REGCOUNT
	.align		4
        /*0000*/ 	.byte	0x04, 0x2f
        /*0002*/ 	.short	(.L_4 - .L_3)
	.align		4
.L_3:
        /*0004*/ 	.word	index@(matmul_kernel)
        /*0008*/ 	.word	0x000000ff


	//----- nvinfo : EIATTR_FRAME_SIZE
	.align		4
.L_4:
        /*000c*/ 	.byte	0x04, 0x11
        /*000e*/ 	.short	(.L_6 - .L_5)
	.align		4
.L_5:
        /*0010*/ 	.word	index@($__internal_2_$__cuda_sm10x_tcgen05_guardrail_trap_unallocated_columns_being_dealloced)
        /*0014*/ 	.word	0x00000978


	//----- nvinfo : EIATTR_FRAME_SIZE
	.align		4
.L_6:
        /*0018*/ 	.byte	0x04, 0x11
        /*001a*/ 	.short	(.L_8 - .L_7)
	.align		4
.L_7:
        /*001c*/ 	.word	index@($__internal_1_$__cuda_sm10x_tcgen05_guardrail_trap_phase_invalid_during_alloc)
        /*0020*/ 	.word	0x00000978


	//----- nvinfo : EIATTR_FRAME_SIZE
	.align		4
.L_8:
        /*0024*/ 	.byte	0x04, 0x11
        /*0026*/ 	.short	(.L_10 - .L_9)
	.align		4
.L_9:
        /*0028*/ 	.word	index@($__internal_0_$__cuda_sm10x_tcgen05_guardrail_trap_col_being_dealloced_not_returned_by_alloc)
        /*002c*/ 	.word	0x00000978


	//----- nvinfo : EIATTR_FRAME_SIZE
	.align		4
.L_10:
        /*0030*/ 	.byte	0x04, 0x11
        /*0032*/ 	.short	(.L_12 - .L_11)
	.align		4
.L_11:
        /*0034*/ 	.word	index@(matmul_kernel)
        /*0038*/ 	.word	0x00000978


	//----- nvinfo : EIATTR_MIN_STACK_SIZE
	.align		4
.L_12:
        /*003c*/ 	.byte	0x04, 0x12
        /*003e*/ 	.short	(.L_14 - .L_13)
	.align		4
.L_13:
        /*0040*/ 	.word	index@(matmul_kernel)
        /*0044*/ 	.word	0x00000978
.L_14:


//--------------------- .nv.info.matmul_kernel    --------------------------
	.section	.nv.info.matmul_kernel,"",@"SHT_CUDA_INFO"
	.sectionflags	@""
	.align	4


	//----- nvinfo : EIATTR_CUDA_API_VERSION
	.align		4
        /*0000*/ 	.byte	0x04, 0x37
        /*0002*/ 	.short	(.L_16 - .L_15)
.L_15:
        /*0004*/ 	.word	0x00000081


	//----- nvinfo : EIATTR_KPARAM_INFO
	.align		4
.L_16:
        /*0008*/ 	.byte	0x04, 0x17
        /*000a*/ 	.short	(.L_18 - .L_17)
.L_17:
        /*000c*/ 	.word	0x00000000
        /*0010*/ 	.short	0x000d
        /*0012*/ 	.short	0x0048
        /*0014*/ 	.byte	0x00, 0xf4, 0x21, 0x00


	//----- nvinfo : EIATTR_KPARAM_INFO
	.align		4
.L_18:
        /*0018*/ 	.byte	0x04, 0x17
        /*001a*/ 	.short	(.L_20 - .L_19)
.L_19:
        /*001c*/ 	.word	0x00000000
        /*0020*/ 	.short	0x000c
        /*0022*/ 	.short	0x0040
        /*0024*/ 	.byte	0x00, 0xf4, 0x21, 0x00


	//----- nvinfo : EIATTR_KPARAM_INFO
	.align		4
.L_20:
        /*0028*/ 	.byte	0x04, 0x17
        /*002a*/ 	.short	(.L_22 - .L_21)
.L_21:
        /*002c*/ 	.word	0x00000000
        /*0030*/ 	.short	0x000b
        /*0032*/ 	.short	0x0038
        /*0034*/ 	.byte	0x00, 0xf0, 0x11, 0x00


	//----- nvinfo : EIATTR_KPARAM_INFO
	.align		4
.L_22:
        /*0038*/ 	.byte	0x04, 0x17
        /*003a*/ 	.short	(.L_24 - .L_23)
.L_23:
        /*003c*/ 	.word	0x00000000
        /*0040*/ 	.short	0x000a
        /*0042*/ 	.short	0x0034
        /*0044*/ 	.byte	0x00, 0xf0, 0x11, 0x00


	//----- nvinfo : EIATTR_KPARAM_INFO
	.align		4
.L_24:
        /*0048*/ 	.byte	0x04, 0x17
        /*004a*/ 	.short	(.L_26 - .L_25)
.L_25:
        /*004c*/ 	.word	0x00000000
        /*0050*/ 	.short	0x0009
        /*0052*/ 	.short	0x0030
        /*0054*/ 	.byte	0x00, 0xf0, 0x11, 0x00


	//----- nvinfo : EIATTR_KPARAM_INFO
	.align		4
.L_26:
        /*0058*/ 	.byte	0x04, 0x17
        /*005a*/ 	.short	(.L_28 - .L_27)
.L_27:
        /*005c*/ 	.word	0x00000000
        /*0060*/ 	.short	0x0008
        /*0062*/ 	.short	0x002c
        /*0064*/ 	.byte	0x00, 0xf0, 0x11, 0x00


	//----- nvinfo : EIATTR_KPARAM_INFO
	.align		4
.L_28:
        /*0068*/ 	.byte	0x04, 0x17
        /*006a*/ 	.short	(.L_30 - .L_29)
.L_29:
        /*006c*/ 	.word	0x00000000
        /*0070*/ 	.short	0x0007
        /*0072*/ 	.short	0x0028
        /*0074*/ 	.byte	0x00, 0xf0, 0x11, 0x00


	//----- nvinfo : EIATTR_KPARAM_INFO
	.align		4
.L_30:
        /*0078*/ 	.byte	0x04, 0x17
        /*007a*/ 	.short	(.L_32 - .L_31)
.L_31:
        /*007c*/ 	.word	0x00000000
        /*0080*/ 	.short	0x0006
        /*0082*/ 	.short	0x0024
        /*0084*/ 	.byte	0x00, 0xf0, 0x11, 0x00


	//----- nvinfo : EIATTR_KPARAM_INFO
	.align		4
.L_32:
        /*0088*/ 	.byte	0x04, 0x17
        /*008a*/ 	.short	(.L_34 - .L_33)
.L_33:
        /*008c*/ 	.word	0x00000000
        /*0090*/ 	.short	0x0005
        /*0092*/ 	.short	0x0020
        /*0094*/ 	.byte	0x00, 0xf0, 0x11, 0x00


	//----- nvinfo : EIATTR_KPARAM_INFO
	.align		4
.L_34:
        /*0098*/ 	.byte	0x04, 0x17
        /*009a*/ 	.short	(.L_36 - .L_35)
.L_35:
        /*009c*/ 	.word	0x00000000
        /*00a0*/ 	.short	0x0004
        /*00a2*/ 	.short	0x001c
        /*00a4*/ 	.byte	0x00, 0xf0, 0x11, 0x00


	//----- nvinfo : EIATTR_KPARAM_INFO
	.align		4
.L_36:
        /*00a8*/ 	.byte	0x04, 0x17
        /*00aa*/ 	.short	(.L_38 - .L_37)
.L_37:
        /*00ac*/ 	.word	0x00000000
        /*00b0*/ 	.short	0x0003
        /*00b2*/ 	.short	0x0018
        /*00b4*/ 	.byte	0x00, 0xf0, 0x11, 0x00


	//----- nvinfo : EIATTR_KPARAM_INFO
	.align		4
.L_38:
        /*00b8*/ 	.byte	0x04, 0x17
        /*00ba*/ 	.short	(.L_40 - .L_39)
.L_39:
        /*00bc*/ 	.word	0x00000000
        /*00c0*/ 	.short	0x0002
        /*00c2*/ 	.short	0x0010
        /*00c4*/ 	.byte	0x00, 0xf4, 0x21, 0x00


	//----- nvinfo : EIATTR_KPARAM_INFO
	.align		4
.L_40:
        /*00c8*/ 	.byte	0x04, 0x17
        /*00ca*/ 	.short	(.L_42 - .L_41)
.L_41:
        /*00cc*/ 	.word	0x00000000
        /*00d0*/ 	.short	0x0001
        /*00d2*/ 	.short	0x0008
        /*00d4*/ 	.byte	0x00, 0xf4, 0x21, 0x00


	//----- nvinfo : EIATTR_KPARAM_INFO
	.align		4
.L_42:
        /*00d8*/ 	.byte	0x04, 0x17
        /*00da*/ 	.short	(.L_44 - .L_43)
.L_43:
        /*00dc*/ 	.word	0x00000000
        /*00e0*/ 	.short	0x0000
        /*00e2*/ 	.short	0x0000
        /*00e4*/ 	.byte	0x00, 0xf4, 0x21, 0x00


	//----- nvinfo : EIATTR_AT_ENTRY_FRAGMENTS
	.align		4
.L_44:
        /*00e8*/ 	.byte	0x04, 0x4f
        /*00ea*/ 	.short	(.L_46 - .L_45)


	//   ....[0]....
.L_45:
        /*00ec*/ 	.word	0x00000004


	//----- nvinfo : EIATTR_RESERVED_SMEM_USED
	.align		4
.L_46:
        /*00f0*/ 	.byte	0x01, 0x41
	.zero		2


	//----- nvinfo : EIATTR_SPARSE_MMA_MASK
	.align		4
        /*00f4*/ 	.byte	0x03, 0x50
        /*00f6*/ 	.short	0x0000


	//----- nvinfo : EIATTR_TCGEN05_1CTA_USED
	.align		4
        /*00f8*/ 	.byte	0x01, 0x51
	.zero		2


	//----- nvinfo : EIATTR_MAXREG_COUNT
	.align		4
        /*00fc*/ 	.byte	0x03, 0x1b
        /*00fe*/ 	.short	0x00ff


	//----- nvinfo : EIATTR_NUM_BARRIERS
	.align		4
        /*0100*/ 	.byte	0x02, 0x4c
        /*0102*/ 	.byte	0x01
	.zero		1


	//----- nvinfo : EIATTR_ANNOTATIONS
	.align		4
        /*0104*/ 	.byte	0x04, 0x55
        /*0106*/ 	.short	(.L_48 - .L_47)


	//   ....[0]....
.L_47:
        /*0108*/ 	.word	0x00000001
        /*010c*/ 	.byte	0x70, 0x09, 0x00, 0x00, 0x01, 0x00, 0x00, 0x00, 0x50, 0x0a, 0x00, 0x00, 0x01, 0x00, 0x00, 0x00
        /* <DEDUP_REMOVED lines=635> */
        /*28cc*/ 	.byte	0xa0, 0xe3, 0x01, 0x00


	//----- nvinfo : EIATTR_INT_WARP_WIDE_INSTR_OFFSETS
	.align		4
.L_48:
        /*28d0*/ 	.byte	0x04, 0x31
        /*28d2*/ 	.short	(.L_50 - .L_49)


	//   ....[0]....
.L_49:
        /*28d4*/ 	.word	0x00008220


	//   ....[1]....
        /*28d8*/ 	.word	0x00008240


	//   ....[2]....
        /*28dc*/ 	.word	0x00008370


	//   ....[3]....
        /*28e0*/ 	.word	0x0001e830


	//   ....[4]....
        /*28e4*/ 	.word	0x0001e880


	//----- nvinfo : EIATTR_COOP_GROUP_MASK_REGIDS
	.align		4
.L_50:
        /*28e8*/ 	.byte	0x04, 0x29
        /*28ea*/ 	.short	(.L_52 - .L_51)


	//   ....[0]....
.L_51:
        /*28ec*/ 	.word	0xffffffff


	//   ....[1]....
        /*28f0*/ 	.word	0xffffffff


	//   ....[2]....
        /*28f4*/ 	.word	0xffffffff


	//   ....[3]....
        /*28f8*/ 	.word	0xffffffff


	//----- nvinfo : EIATTR_COOP_GROUP_INSTR_OFFSETS
	.align		4
.L_52:
        /*28fc*/ 	.byte	0x04, 0x28
        /*28fe*/ 	.short	(.L_54 - .L_53)


	//   ....[0]....
.L_53:
        /*2900*/ 	.word	0x00000070


	//   ....[1]....
        /*2904*/ 	.word	0x00000330


	//   ....[2]....
        /*2908*/ 	.word	0x0001e6c0


	//   ....[3]....
        /*290c*/ 	.word	0x0001e930


	//----- nvinfo : EIATTR_VRC_CTA_INIT_COUNT
	.align		4
.L_54:
        /*2910*/ 	.byte	0x02, 0x4a
        /*2912*/ 	.byte	0x80
	.zero		1


	//----- nvinfo : EIATTR_MBARRIER_INSTR_OFFSETS
	.align		4
        /*2914*/ 	.byte	0x04, 0x39
        /*2916*/ 	.short	(.L_56 - .L_55)


	//   ....[0]....
.L_55:
        /*2918*/ 	.word	0x00008490
        /*291c*/ 	.word	0x000000ff
        /*2920*/ 	.word	0x00000000
        /*2924*/ 	.short	0x0100
        /*2926*/ 	.byte	0x1f
	.zero		1


	//   ....[1]....
        /*2928*/ 	.word	0x00008580
        /*292c*/ 	.word	0x000000ff
        /*2930*/ 	.word	0x0003c008
        /*2934*/ 	.short	0x0100
        /*2936*/ 	.byte	0x21
	.zero		1


	//   ....[2]....
        /*2938*/ 	.word	0x00016f30
        /*293c*/ 	.word	0x000000ff
        /*2940*/ 	.word	0x00000000
        /*2944*/ 	.short	0x010a
        /*2946*/ 	.byte	0x28
	.zero		1


	//   ....[3]....
        /*2948*/ 	.word	0x0001a010
        /*294c*/ 	.word	0x000000ff
        /*2950*/ 	.word	0x00000000
        /*2954*/ 	.short	0x010a
        /*2956*/ 	.byte	0x1f
	.zero		1


	//   ....[4]....
        /*2958*/ 	.word	0x0001a0f0
        /*295c*/ 	.word	0x000000ff
        /*2960*/ 	.word	0x0003c000
        /*2964*/ 	.short	0x0108
        /*2966*/ 	.byte	0x21
	.zero		1


	//   ....[5]....
        /*2968*/ 	.word	0x0001a1d0
        /*296c*/ 	.word	0x000000ff
        /*2970*/ 	.word	0x0003c008
        /*2974*/ 	.short	0x0108
        /*2976*/ 	.byte	0x21
	.zero		1


	//   ....[6]....
        /*2978*/ 	.word	0x0001e950
        /*297c*/ 	.word	0x000000ff
        /*2980*/ 	.word	0x00000000
        /*2984*/ 	.short	0x010a
        /*2986*/ 	.byte	0x28
	.zero		1


	//   ....[7]....
        /*2988*/ 	.word	0x0001e980
        /*298c*/ 	.word	0x000000ff
        /*2990*/ 	.word	0x00000000
        /*2994*/ 	.short	0x010a
        /*2996*/ 	.byte	0x1f
	.zero		1


	//----- nvinfo : EIATTR_NUM_MBARRIERS
	.align		4
.L_56:
        /*2998*/ 	.byte	0x03, 0x38
        /*299a*/ 	.short	0x0002


	//----- nvinfo : EIATTR_EXIT_INSTR_OFFSETS
	.align		4
        /*299c*/ 	.byte	0x04, 0x1c
        /*299e*/ 	.short	(.L_58 - .L_57)


	//   ....[0]....
.L_57:
        /*29a0*/ 	.word	0x0001e940


	//----- nvinfo : EIATTR_REQNTID
	.align		4
.L_58:
        /*29a4*/ 	.byte	0x04, 0x10
        /*29a6*/ 	.short	(.L_60 - .L_59)
.L_59:
        /*29a8*/ 	.word	0x00000080
        /*29ac*/ 	.word	0x00000001
        /*29b0*/ 	.word	0x00000001


	//----- nvinfo : EIATTR_CRS_STACK_SIZE
	.align		4
.L_60:
        /*29b4*/ 	.byte	0x04, 0x1e
        /*29b6*/ 	.short	(.L_62 - .L_61)
.L_61:
        /*29b8*/ 	.word	0x00000000


	//----- nvinfo : EIATTR_CBANK_PARAM_SIZE
	.align		4
.L_62:
        /*29bc*/ 	.byte	0x03, 0x19
        /*29be*/ 	.short	0x0050


	//----- nvinfo : EIATTR_PARAM_CBANK
	.align		4
        /*29c0*/ 	.byte	0x04, 0x0a
        /*29c2*/ 	.short	(.L_64 - .L_63)
	.align		4
.L_63:
        /*29c4*/ 	.word	index@(.nv.constant0.matmul_kernel)
        /*29c8*/ 	.short	0x0380
        /*29ca*/ 	.short	0x0050


	//----- nvinfo : EIATTR_SW_WAR
	.align		4
.L_64:
        /*29cc*/ 	.byte	0x04, 0x36
        /*29ce*/ 	.short	(.L_66 - .L_65)
.L_65:
        /*29d0*/ 	.word	0x00000008
.L_66:


//--------------------- .nv.compat                --------------------------
	.section	.nv.compat,"",@"SHT_CUDA_COMPAT_INFO"
	.align	4
        /*0000*/ 	.byte	0x02, 0x02, 0x02, 0x00, 0x02, 0x05, 0x05, 0x00, 0x02, 0x03, 0x00, 0x00, 0x02, 0x06, 0x01, 0x00


//--------------------- .nv.callgraph             --------------------------
	.section	.nv.callgraph,"",@"SHT_CUDA_CALLGRAPH"
	.align	4
	.sectionentsize	8
	.align		4
        /*0000*/ 	.word	0x00000000
	.align		4
        /*0004*/ 	.word	0xffffffff
	.align		4
        /*0008*/ 	.word	0x00000000
	.align		4
        /*000c*/ 	.word	0xfffffffe
	.align		4
        /*0010*/ 	.word	0x00000000
	.align		4
        /*0014*/ 	.word	0xfffffffd
	.align		4
        /*0018*/ 	.word	0x00000000
	.align		4
        /*001c*/ 	.word	0xfffffffc


//--------------------- .text.matmul_kernel       --------------------------
	.section	.text.matmul_kernel,"ax",@progbits
	.align	128
        .global         matmul_kernel
        .type           matmul_kernel,@function
        .size           matmul_kernel,(.L_x_20 - matmul_kernel)
        .other          matmul_kernel,@"STO_CUDA_ENTRY STV_DEFAULT"
matmul_kernel:
.text.matmul_kernel:
[----:B------:R-:W1:Y:S01]  /*0000*/  LDC R1, c[0x0][0x37c] ;  /* 0x0000df00ff017b82 */ /* 0x000e620000000800 */
[----:B------:R-:W2:Y:S01]  /*0010*/  S2R R0, SR_TID.X ;  /* 0x0000000000007919 */ /* 0x000ea20000002100 */
[----:B-1----:R-:W-:Y:S01]  /*0020*/  VIADD R1, R1, 0xfffff688 ;  /* 0xfffff68801017836 */ /* 0x002fe20000000000 */
[----:B--2---:R-:W-:-:S13]  /*0030*/  ISETP.GE.U32.AND P0, PT, R0, 0x20, PT ;  /* 0x000000200000780c */ /* 0x004fda0003f06070 */
[----:B------:R-:W-:Y:S02]  /*0040*/  VOTEU.ANY UP0, P0 ;  /* 0x0000000000ff7886 */ /* 0x000fe40000000100 */
[----:B------:R-:W-:Y:S05]  /*0050*/  BRA.U UP0, `(.L_x_0) ;  /* 0x0000000100b87547 */ /* 0x000fea000b800000 */
[----:B------:R-:W1:Y:S01]  /*0060*/  S2UR UR6, SR_CgaCtaId ;  /* 0x00000000000679c3 */ /* 0x000e620000008800 */
[----:B------:R-:W-:Y:S01]  /*0070*/  NOP ;  /* 0x0000000000007918 */ /* 0x000fe20000000000 */
[----:B------:R-:W-:Y:S02]  /*0080*/  UMOV UR4, 0x40 ;  /* 0x0000004000047882 */ /* 0x000fe40000000000 */
[----:B-1----:R-:W-:-:S09]  /*0090*/  ULEA UR4, UR6, UR4, 0x18 ;  /* 0x0000000406047291 */ /* 0x002fd2000f8ec0ff */
[----:B------:R-:W1:Y:S01]  /*00a0*/  LDS.U8 R0, [UR4] ;  /* 0x00000004ff007984 */ /* 0x000e620008000000 */
[----:B------:R-:W-:Y:S02]  /*00b0*/  UMOV UR4, 0x400 ;  /* 0x0000040000047882 */ /* 0x000fe40000000000 */
[----:B------:R-:W-:Y:S01]  /*00c0*/  ULEA UR4, UR6, UR4, 0x18 ;  /* 0x0000000406047291 */ /* 0x000fe2000f8ec0ff */
[----:B-1----:R-:W-:-:S13]  /*00d0*/  ISETP.NE.AND P0, PT, R0, RZ, PT ;  /* 0x000000ff0000720c */ /* 0x002fda0003f05270 */
[----:B------:R-:W-:Y:S05]  /*00e0*/  @P0 BRA `(.L_x_1) ;  /* 0x00000000007c0947 */ /* 0x000fea0003800000 */
[----:B------:R-:W-:-:S13]  /*00f0*/  ELECT P0, URZ, PT ;  /* 0x0000000000ff782f */ /* 0x000fda0003800000 */
[----:B------:R-:W-:Y:S05]  /*0100*/  @!P0 BRA `(.L_x_2) ;  /* 0x0000000000848947 */ /* 0x000fea0003800000 */
[----:B------:R-:W-:Y:S01]  /*0110*/  UMOV UR5, 0x8 ;  /* 0x0000000800057882 */ /* 0x000fe20000000000 */
[----:B------:R-:W-:Y:S02]  /*0120*/  IMAD.MOV.U32 R4, RZ, RZ, 0x1 ;  /* 0x00000001ff047424 */ /* 0x000fe400078e00ff */
[----:B------:R-:W-:Y:S02]  /*0130*/  IMAD.MOV.U32 R5, RZ, RZ, 0xff ;  /* 0x000000ffff057424 */ /* 0x000fe400078e00ff */
[----:B------:R-:W-:Y:S04]  /*0140*/  DEPBAR.LE SB1, 0x36 ;  /* 0x00009d800000791a */ /* 0x000fe80000000000 */
[----:B------:R-:W1:Y:S02]  /*0150*/  UTCATOMSWS.FIND_AND_SET.ALIGN UP1, UR5, UR5 ;  /* 0x00000005000575e3 */ /* 0x000e640008020800 */
[----:B-1----:R-:W-:-:S04]  /*0160*/  PLOP3.LUT P0, PT, PT, PT, UP1, 0x80, 0x8 ;  /* 0x000000000008781c */ /* 0x002fc80003f0f018 */
[----:B------:R-:W-:-:S04]  /*0170*/  SEL R0, RZ, 0xffffffff, !P0 ;  /* 0xffffffffff007807 */ /* 0x000fc80004000000 */
[----:B------:R-:W-:Y:S01]  /*0180*/  ISETP.NE.AND P0, PT, R0, RZ, PT ;  /* 0x000000ff0000720c */ /* 0x000fe20003f05270 */
[----:B------:R-:W-:-:S12]  /*0190*/  IMAD.U32 R0, RZ, RZ, UR5 ;  /* 0x00000005ff007e24 */ /* 0x000fd8000f8e00ff */
[----:B------:R-:W-:Y:S05]  /*01a0*/  @P0 BRA `(.L_x_3) ;  /* 0x0000000000240947 */ /* 0x000fea0003800000 */
.L_x_4:
[----:B------:R-:W-:Y:S05]  /*01b0*/  NANOSLEEP 0x64 ;  /* 0x000000640000795d */ /* 0x000fea0003800000 */
[----:B------:R-:W-:-:S05]  /*01c0*/  UMOV UR5, 0x8 ;  /* 0x0000000800057882 */ /* 0x000fca0000000000 */
[----:B------:R-:W-:Y:S04]  /*01d0*/  DEPBAR.LE SB1, 0x36 ;  /* 0x00009d800000791a */ /* 0x000fe80000000000 */
[----:B------:R-:W1:Y:S02]  /*01e0*/  UTCATOMSWS.FIND_AND_SET.ALIGN UP1, UR5, UR5 ;  /* 0x00000005000575e3 */ /* 0x000e640008020800 */
[----:B-1----:R-:W-:-:S04]  /*01f0*/  PLOP3.LUT P0, PT, PT, PT, UP1, 0x80, 0x8 ;  /* 0x000000000008781c */ /* 0x002fc80003f0f018 */
[----:B------:R-:W-:-:S04]  /*0200*/  SEL R0, RZ, 0xffffffff, !P0 ;  /* 0xffffffffff007807 */ /* 0x000fc80004000000 */
[----:B------:R-:W-:Y:S01]  /*0210*/  ISETP.NE.AND P0, PT, R0, RZ, PT ;  /* 0x000000ff0000720c */ /* 0x000fe20003f05270 */
[----:B------:R-:W-:-:S12]  /*0220*/  IMAD.U32 R0, RZ, RZ, UR5 ;  /* 0x00000005ff007e24 */ /* 0x000fd8000f8e00ff */
[----:B------:R-:W-:Y:S05]  /*0230*/  @!P0 BRA `(.L_x_4) ;  /* 0xfffffffc00dc8947 */ /* 0x000fea000383ffff */
.L_x_3:
[C---:B------:R-:W-:Y:S01]  /*0240*/  VIADD R3, R0.reuse, 0x10 ;  /* 0x0000001000037836 */ /* 0x040fe20000000000 */
[----:B------:R-:W-:Y:S01]  /*0250*/  UMOV UR5, 0x50 ;  /* 0x0000005000057882 */ /* 0x000fe20000000000 */
[----:B------:R-:W-:Y:S01]  /*0260*/  SHF.L.U32 R2, R5, R0, RZ ;  /* 0x0000000005027219 */ /* 0x000fe200000006ff */
[----:B------:R-:W-:Y:S01]  /*0270*/  ULEA UR5, UR6, UR5, 0x18 ;  /* 0x0000000506057291 */ /* 0x000fe2000f8ec0ff */
[----:B------:R-:W-:Y:S01]  /*0280*/  IMAD.SHL.U32 R0, R0, 0x20, RZ ;  /* 0x0000002000007824 */ /* 0x000fe200078e00ff */
[----:B------:R-:W-:-:S04]  /*0290*/  SHF.L.U32 R3, R4, R3, RZ ;  /* 0x0000000304037219 */ /* 0x000fc800000006ff */
[----:B------:R-:W-:-:S05]  /*02a0*/  LOP3.LUT R2, R3, R2, RZ, 0xfc, !PT ;  /* 0x0000000203027212 */ /* 0x000fca00078efcff */
[----:B------:R1:W-:Y:S04]  /*02b0*/  ATOMS.OR RZ, [UR5], R2 ;  /* 0x00000002ffff798c */ /* 0x0003e8000b000005 */
[----:B------:R1:W-:Y:S01]  /*02c0*/  STS [UR4], R0 ;  /* 0x00000000ff007988 */ /* 0x0003e20008000804 */
[----:B------:R-:W-:Y:S05]  /*02d0*/  BRA `(.L_x_2) ;  /* 0x0000000000107947 */ /* 0x000fea0003800000 */
.L_x_1:
[----:B------:R-:W-:Y:S01]  /*02e0*/  IMAD.MOV.U32 R0, RZ, RZ, -0x1 ;  /* 0xffffffffff007424 */ /* 0x000fe200078e00ff */
[----:B------:R-:W-:-:S04]  /*02f0*/  MOV R2, 0x320 ;  /* 0x0000032000027802 */ /* 0x000fc80000000f00 */
[----:B------:R1:W-:Y:S03]  /*0300*/  STS [UR4], R0 ;  /* 0x00000000ff007988 */ /* 0x0003e60008000804 */
[----:B-1----:R-:W-:Y:S05]  /*0310*/  CALL.REL.NOINC `($__internal_1_$__cuda_sm10x_tcgen05_guardrail_trap_phase_invalid_during_alloc) ;  /* 0x000001e400b07944 */ /* 0x002fea0003c00000 */
.L_x_2:
[----:B------:R-:W-:Y:S05]  /*0320*/  WARPSYNC.ALL ;  /* 0x0000000000007948 */ /* 0x000fea0003800000 */
[----:B------:R-:W-:Y:S01]  /*0330*/  NOP ;  /* 0x0000000000007918 */ /* 0x000fe20000000000 */
.L_x_0:
[----:B------:R-:W2:Y:S01]  /*0340*/  LDC.64 R6, c[0x0][0x398] ;  /* 0x0000e600ff067b82 */ /* 0x000ea20000000a00 */
[----:B------:R-:W3:Y:S01]  /*0350*/  S2R R5, SR_CTAID.X ;  /* 0x0000000000057919 */ /* 0x000ee20000002500 */
[----:B------:R-:W4:Y:S01]  /*0360*/  LDCU.64 UR16, c[0x0][0x3a8] ;  /* 0x00007500ff1077ac */ /* 0x000f220008000a00 */
[----:B------:R-:W5:Y:S01]  /*0370*/  S2R R167, SR_TID.X ;  /* 0x0000000000a77919 */ /* 0x000f620000002100 */
[----:B------:R-:W-:Y:S01]  /*0380*/  UMOV UR33, 0x400 ;  /* 0x0000040000217882 */ /* 0x000fe20000000000 */
[----:B------:R-:W1:Y:S03]  /*0390*/  LDCU UR4, c[0x0][0x3a4] ;  /* 0x00007480ff0477ac */ /* 0x000e660008000800 */
[----:B------:R-:W1:Y:S01]  /*03a0*/  S2UR UR5, SR_CgaCtaId ;  /* 0x00000000000579c3 */ /* 0x000e620000008800 */
[----:B------:R-:W1:Y:S01]  /*03b0*/  LDCU.128 UR12, c[0x0][0x380] ;  /* 0x00007000ff0c77ac */ /* 0x000e620008000c00 */
[----:B------:R-:W1:Y:S06]  /*03c0*/  LDCU UR9, c[0x0][0x3b0] ;  /* 0x00007600ff0977ac */ /* 0x000e6c0008000800 */
[----:B------:R-:W4:Y:S01]  /*03d0*/  LDC R164, c[0x0][0x3a0] ;  /* 0x0000e800ffa47b82 */ /* 0x000f220000000800 */
[----:B-12---:R-:W-:-:S05]  /*03e0*/  VIADD R0, R7, 0xff ;  /* 0x000000ff07007836 */ /* 0x006fca0000000000 */
[----:B------:R-:W-:Y:S02]  /*03f0*/  SHF.R.S32.HI R3, RZ, 0x1f, R0 ;  /* 0x0000001fff037819 */ /* 0x000fe40000011400 */
[----:B------:R-:W-:Y:S01]  /*0400*/  LOP3.LUT R250, RZ, R7, RZ, 0x33, !PT ;  /* 0x00000007fffa7212 */ /* 0x000fe200078e33ff */
[----:B------:R-:W-:Y:S01]  /*0410*/  ULEA UR33, UR5, UR33, 0x18 ;  /* 0x0000002105217291 */ /* 0x000fe2000f8ec0ff */
[----:B------:R-:W-:Y:S02]  /*0420*/  LEA.HI R3, R3, R0, RZ, 0x8 ;  /* 0x0000000003037211 */ /* 0x000fe400078f40ff */
[----:B---3--:R-:W-:Y:S02]  /*0430*/  IABS R10, R5 ;  /* 0x00000005000a7213 */ /* 0x008fe40000000000 */
[----:B------:R-:W-:Y:S02]  /*0440*/  SHF.R.S32.HI R3, RZ, 0x8, R3 ;  /* 0x00000008ff037819 */ /* 0x000fe40000011403 */
[----:B-----5:R-:W-:-:S03]  /*0450*/  LOP3.LUT R166, R167, 0x3f, RZ, 0xc0, !PT ;  /* 0x0000003fa7a67812 */ /* 0x020fc600078ec0ff */
[----:B------:R-:W-:-:S05]  /*0460*/  IMAD.SHL.U32 R4, R3, 0x8, RZ ;  /* 0x0000000803047824 */ /* 0x000fca00078e00ff */
[-C--:B------:R-:W-:Y:S02]  /*0470*/  IABS R9, R4.reuse ;  /* 0x0000000400097213 */ /* 0x080fe40000000000 */
[----:B------:R-:W-:Y:S02]  /*0480*/  IABS R12, R4 ;  /* 0x00000004000c7213 */ /* 0x000fe40000000000 */
[----:B------:R-:W1:Y:S08]  /*0490*/  I2F.RP R0, R9 ;  /* 0x0000000900007306 */ /* 0x000e700000209400 */
[----:B-1----:R-:W1:Y:S02]  /*04a0*/  MUFU.RCP R0, R0 ;  /* 0x0000000000007308 */ /* 0x002e640000001000 */
[----:B-1----:R-:W-:-:S02]  /*04b0*/  VIADD R2, R0, 0xffffffe ;  /* 0x0ffffffe00027836 */ /* 0x002fc40000000000 */
[----:B------:R-:W-:-:S04]  /*04c0*/  IMAD.MOV R0, RZ, RZ, -R12 ;  /* 0x000000ffff007224 */ /* 0x000fc800078e0a0c */
[----:B------:R1:W2:Y:S02]  /*04d0*/  F2I.FTZ.U32.TRUNC.NTZ R3, R2 ;  /* 0x0000000200037305 */ /* 0x0002a4000021f000 */
[----:B-1----:R-:W-:Y:S02]  /*04e0*/  IMAD.MOV.U32 R2, RZ, RZ, RZ ;  /* 0x000000ffff027224 */ /* 0x002fe400078e00ff */
[----:B--2---:R-:W-:-:S04]  /*04f0*/  IMAD.MOV R8, RZ, RZ, -R3 ;  /* 0x000000ffff087224 */ /* 0x004fc800078e0a03 */
[----:B------:R-:W-:Y:S02]  /*0500*/  IMAD R11, R8, R9, RZ ;  /* 0x00000009080b7224 */ /* 0x000fe400078e02ff */
[----:B------:R-:W-:Y:S01]  /*0510*/  IMAD.MOV.U32 R8, RZ, RZ, R10 ;  /* 0x000000ffff087224 */ /* 0x000fe200078e000a */
[----:B------:R-:W-:Y:S01]  /*0520*/  IABS R10, R7 ;  /* 0x00000007000a7213 */ /* 0x000fe20000000000 */
[----:B------:R-:W-:-:S03]  /*0530*/  IMAD.HI.U32 R3, R3, R11, R2 ;  /* 0x0000000b03037227 */ /* 0x000fc600078e0002 */
[----:B------:R-:W1:Y:S03]  /*0540*/  I2F.RP R11, R10 ;  /* 0x0000000a000b7306 */ /* 0x000e660000209400 */
[----:B------:R-:W-:-:S04]  /*0550*/  IMAD.HI.U32 R3, R3, R8, RZ ;  /* 0x0000000803037227 */ /* 0x000fc800078e00ff */
[----:B------:R-:W-:Y:S01]  /*0560*/  IMAD R0, R3, R0, R8 ;  /* 0x0000000003007224 */ /* 0x000fe200078e0208 */
[----:B------:R-:W-:Y:S04]  /*0570*/  BAR.SYNC.DEFER_BLOCKING 0x0 ;  /* 0x0000000000007b1d */ /* 0x000fe80000010000 */
[----:B------:R-:W-:Y:S02]  /*0580*/  ISETP.GT.U32.AND P1, PT, R9, R0, PT ;  /* 0x000000000900720c */ /* 0x000fe40003f24070 */
[----:B-1----:R-:W-:Y:S11]  /*0590*/  MUFU.RCP R11, R11 ;  /* 0x0000000b000b7308 */ /* 0x002ff60000001000 */
[----:B------:R-:W-:-:S02]  /*05a0*/  @!P1 IMAD.IADD R0, R0, 0x1, -R9 ;  /* 0x0000000100009824 */ /* 0x000fc400078e0a09 */
[----:B------:R-:W-:Y:S01]  /*05b0*/  @!P1 VIADD R3, R3, 0x1 ;  /* 0x0000000103039836 */ /* 0x000fe20000000000 */
[----:B------:R-:W-:Y:S02]  /*05c0*/  ISETP.NE.AND P1, PT, R4, RZ, PT ;  /* 0x000000ff0400720c */ /* 0x000fe40003f25270 */
[----:B------:R-:W-:Y:S02]  /*05d0*/  ISETP.GE.U32.AND P0, PT, R0, R9, PT ;  /* 0x000000090000720c */ /* 0x000fe40003f06070 */
[----:B------:R-:W-:Y:S02]  /*05e0*/  LOP3.LUT R0, R5, R4, RZ, 0x3c, !PT ;  /* 0x0000000405007212 */ /* 0x000fe400078e3cff */
[----:B------:R-:W-:Y:S02]  /*05f0*/  IABS R9, R6 ;  /* 0x0000000600097213 */ /* 0x000fe40000000000 */
[----:B------:R-:W-:Y:S01]  /*0600*/  ISETP.GE.AND P2, PT, R0, RZ, PT ;  /* 0x000000ff0000720c */ /* 0x000fe20003f46270 */
[----:B------:R-:W-:Y:S01]  /*0610*/  VIADD R0, R6, 0x3f ;  /* 0x0000003f06007836 */ /* 0x000fe20000000000 */
[----:B------:R-:W1:Y:S05]  /*0620*/  I2F.RP R8, R9 ;  /* 0x0000000900087306 */ /* 0x000e6a0000209400 */
[----:B------:R-:W-:-:S04]  /*0630*/  @P0 VIADD R3, R3, 0x1 ;  /* 0x0000000103030836 */ /* 0x000fc80000000000 */
[----:B------:R-:W-:Y:S01]  /*0640*/  IMAD.MOV.U32 R2, RZ, RZ, R3 ;  /* 0x000000ffff027224 */ /* 0x000fe200078e0003 */
[----:B------:R-:W-:-:S03]  /*0650*/  SHF.R.S32.HI R3, RZ, 0x1f, R0 ;  /* 0x0000001fff037819 */ /* 0x000fc60000011400 */
[----:B------:R-:W-:Y:S01]  /*0660*/  @!P2 IMAD.MOV R2, RZ, RZ, -R2 ;  /* 0x000000ffff02a224 */ /* 0x000fe200078e0a02 */
[----:B------:R-:W-:Y:S01]  /*0670*/  @!P1 LOP3.LUT R2, RZ, R4, RZ, 0x33, !PT ;  /* 0x00000004ff029212 */ /* 0x000fe200078e33ff */
[----:B-1----:R-:W-:Y:S01]  /*0680*/  MUFU.RCP R8, R8 ;  /* 0x0000000800087308 */ /* 0x002fe20000001000 */
[----:B------:R-:W-:-:S03]  /*0690*/  LEA.HI R3, R3, R0, RZ, 0x6 ;  /* 0x0000000003037211 */ /* 0x000fc600078f30ff */
[----:B------:R-:W-:Y:S02]  /*06a0*/  IMAD.SHL.U32 R18, R2, 0x8, RZ ;  /* 0x0000000802127824 */ /* 0x000fe400078e00ff */
[----:B------:R-:W-:-:S03]  /*06b0*/  IMAD.MOV R2, RZ, RZ, -R2 ;  /* 0x000000ffff027224 */ /* 0x000fc600078e0a02 */
[----:B------:R-:W-:Y:S01]  /*06c0*/  LEA.HI.SX32 R3, R3, -R18, 0x1a ;  /* 0x8000001203037211 */ /* 0x000fe200078fd2ff */
[----:B------:R-:W-:Y:S02]  /*06d0*/  IMAD R17, R4, R2, R5 ;  /* 0x0000000204117224 */ /* 0x000fe400078e0205 */
[----:B------:R-:W-:Y:S01]  /*06e0*/  IMAD.MOV.U32 R2, RZ, RZ, RZ ;  /* 0x000000ffff027224 */ /* 0x000fe200078e00ff */
[----:B------:R-:W-:-:S04]  /*06f0*/  VIMNMX R20, PT, PT, R3, 0x8, PT ;  /* 0x0000000803147848 */ /* 0x000fc80003fe0100 */
[-C--:B------:R-:W-:Y:S02]  /*0700*/  IABS R13, R20.reuse ;  /* 0x00000014000d7213 */ /* 0x080fe40000000000 */
[----:B------:R-:W-:Y:S02]  /*0710*/  IABS R4, R20 ;  /* 0x0000001400047213 */ /* 0x000fe40000000000 */
[----:B------:R-:W1:Y:S08]  /*0720*/  I2F.RP R0, R13 ;  /* 0x0000000d00007306 */ /* 0x000e700000209400 */
[----:B-1----:R-:W1:Y:S02]  /*0730*/  MUFU.RCP R0, R0 ;  /* 0x0000000000007308 */ /* 0x002e640000001000 */
[----:B-1----:R-:W-:Y:S01]  /*0740*/  VIADD R3, R0, 0xffffffe ;  /* 0x0ffffffe00037836 */ /* 0x002fe20000000000 */
[----:B------:R-:W-:-:S05]  /*0750*/  IABS R0, R17 ;  /* 0x0000001100007213 */ /* 0x000fca0000000000 */
[----:B------:R-:W1:Y:S02]  /*0760*/  F2I.FTZ.U32.TRUNC.NTZ R3, R3 ;  /* 0x0000000300037305 */ /* 0x000e64000021f000 */
[----:B-1----:R-:W-:-:S04]  /*0770*/  IMAD.MOV R12, RZ, RZ, -R3 ;  /* 0x000000ffff0c7224 */ /* 0x002fc800078e0a03 */
[----:B------:R-:W-:Y:S02]  /*0780*/  IMAD R5, R12, R13, RZ ;  /* 0x0000000d0c057224 */ /* 0x000fe400078e02ff */
[----:B------:R-:W-:Y:S02]  /*0790*/  VIADD R12, R11, 0xffffffe ;  /* 0x0ffffffe0b0c7836 */ /* 0x000fe40000000000 */
[----:B------:R-:W-:-:S04]  /*07a0*/  IMAD.HI.U32 R2, R3, R5, R2 ;  /* 0x0000000503027227 */ /* 0x000fc800078e0002 */
[----:B------:R-:W-:Y:S02]  /*07b0*/  IMAD.MOV.U32 R3, RZ, RZ, R0 ;  /* 0x000000ffff037224 */ /* 0x000fe400078e0000 */
[----:B------:R-:W-:Y:S02]  /*07c0*/  IMAD.MOV R0, RZ, RZ, -R4 ;  /* 0x000000ffff007224 */ /* 0x000fe400078e0a04 */
[----:B------:R-:W-:-:S04]  /*07d0*/  IMAD.HI.U32 R2, R2, R3, RZ ;  /* 0x0000000302027227 */ /* 0x000fc800078e00ff */
[----:B------:R-:W-:Y:S01]  /*07e0*/  IMAD R0, R2, R0, R3 ;  /* 0x0000000002007224 */ /* 0x000fe200078e0203 */
[----:B------:R-:W-:Y:S01]  /*07f0*/  SHF.R.U32.HI R3, RZ, 0x5, R167 ;  /* 0x00000005ff037819 */ /* 0x000fe200000116a7 */
[----:B------:R-:W-:-:S03]  /*0800*/  VIADD R4, R8, 0xffffffe ;  /* 0x0ffffffe08047836 */ /* 0x000fc60000000000 */
[----:B------:R-:W-:Y:S01]  /*0810*/  ISETP.GT.U32.AND P1, PT, R13, R0, PT ;  /* 0x000000000d00720c */ /* 0x000fe20003f24070 */
[----:B------:R-:W1:Y:S01]  /*0820*/  F2I.FTZ.U32.TRUNC.NTZ R5, R4 ;  /* 0x0000000400057305 */ /* 0x000e62000021f000 */
[----:B------:R-:W-:Y:S02]  /*0830*/  R2UR UR8, R3 ;  /* 0x00000000030872ca */ /* 0x000fe400000e0000 */
[----:B------:R-:W-:-:S09]  /*0840*/  LOP3.LUT R3, R167, 0x40, RZ, 0xc0, !PT ;  /* 0x00000040a7037812 */ /* 0x000fd200078ec0ff */
[----:B------:R-:W-:Y:S02]  /*0850*/  @!P1 IMAD.IADD R0, R0, 0x1, -R13 ;  /* 0x0000000100009824 */ /* 0x000fe400078e0a0d */
[----:B------:R-:W-:Y:S01]  /*0860*/  @!P1 VIADD R2, R2, 0x1 ;  /* 0x0000000102029836 */ /* 0x000fe20000000000 */
[----:B------:R-:W-:Y:S01]  /*0870*/  ISETP.NE.AND P1, PT, R20, RZ, PT ;  /* 0x000000ff1400720c */ /* 0x000fe20003f25270 */
[----:B-1----:R-:W-:Y:S01]  /*0880*/  IMAD.MOV R4, RZ, RZ, -R5 ;  /* 0x000000ffff047224 */ /* 0x002fe200078e0a05 */
[----:B------:R-:W-:Y:S02]  /*0890*/  ISETP.GE.U32.AND P0, PT, R0, R13, PT ;  /* 0x0000000d0000720c */ /* 0x000fe40003f06070 */
[----:B------:R-:W-:Y:S01]  /*08a0*/  LOP3.LUT R0, R17, R20, RZ, 0x3c, !PT ;  /* 0x0000001411007212 */ /* 0x000fe200078e3cff */
[----:B------:R-:W1:Y:S01]  /*08b0*/  F2I.FTZ.U32.TRUNC.NTZ R13, R12 ;  /* 0x0000000c000d7305 */ /* 0x000e62000021f000 */
[----:B------:R-:W-:Y:S02]  /*08c0*/  IMAD R11, R4, R9, RZ ;  /* 0x00000009040b7224 */ /* 0x000fe400078e02ff */
[----:B------:R-:W-:Y:S01]  /*08d0*/  ISETP.GE.AND P2, PT, R0, RZ, PT ;  /* 0x000000ff0000720c */ /* 0x000fe20003f46270 */
[----:B------:R-:W-:-:S02]  /*08e0*/  IMAD.SHL.U32 R0, R167, 0x10, RZ ;  /* 0x00000010a7007824 */ /* 0x000fc400078e00ff */
[----:B------:R-:W-:-:S03]  /*08f0*/  IMAD.MOV.U32 R4, RZ, RZ, RZ ;  /* 0x000000ffff047224 */ /* 0x000fc600078e00ff */
[----:B------:R-:W-:Y:S01]  /*0900*/  LOP3.LUT R0, R0, 0x70, RZ, 0xc0, !PT ;  /* 0x0000007000007812 */ /* 0x000fe200078ec0ff */
[----:B------:R-:W-:Y:S02]  /*0910*/  @P0 VIADD R2, R2, 0x1 ;  /* 0x0000000102020836 */ /* 0x000fe40000000000 */
[----:B------:R-:W-:Y:S01]  /*0920*/  IMAD.HI.U32 R4, R5, R11, R4 ;  /* 0x0000000b05047227 */ /* 0x000fe200078e0004 */
[----:B------:R-:W-:-:S03]  /*0930*/  LEA.HI R3, R3, R0, RZ, 0x1c ;  /* 0x0000000003037211 */ /* 0x000fc600078fe0ff */
[----:B------:R-:W-:Y:S01]  /*0940*/  IMAD.MOV.U32 R19, RZ, RZ, R2 ;  /* 0x000000ffff137224 */ /* 0x000fe200078e0002 */
[----:B------:R-:W-:Y:S01]  /*0950*/  SHF.R.U32.HI R2, RZ, 0x6, R167 ;  /* 0x00000006ff027819 */ /* 0x000fe200000116a7 */
[----:B-1----:R-:W-:Y:S01]  /*0960*/  IMAD.MOV R15, RZ, RZ, -R13 ;  /* 0x000000ffff0f7224 */ /* 0x002fe200078e0a0d */
[----:B------:R1:W-:Y:S01]  /*0970*/  STL [R1+0x768], R3 ;  /* 0x0007680301007387 */ /* 0x0003e20000100800 */
[----:B------:R-:W-:Y:S01]  /*0980*/  @!P2 IMAD.MOV R19, RZ, RZ, -R19 ;  /* 0x000000ffff13a224 */ /* 0x000fe200078e0a13 */
[----:B------:R-:W-:Y:S01]  /*0990*/  SGXT.U32 R2, R2, 0x1 ;  /* 0x000000010202781a */ /* 0x000fe20000000000 */
[----:B------:R-:W-:Y:S01]  /*09a0*/  IMAD R11, R15, R10, RZ ;  /* 0x0000000a0f0b7224 */ /* 0x000fe200078e02ff */
[----:B------:R-:W-:Y:S01]  /*09b0*/  @!P1 LOP3.LUT R19, RZ, R20, RZ, 0x33, !PT ;  /* 0x00000014ff139212 */ /* 0x000fe200078e33ff */
[----:B------:R-:W-:Y:S02]  /*09c0*/  IMAD.MOV.U32 R12, RZ, RZ, RZ ;  /* 0x000000ffff0c7224 */ /* 0x000fe400078e00ff */
[C---:B----4-:R-:W-:Y:S01]  /*09d0*/  IMAD R171, R2.reuse, UR16, RZ ;  /* 0x0000001002ab7c24 */ /* 0x050fe2000f8e02ff */
[----:B------:R-:W-:Y:S01]  /*09e0*/  PRMT R0, R2, 0x6540, R19 ;  /* 0x0000654002007816 */ /* 0x000fe20000000013 */
[----:B------:R-:W-:-:S03]  /*09f0*/  IMAD.HI.U32 R11, R13, R11, R12 ;  /* 0x0000000b0d0b7227 */ /* 0x000fc600078e000c */
[----:B------:R-:W-:Y:S01]  /*0a00*/  LOP3.LUT R24, R0, 0xfe, RZ, 0xfc, !PT ;  /* 0x000000fe00187812 */ /* 0x000fe200078efcff */
[----:B------:R-:W-:Y:S01]  /*0a10*/  IMAD.SHL.U32 R15, R19, 0x100, RZ ;  /* 0x00000100130f7824 */ /* 0x000fe200078e00ff */
[----:B------:R-:W-:Y:S01]  /*0a20*/  IABS R152, R0 ;  /* 0x0000000000987213 */ /* 0x000fe20000000000 */
[----:B------:R-:W-:Y:S01]  /*0a30*/  IMAD.MOV R5, RZ, RZ, -R19 ;  /* 0x000000ffff057224 */ /* 0x000fe200078e0a13 */
[----:B------:R-:W-:Y:S01]  /*0a40*/  IABS R16, R24 ;  /* 0x0000001800107213 */ /* 0x000fe20000000000 */
[----:B------:R-:W-:Y:S01]  /*0a50*/  STL [R1+0x540], R24 ;  /* 0x0005401801007387 */ /* 0x000fe20000100800 */
[C-C-:B------:R-:W-:Y:S01]  /*0a60*/  LOP3.LUT R23, R15.reuse, 0xc, R2.reuse, 0xfe, !PT ;  /* 0x0000000c0f177812 */ /* 0x140fe200078efe02 */
[----:B------:R-:W-:Y:S01]  /*0a70*/  IMAD R5, R20, R5, R17 ;  /* 0x0000000514057224 */ /* 0x000fe200078e0211 */
[--C-:B------:R-:W-:Y:S01]  /*0a80*/  LOP3.LUT R25, R15, 0x4, R2.reuse, 0xfe, !PT ;  /* 0x000000040f197812 */ /* 0x100fe200078efe02 */
[----:B------:R-:W-:Y:S01]  /*0a90*/  IMAD.HI.U32 R14, R11, R16, RZ ;  /* 0x000000100b0e7227 */ /* 0x000fe200078e00ff */
[----:B------:R-:W-:-:S02]  /*0aa0*/  LOP3.LUT R22, R15, 0x2, R2, 0xfe, !PT ;  /* 0x000000020f167812 */ /* 0x000fc400078efe02 */
[--C-:B------:R-:W-:Y:S01]  /*0ab0*/  LOP3.LUT R28, R15, 0xa, R2.reuse, 0xfe, !PT ;  /* 0x0000000a0f1c7812 */ /* 0x100fe200078efe02 */
[----:B------:R-:W-:Y:S01]  /*0ac0*/  IMAD.HI.U32 R8, R11, R152, RZ ;  /* 0x000000980b087227 */ /* 0x000fe200078e00ff */
[C-C-:B------:R-:W-:Y:S01]  /*0ad0*/  LOP3.LUT R26, R15.reuse, 0x6, R2.reuse, 0xfe, !PT ;  /* 0x000000060f1a7812 */ /* 0x140fe200078efe02 */
[----:B------:R-:W-:Y:S01]  /*0ae0*/  STL [R1+0x534], R25 ;  /* 0x0005341901007387 */ /* 0x000fe20000100800 */
[C---:B------:R-:W-:Y:S01]  /*0af0*/  LOP3.LUT R27, R15.reuse, 0x8, R2, 0xfe, !PT ;  /* 0x000000080f1b7812 */ /* 0x040fe200078efe02 */
[----:B------:R-:W-:Y:S01]  /*0b00*/  IMAD.MOV R19, RZ, RZ, -R14 ;  /* 0x000000ffff137224 */ /* 0x000fe200078e0a0e */
[----:B------:R-:W-:Y:S01]  /*0b10*/  IABS R144, R23 ;  /* 0x0000001700907213 */ /* 0x000fe20000000000 */
[----:B------:R-:W-:Y:S01]  /*0b20*/  IMAD.IADD R5, R18, 0x1, R5 ;  /* 0x0000000112057824 */ /* 0x000fe200078e0205 */
[----:B------:R-:W-:Y:S01]  /*0b30*/  IABS R146, R28 ;  /* 0x0000001c00927213 */ /* 0x000fe20000000000 */
[----:B------:R-:W-:Y:S01]  /*0b40*/  STL [R1+0x538], R22 ;  /* 0x0005381601007387 */ /* 0x000fe20000100800 */
[----:B------:R-:W-:Y:S01]  /*0b50*/  IMAD.MOV R17, RZ, RZ, -R8 ;  /* 0x000000ffff117224 */ /* 0x000fe200078e0a08 */
[C---:B------:R-:W-:Y:S01]  /*0b60*/  LOP3.LUT R21, R15.reuse, 0xe, R2, 0xfe, !PT ;  /* 0x0000000e0f157812 */ /* 0x040fe200078efe02 */
[C---:B------:R-:W-:Y:S01]  /*0b70*/  IMAD R8, R10.reuse, R19, R16 ;  /* 0x000000130a087224 */ /* 0x040fe200078e0210 */
[--C-:B------:R-:W-:Y:S01]  /*0b80*/  LOP3.LUT R18, R15, 0x16, R2.reuse, 0xfe, !PT ;  /* 0x000000160f127812 */ /* 0x100fe200078efe02 */
[----:B------:R-:W-:Y:S01]  /*0b90*/  STL [R1+0x530], R26 ;  /* 0x0005301a01007387 */ /* 0x000fe20000100800 */
[----:B------:R-:W-:Y:S01]  /*0ba0*/  IABS R151, R22 ;  /* 0x0000001600977213 */ /* 0x000fe20000000000 */
[----:B------:R-:W-:Y:S01]  /*0bb0*/  IMAD.HI.U32 R16, R11, R144, RZ ;  /* 0x000000900b107227 */ /* 0x000fe200078e00ff */
[C-C-:B------:R-:W-:Y:S01]  /*0bc0*/  LOP3.LUT R30, R15.reuse, 0x10, R2.reuse, 0xfe, !PT ;  /* 0x000000100f1e7812 */ /* 0x140fe200078efe02 */
[----:B------:R-:W-:Y:S01]  /*0bd0*/  STL [R1+0x4d4], R27 ;  /* 0x0004d41b01007387 */ /* 0x000fe20000100800 */
[--C-:B------:R-:W-:Y:S01]  /*0be0*/  LOP3.LUT R29, R15, 0x12, R2.reuse, 0xfe, !PT ;  /* 0x000000120f1d7812 */ /* 0x100fe200078efe02 */
[----:B------:R-:W-:Y:S01]  /*0bf0*/  IMAD.HI.U32 R14, R11, R146, RZ ;  /* 0x000000920b0e7227 */ /* 0x000fe200078e00ff */
[--C-:B------:R-:W-:Y:S01]  /*0c00*/  LOP3.LUT R20, R15, 0x14, R2.reuse, 0xfe, !PT ;  /* 0x000000140f147812 */ /* 0x100fe200078efe02 */
[----:B------:R-:W-:Y:S01]  /*0c10*/  STL [R1+0x4d0], R28 ;  /* 0x0004d01c01007387 */ /* 0x000fe20000100800 */
[----:B------:R-:W-:Y:S01]  /*0c20*/  IABS R138, R18 ;  /* 0x00000012008a7213 */ /* 0x000fe20000000000 */
[----:B------:R-:W-:Y:S01]  /*0c30*/  IMAD.HI.U32 R12, R11, R151, RZ ;  /* 0x000000970b0c7227 */ /* 0x000fe200078e00ff */
[----:B------:R-:W-:Y:S01]  /*0c40*/  IABS R143, R21 ;  /* 0x00000015008f7213 */ /* 0x000fe20000000000 */
[----:B------:R2:W-:Y:S01]  /*0c50*/  STL [R1+0x4cc], R23 ;  /* 0x0004cc1701007387 */ /* 0x0005e20000100800 */
[----:B-1----:R-:W-:Y:S01]  /*0c60*/  LOP3.LUT R3, R15, 0x18, R2, 0xfe, !PT ;  /* 0x000000180f037812 */ /* 0x002fe200078efe02 */
[----:B------:R-:W-:Y:S01]  /*0c70*/  IMAD.MOV R12, RZ, RZ, -R12 ;  /* 0x000000ffff0c7224 */ /* 0x000fe200078e0a0c */
[----:B------:R-:W-:Y:S01]  /*0c80*/  IABS R140, R29 ;  /* 0x0000001d008c7213 */ /* 0x000fe20000000000 */
[----:B------:R1:W-:Y:S01]  /*0c90*/  STL [R1+0x4c8], R21 ;  /* 0x0004c81501007387 */ /* 0x0003e20000100800 */
[----:B------:R-:W-:Y:S01]  /*0ca0*/  IABS R148, R26 ;  /* 0x0000001a00947213 */ /* 0x000fe20000000000 */
[----:B------:R-:W-:Y:S01]  /*0cb0*/  IMAD R151, R10, R12, R151 ;  /* 0x0000000c0a977224 */ /* 0x000fe200078e0297 */
[----:B------:R-:W-:Y:S01]  /*0cc0*/  IABS R139, R20 ;  /* 0x00000014008b7213 */ /* 0x000fe20000000000 */
[----:B------:R3:W-:Y:S01]  /*0cd0*/  STL [R1+0x4c4], R30 ;  /* 0x0004c41e01007387 */ /* 0x0007e20000100800 */
[----:B------:R-:W-:Y:S01]  /*0ce0*/  IABS R142, R30 ;  /* 0x0000001e008e7213 */ /* 0x000fe20000000000 */
[----:B--2---:R-:W-:Y:S01]  /*0cf0*/  IMAD.MOV R23, RZ, RZ, -R16 ;  /* 0x000000ffff177224 */ /* 0x004fe200078e0a10 */
[----:B------:R-:W-:Y:S01]  /*0d00*/  IABS R136, R3 ;  /* 0x0000000300887213 */ /* 0x000fe20000000000 */
[----:B------:R2:W-:Y:S01]  /*0d10*/  STL [R1+0x4c0], R29 ;  /* 0x0004c01d01007387 */ /* 0x0005e20000100800 */
[----:B------:R-:W-:Y:S01]  /*0d20*/  IMAD.HI.U32 R16, R11, R138, RZ ;  /* 0x0000008a0b107227 */ /* 0x000fe200078e00ff */
[----:B------:R-:W-:-:S02]  /*0d30*/  IABS R150, R25 ;  /* 0x0000001900967213 */ /* 0x000fc40000000000 */
[----:B------:R4:W-:Y:S01]  /*0d40*/  STL [R1+0x4bc], R20 ;  /* 0x0004bc1401007387 */ /* 0x0009e20000100800 */
[----:B-1----:R-:W-:Y:S01]  /*0d50*/  IMAD.MOV R21, RZ, RZ, -R14 ;  /* 0x000000ffff157224 */ /* 0x002fe200078e0a0e */
[C---:B---3--:R-:W-:Y:S01]  /*0d60*/  LOP3.LUT R30, R15.reuse, 0x2e, R2, 0xfe, !PT ;  /* 0x0000002e0f1e7812 */ /* 0x048fe200078efe02 */
[C---:B------:R-:W-:Y:S01]  /*0d70*/  IMAD R144, R10.reuse, R23, R144 ;  /* 0x000000170a907224 */ /* 0x040fe200078e0290 */
[----:B------:R1:W-:Y:S01]  /*0d80*/  STL [R1+0x4b8], R18 ;  /* 0x0004b81201007387 */ /* 0x0003e20000100800 */
[C---:B------:R-:W-:Y:S01]  /*0d90*/  LOP3.LUT R23, R15.reuse, 0x1c, R2, 0xfe, !PT ;  /* 0x0000001c0f177812 */ /* 0x040fe200078efe02 */
[C---:B------:R-:W-:Y:S01]  /*0da0*/  IMAD R146, R10.reuse, R21, R146 ;  /* 0x000000150a927224 */ /* 0x040fe200078e0292 */
[C---:B--2---:R-:W-:Y:S01]  /*0db0*/  LOP3.LUT R29, R15.reuse, 0x1a, R2, 0xfe, !PT ;  /* 0x0000001a0f1d7812 */ /* 0x044fe200078efe02 */
[----:B------:R-:W-:Y:S01]  /*0dc0*/  IMAD.MOV R21, RZ, RZ, -R16 ;  /* 0x000000ffff157224 */ /* 0x000fe200078e0a10 */
[----:B------:R2:W-:Y:S01]  /*0dd0*/  STL [R1+0x52c], R3 ;  /* 0x00052c0301007387 */ /* 0x0005e20000100800 */
[--C-:B----4-:R-:W-:Y:S01]  /*0de0*/  LOP3.LUT R20, R15, 0x1e, R2.reuse, 0xfe, !PT ;  /* 0x0000001e0f147812 */ /* 0x110fe200078efe02 */
[----:B------:R-:W-:Y:S01]  /*0df0*/  IMAD.HI.U32 R12, R11, R148, RZ ;  /* 0x000000940b0c7227 */ /* 0x000fe200078e00ff */
[----:B------:R-:W-:Y:S01]  /*0e00*/  IABS R134, R23 ;  /* 0x0000001700867213 */ /* 0x000fe20000000000 */
[----:B------:R-:W-:Y:S01]  /*0e10*/  STL [R1+0x528], R29 ;  /* 0x0005281d01007387 */ /* 0x000fe20000100800 */
[----:B-1----:R-:W-:Y:S01]  /*0e20*/  LOP3.LUT R18, R15, 0x20, R2, 0xfe, !PT ;  /* 0x000000200f127812 */ /* 0x002fe200078efe02 */
[----:B------:R-:W-:Y:S01]  /*0e30*/  IMAD.HI.U32 R14, R11, R139, RZ ;  /* 0x0000008b0b0e7227 */ /* 0x000fe200078e00ff */
[----:B------:R-:W-:Y:S01]  /*0e40*/  IABS R132, R20 ;  /* 0x0000001400847213 */ /* 0x000fe20000000000 */
[----:B------:R1:W-:Y:S01]  /*0e50*/  STL [R1+0x520], R23 ;  /* 0x0005201701007387 */ /* 0x0003e20000100800 */
[----:B------:R-:W-:Y:S01]  /*0e60*/  IABS R131, R18 ;  /* 0x0000001200837213 */ /* 0x000fe20000000000 */
[----:B------:R-:W-:Y:S01]  /*0e70*/  IMAD R138, R10, R21, R138 ;  /* 0x000000150a8a7224 */ /* 0x000fe200078e028a */
[C-C-:B--2---:R-:W-:Y:S01]  /*0e80*/  LOP3.LUT R3, R15.reuse, 0x22, R2.reuse, 0xfe, !PT ;  /* 0x000000220f037812 */ /* 0x144fe200078efe02 */
[----:B------:R2:W-:Y:S01]  /*0e90*/  STL [R1+0x51c], R20 ;  /* 0x00051c1401007387 */ /* 0x0005e20000100800 */
[----:B------:R-:W-:Y:S01]  /*0ea0*/  LOP3.LUT R21, R15, 0x26, R2, 0xfe, !PT ;  /* 0x000000260f157812 */ /* 0x000fe200078efe02 */
[----:B------:R-:W-:Y:S01]  /*0eb0*/  IMAD.MOV R19, RZ, RZ, -R12 ;  /* 0x000000ffff137224 */ /* 0x000fe200078e0a0c */
[----:B------:R-:W-:Y:S01]  /*0ec0*/  IABS R130, R3 ;  /* 0x0000000300827213 */ /* 0x000fe20000000000 */
[----:B------:R3:W-:Y:S01]  /*0ed0*/  STL [R1+0x518], R18 ;  /* 0x0005181201007387 */ /* 0x0007e20000100800 */
[----:B------:R-:W-:Y:S01]  /*0ee0*/  IMAD.HI.U32 R16, R11, R131, RZ ;  /* 0x000000830b107227 */ /* 0x000fe200078e00ff */
[----:B-1----:R-:W-:-:S02]  /*0ef0*/  LOP3.LUT R23, R15, 0x24, R2, 0xfe, !PT ;  /* 0x000000240f177812 */ /* 0x002fc400078efe02 */
[----:B------:R1:W-:Y:S01]  /*0f00*/  STL [R1+0x514], R3 ;  /* 0x0005140301007387 */ /* 0x0003e20000100800 */
[----:B------:R-:W-:Y:S01]  /*0f10*/  IMAD.HI.U32 R12, R11, R142, RZ ;  /* 0x0000008e0b0c7227 */ /* 0x000fe200078e00ff */
[C---:B--2---:R-:W-:Y:S02]  /*0f20*/  LOP3.LUT R20, R15.reuse, 0x28, R2, 0xfe, !PT ;  /* 0x000000280f147812 */ /* 0x044fe400078efe02 */
[----:B------:R-:W-:Y:S01]  /*0f30*/  STL [R1+0x510], R23 ;  /* 0x0005101701007387 */ /* 0x000fe20000100800 */
[----:B------:R-:W-:Y:S01]  /*0f40*/  IMAD.MOV R14, RZ, RZ, -R14 ;  /* 0x000000ffff0e7224 */ /* 0x000fe200078e0a0e */
[----:B---3--:R-:W-:Y:S01]  /*0f50*/  LOP3.LUT R18, R15, 0x2a, R2, 0xfe, !PT ;  /* 0x0000002a0f127812 */ /* 0x008fe200078efe02 */
[C---:B------:R-:W-:Y:S01]  /*0f60*/  IMAD R148, R10.reuse, R19, R148 ;  /* 0x000000130a947224 */ /* 0x040fe200078e0294 */
[----:B------:R-:W-:Y:S01]  /*0f70*/  STL [R1+0x50c], R21 ;  /* 0x00050c1501007387 */ /* 0x000fe20000100800 */
[----:B------:R-:W-:Y:S01]  /*0f80*/  IMAD.MOV R16, RZ, RZ, -R16 ;  /* 0x000000ffff107224 */ /* 0x000fe200078e0a10 */
[----:B------:R-:W-:Y:S01]  /*0f90*/  IABS R124, R18 ;  /* 0x00000012007c7213 */ /* 0x000fe20000000000 */
[----:B------:R-:W-:Y:S01]  /*0fa0*/  IMAD.MOV R19, RZ, RZ, -R12 ;  /* 0x000000ffff137224 */ /* 0x000fe200078e0a0c */
[----:B------:R-:W-:Y:S01]  /*0fb0*/  STL [R1+0x508], R20 ;  /* 0x0005081401007387 */ /* 0x000fe20000100800 */
[----:B------:R-:W-:Y:S01]  /*0fc0*/  IMAD R139, R10, R14, R139 ;  /* 0x0000000e0a8b7224 */ /* 0x000fe200078e028b */
[----:B------:R-:W-:Y:S01]  /*0fd0*/  IABS R126, R20 ;  /* 0x00000014007e7213 */ /* 0x000fe20000000000 */
[----:B------:R-:W-:Y:S01]  /*0fe0*/  IMAD.HI.U32 R14, R11, R132, RZ ;  /* 0x000000840b0e7227 */ /* 0x000fe200078e00ff */
[----:B------:R2:W-:Y:S01]  /*0ff0*/  STL [R1+0x504], R18 ;  /* 0x0005041201007387 */ /* 0x0005e20000100800 */
[----:B-1----:R-:W-:-:S02]  /*1000*/  LOP3.LUT R3, R15, 0x2c, R2, 0xfe, !PT ;  /* 0x0000002c0f037812 */ /* 0x002fc400078efe02 */
[C---:B------:R-:W-:Y:S01]  /*1010*/  IMAD R131, R10.reuse, R16, R131 ;  /* 0x000000100a837224 */ /* 0x040fe200078e0283 */
[----:B------:R-:W-:Y:S01]  /*1020*/  IABS R135, R29 ;  /* 0x0000001d00877213 */ /* 0x000fe20000000000 */
[C---:B------:R-:W-:Y:S01]  /*1030*/  IMAD R142, R10.reuse, R19, R142 ;  /* 0x000000130a8e7224 */ /* 0x040fe200078e028e */
[--C-:B------:R-:W-:Y:S01]  /*1040*/  LOP3.LUT R29, R15, 0x30, R2.reuse, 0xfe, !PT ;  /* 0x000000300f1d7812 */ /* 0x100fe200078efe02 */
[----:B------:R-:W-:Y:S01]  /*1050*/  IMAD.HI.U32 R16, R11, R124, RZ ;  /* 0x0000007c0b107227 */ /* 0x000fe200078e00ff */
[----:B------:R-:W-:Y:S01]  /*1060*/  IABS R128, R23 ;  /* 0x0000001700807213 */ /* 0x000fe20000000000 */
[----:B------:R1:W-:Y:S01]  /*1070*/  STL [R1+0x500], R3 ;  /* 0x0005000301007387 */ /* 0x0003e20000100800 */
[----:B--2---:R-:W-:Y:S01]  /*1080*/  LOP3.LUT R18, R15, 0x34, R2, 0xfe, !PT ;  /* 0x000000340f127812 */ /* 0x004fe200078efe02 */
[----:B------:R-:W-:Y:S01]  /*1090*/  IMAD.MOV R19, RZ, RZ, -R14 ;  /* 0x000000ffff137224 */ /* 0x000fe200078e0a0e */
[----:B------:R-:W-:Y:S01]  /*10a0*/  IABS R127, R21 ;  /* 0x00000015007f7213 */ /* 0x000fe20000000000 */
[----:B------:R-:W-:Y:S01]  /*10b0*/  IMAD.HI.U32 R14, R11, R126, RZ ;  /* 0x0000007e0b0e7227 */ /* 0x000fe200078e00ff */
[----:B------:R-:W-:Y:S01]  /*10c0*/  IABS R118, R18 ;  /* 0x0000001200767213 */ /* 0x000fe20000000000 */
[----:B------:R-:W-:Y:S01]  /*10d0*/  STL [R1+0x4fc], R30 ;  /* 0x0004fc1e01007387 */ /* 0x000fe20000100800 */
[C---:B------:R-:W-:Y:S01]  /*10e0*/  LOP3.LUT R20, R15.reuse, 0x32, R2, 0xfe, !PT ;  /* 0x000000320f147812 */ /* 0x040fe200078efe02 */
[----:B------:R-:W-:Y:S01]  /*10f0*/  IMAD.MOV R23, RZ, RZ, -R16 ;  /* 0x000000ffff177224 */ /* 0x000fe200078e0a10 */
[----:B------:R-:W-:Y:S01]  /*1100*/  IABS R123, R3 ;  /* 0x00000003007b7213 */ /* 0x000fe20000000000 */
[----:B------:R-:W-:Y:S01]  /*1110*/  IMAD.MOV R21, RZ, RZ, -R14 ;  /* 0x000000ffff157224 */ /* 0x000fe200078e0a0e */
[----:B-1----:R-:W-:Y:S01]  /*1120*/  LOP3.LUT R3, R15, 0x36, R2, 0xfe, !PT ;  /* 0x000000360f037812 */ /* 0x002fe200078efe02 */
[----:B------:R1:W-:Y:S01]  /*1130*/  STL [R1+0x4f8], R29 ;  /* 0x0004f81d01007387 */ /* 0x0003e20000100800 */
[----:B------:R-:W-:Y:S01]  /*1140*/  IABS R120, R29 ;  /* 0x0000001d00787213 */ /* 0x000fe20000000000 */
[----:B------:R-:W-:Y:S01]  /*1150*/  IMAD.HI.U32 R16, R11, R118, RZ ;  /* 0x000000760b107227 */ /* 0x000fe200078e00ff */
[----:B------:R-:W-:Y:S01]  /*1160*/  IABS R119, R20 ;  /* 0x0000001400777213 */ /* 0x000fe20000000000 */
[----:B------:R2:W-:Y:S01]  /*1170*/  STL [R1+0x4f4], R20 ;  /* 0x0004f41401007387 */ /* 0x0005e20000100800 */
[----:B------:R-:W-:Y:S01]  /*1180*/  IABS R116, R3 ;  /* 0x0000000300747213 */ /* 0x000fe20000000000 */
[C---:B------:R-:W-:Y:S01]  /*1190*/  IMAD R124, R10.reuse, R23, R124 ;  /* 0x000000170a7c7224 */ /* 0x040fe200078e027c */
[C---:B------:R-:W-:Y:S01]  /*11a0*/  LOP3.LUT R23, R15.reuse, 0x3a, R2, 0xfe, !PT ;  /* 0x0000003a0f177812 */ /* 0x040fe200078efe02 */
[C---:B------:R-:W-:Y:S01]  /*11b0*/  IMAD R126, R10.reuse, R21, R126 ;  /* 0x000000150a7e7224 */ /* 0x040fe200078e027e */
[----:B------:R3:W-:Y:S01]  /*11c0*/  STL [R1+0x4f0], R18 ;  /* 0x0004f01201007387 */ /* 0x0007e20000100800 */
[C---:B-1----:R-:W-:Y:S01]  /*11d0*/  LOP3.LUT R29, R15.reuse, 0x38, R2, 0xfe, !PT ;  /* 0x000000380f1d7812 */ /* 0x042fe200078efe02 */
[----:B------:R-:W-:Y:S01]  /*11e0*/  IMAD.MOV R21, RZ, RZ, -R16 ;  /* 0x000000ffff157224 */ /* 0x000fe200078e0a10 */
[----:B------:R-:W-:Y:S01]  /*11f0*/  IABS R114, R23 ;  /* 0x0000001700727213 */ /* 0x000fe20000000000 */
[----:B------:R1:W-:Y:S01]  /*1200*/  STL [R1+0x4ec], R3 ;  /* 0x0004ec0301007387 */ /* 0x0003e20000100800 */
[----:B--2---:R-:W-:Y:S01]  /*1210*/  LOP3.LUT R20, R15, 0x3c, R2, 0xfe, !PT ;  /* 0x0000003c0f147812 */ /* 0x004fe200078efe02 */
[----:B------:R-:W-:Y:S01]  /*1220*/  IMAD R118, R10, R21, R118 ;  /* 0x000000150a767224 */ /* 0x000fe200078e0276 */
[C---:B------:R-:W-:Y:S01]  /*1230*/  LOP3.LUT R21, R0.reuse, 0x44, RZ, 0xfc, !PT ;  /* 0x0000004400157812 */ /* 0x040fe200078efcff */
[----:B------:R2:W-:Y:S01]  /*1240*/  STL [R1+0x4e8], R29 ;  /* 0x0004e81d01007387 */ /* 0x0005e20000100800 */
[----:B------:R-:W-:Y:S01]  /*1250*/  IABS R112, R20 ;  /* 0x0000001400707213 */ /* 0x000fe20000000000 */
[----:B------:R-:W-:Y:S01]  /*1260*/  IMAD.HI.U32 R13, R11, R150, RZ ;  /* 0x000000960b0d7227 */ /* 0x000fe200078e00ff */
[----:B---3--:R-:W-:Y:S01]  /*1270*/  LOP3.LUT R18, R15, 0x3e, R2, 0xfe, !PT ;  /* 0x0000003e0f127812 */ /* 0x008fe200078efe02 */
[----:B------:R3:W-:Y:S01]  /*1280*/  STL [R1+0x4e4], R23 ;  /* 0x0004e41701007387 */ /* 0x0007e20000100800 */
[----:B------:R-:W-:Y:S01]  /*1290*/  IABS R115, R29 ;  /* 0x0000001d00737213 */ /* 0x000fe20000000000 */
[----:B------:R-:W-:Y:S01]  /*12a0*/  IMAD.MOV R13, RZ, RZ, -R13 ;  /* 0x000000ffff0d7224 */ /* 0x000fe200078e0a0d */
[----:B-1----:R-:W-:Y:S01]  /*12b0*/  LOP3.LUT R3, R0, 0x40, RZ, 0xfc, !PT ;  /* 0x0000004000037812 */ /* 0x002fe200078efcff */
[----:B------:R1:W-:Y:S01]  /*12c0*/  STL [R1+0x4e0], R20 ;  /* 0x0004e01401007387 */ /* 0x0003e20000100800 */
[----:B------:R-:W-:Y:S01]  /*12d0*/  IABS R111, R18 ;  /* 0x00000012006f7213 */ /* 0x000fe20000000000 */
[----:B------:R-:W-:Y:S01]  /*12e0*/  IMAD R152, R10, R17, R152 ;  /* 0x000000110a987224 */ /* 0x000fe200078e0298 */
[----:B------:R-:W-:Y:S01]  /*12f0*/  IABS R110, R3 ;  /* 0x00000003006e7213 */ /* 0x000fe20000000000 */
[----:B------:R4:W-:Y:S01]  /*1300*/  STL [R1+0x4dc], R18 ;  /* 0x0004dc1201007387 */ /* 0x0009e20000100800 */
[----:B--2---:R-:W-:Y:S01]  /*1310*/  LOP3.LUT R29, R0, 0x4c, RZ, 0xfc, !PT ;  /* 0x0000004c001d7812 */ /* 0x004fe200078efcff */
[----:B------:R-:W-:Y:S01]  /*1320*/  IMAD R150, R10, R13, R150 ;  /* 0x0000000d0a967224 */ /* 0x000fe200078e0296 */
[----:B---3--:R-:W-:Y:S01]  /*1330*/  LOP3.LUT R23, R0, 0x42, RZ, 0xfc, !PT ;  /* 0x0000004200177812 */ /* 0x008fe200078efcff */
[----:B------:R2:W-:Y:S01]  /*1340*/  STL [R1+0x4d8], R3 ;  /* 0x0004d80301007387 */ /* 0x0005e20000100800 */
[----:B------:R-:W-:Y:S01]  /*1350*/  ISETP.GT.U32.AND P3, PT, R10, R8, PT ;  /* 0x000000080a00720c */ /* 0x000fe20003f64070 */
[C---:B------:R-:W-:Y:S01]  /*1360*/  IMAD.HI.U32 R17, R11.reuse, R143, RZ ;  /* 0x0000008f0b117227 */ /* 0x040fe200078e00ff */
[C---:B-1----:R-:W-:Y:S01]  /*1370*/  LOP3.LUT R20, R0.reuse, 0x46, RZ, 0xfc, !PT ;  /* 0x0000004600147812 */ /* 0x042fe200078efcff */
[----:B------:R1:W-:Y:S01]  /*1380*/  STL [R1+0x600], R23 ;  /* 0x0006001701007387 */ /* 0x0003e20000100800 */
[----:B------:R-:W-:Y:S01]  /*1390*/  IABS R108, R23 ;  /* 0x00000017006c7213 */ /* 0x000fe20000000000 */
[----:B------:R-:W-:Y:S01]  /*13a0*/  IMAD.MOV R17, RZ, RZ, -R17 ;  /* 0x000000ffff117224 */ /* 0x000fe200078e0a11 */
[----:B----4-:R-:W-:Y:S01]  /*13b0*/  LOP3.LUT R18, R0, 0x48, RZ, 0xfc, !PT ;  /* 0x0000004800127812 */ /* 0x010fe200078efcff */
[----:B------:R-:W-:Y:S01]  /*13c0*/  STL [R1+0x660], R21 ;  /* 0x0006601501007387 */ /* 0x000fe20000100800 */
[----:B------:R-:W-:Y:S01]  /*13d0*/  IABS R147, R27 ;  /* 0x0000001b00937213 */ /* 0x000fe20000000000 */
[----:B------:R-:W-:Y:S01]  /*13e0*/  IMAD R143, R10, R17, R143 ;  /* 0x000000110a8f7224 */ /* 0x000fe200078e028f */
[----:B--2---:R-:W-:Y:S01]  /*13f0*/  LOP3.LUT R3, R0, 0x4a, RZ, 0xfc, !PT ;  /* 0x0000004a00037812 */ /* 0x004fe200078efcff */
[----:B------:R-:W-:Y:S01]  /*1400*/  STL [R1+0x65c], R20 ;  /* 0x00065c1401007387 */ /* 0x000fe20000100800 */
[----:B------:R-:W-:Y:S01]  /*1410*/  ISETP.GT.U32.AND P4, PT, R10, R152, PT ;  /* 0x000000980a00720c */ /* 0x000fe20003f84070 */
[C---:B------:R-:W-:Y:S01]  /*1420*/  IMAD.HI.U32 R13, R11.reuse, R147, RZ ;  /* 0x000000930b0d7227 */ /* 0x040fe200078e00ff */
[----:B-1----:R-:W-:Y:S01]  /*1430*/  LOP3.LUT R23, R0, 0x4e, RZ, 0xfc, !PT ;  /* 0x0000004e00177812 */ /* 0x002fe200078efcff */
[----:B------:R-:W-:Y:S01]  /*1440*/  STL [R1+0x658], R18 ;  /* 0x0006581201007387 */ /* 0x000fe20000100800 */
[----:B------:R-:W-:Y:S01]  /*1450*/  ISETP.GT.U32.AND P5, PT, R10, R151, PT ;  /* 0x000000970a00720c */ /* 0x000fe20003fa4070 */
[----:B------:R-:W-:Y:S01]  /*1460*/  IMAD.MOV R13, RZ, RZ, -R13 ;  /* 0x000000ffff0d7224 */ /* 0x000fe200078e0a0d */
[----:B------:R-:W-:Y:S01]  /*1470*/  IABS R98, R23 ;  /* 0x0000001700627213 */ /* 0x000fe20000000000 */
[----:B------:R-:W-:Y:S01]  /*1480*/  STL [R1+0x654], R3 ;  /* 0x0006540301007387 */ /* 0x000fe20000100800 */
[--C-:B------:R-:W-:Y:S01]  /*1490*/  @!P3 IMAD.IADD R8, R8, 0x1, -R10.reuse ;  /* 0x000000010808b824 */ /* 0x100fe200078e0a0a */
[C---:B------:R-:W-:Y:S01]  /*14a0*/  ISETP.GT.U32.AND P3, PT, R10.reuse, R144, PT ;  /* 0x000000900a00720c */ /* 0x040fe20003f64070 */
[C---:B------:R-:W-:Y:S01]  /*14b0*/  IMAD R147, R10.reuse, R13, R147 ;  /* 0x0000000d0a937224 */ /* 0x040fe200078e0293 */
[----:B------:R-:W-:Y:S01]  /*14c0*/  STL [R1+0x634], R29 ;  /* 0x0006341d01007387 */ /* 0x000fe20000100800 */
[C---:B------:R-:W-:Y:S01]  /*14d0*/  ISETP.GT.U32.AND P1, PT, R10.reuse, R150, PT ;  /* 0x000000960a00720c */ /* 0x040fe20003f24070 */
[----:B------:R-:W-:Y:S01]  /*14e0*/  IMAD.HI.U32 R13, R11, R140, RZ ;  /* 0x0000008c0b0d7227 */ /* 0x000fe200078e00ff */
[C---:B------:R-:W-:Y:S01]  /*14f0*/  ISETP.GT.U32.AND P6, PT, R10.reuse, R148, PT ;  /* 0x000000940a00720c */ /* 0x040fe20003fc4070 */
[----:B------:R1:W-:Y:S01]  /*1500*/  STL [R1+0x630], R23 ;  /* 0x0006301701007387 */ /* 0x0003e20000100800 */
[----:B------:R-:W-:Y:S01]  /*1510*/  ISETP.GT.U32.AND P2, PT, R10, R146, PT ;  /* 0x000000920a00720c */ /* 0x000fe20003f44070 */
[--C-:B------:R-:W-:Y:S01]  /*1520*/  @!P4 IMAD.IADD R152, R152, 0x1, -R10.reuse ;  /* 0x000000019898c824 */ /* 0x100fe200078e0a0a */
[C---:B------:R-:W-:Y:S01]  /*1530*/  ISETP.GT.U32.AND P4, PT, R10.reuse, R143, PT ;  /* 0x0000008f0a00720c */ /* 0x040fe20003f84070 */
[--C-:B------:R-:W-:Y:S01]  /*1540*/  @!P5 IMAD.IADD R151, R151, 0x1, -R10.reuse ;  /* 0x000000019797d824 */ /* 0x100fe200078e0a0a */
[----:B------:R-:W-:Y:S01]  /*1550*/  ISETP.GT.U32.AND P5, PT, R10, R142, PT ;  /* 0x0000008e0a00720c */ /* 0x000fe20003fa4070 */
[----:B------:R-:W-:Y:S01]  /*1560*/  IMAD.MOV R13, RZ, RZ, -R13 ;  /* 0x000000ffff0d7224 */ /* 0x000fe200078e0a0d */
[----:B------:R-:W-:Y:S01]  /*1570*/  IABS R122, R30 ;  /* 0x0000001e007a7213 */ /* 0x000fe20000000000 */
[----:B------:R-:W-:Y:S01]  /*1580*/  @!P3 IMAD.IADD R144, R144, 0x1, -R10 ;  /* 0x000000019090b824 */ /* 0x000fe200078e0a0a */
[C---:B------:R-:W-:Y:S01]  /*1590*/  ISETP.GT.U32.AND P3, PT, R10.reuse, R151, PT ;  /* 0x000000970a00720c */ /* 0x040fe20003f64070 */
[----:B-1----:R-:W-:Y:S01]  /*15a0*/  IMAD R23, R5, 0x40, R166 ;  /* 0x0000004005177824 */ /* 0x002fe200078e02a6 */
[----:B------:R-:W-:Y:S01]  /*15b0*/  IABS R106, R20 ;  /* 0x00000014006a7213 */ /* 0x000fe20000000000 */
[----:B------:R-:W-:Y:S01]  /*15c0*/  IMAD R140, R10, R13, R140 ;  /* 0x0000000d0a8c7224 */ /* 0x000fe200078e028c */
[----:B------:R-:W-:Y:S01]  /*15d0*/  IABS R103, R18 ;  /* 0x0000001200677213 */ /* 0x000fe20000000000 */
[--C-:B------:R-:W-:Y:S01]  /*15e0*/  @!P1 IMAD.IADD R150, R150, 0x1, -R10.reuse ;  /* 0x0000000196969824 */ /* 0x100fe200078e0a0a */
[----:B------:R-:W-:Y:S01]  /*15f0*/  IABS R5, R23 ;  /* 0x0000001700057213 */ /* 0x000fe20000000000 */
[--C-:B------:R-:W-:Y:S01]  /*1600*/  @!P6 IMAD.IADD R148, R148, 0x1, -R10.reuse ;  /* 0x000000019494e824 */ /* 0x100fe200078e0a0a */
[C---:B------:R-:W-:Y:S01]  /*1610*/  ISETP.GT.U32.AND P1, PT, R10.reuse, R140, PT ;  /* 0x0000008c0a00720c */ /* 0x040fe20003f24070 */
[----:B------:R-:W-:Y:S01]  /*1620*/  @!P4 IMAD.IADD R143, R143, 0x1, -R10 ;  /* 0x000000018f8fc824 */ /* 0x000fe200078e0a0a */
[----:B------:R-:W-:Y:S01]  /*1630*/  ISETP.GT.U32.AND P4, PT, R10, R150, PT ;  /* 0x000000960a00720c */ /* 0x000fe20003f84070 */
[----:B------:R-:W-:Y:S01]  /*1640*/  IMAD.HI.U32 R4, R4, R5, RZ ;  /* 0x0000000504047227 */ /* 0x000fe200078e00ff */
[----:B------:R-:W-:-:S02]  /*1650*/  ISETP.GT.U32.AND P6, PT, R10, R139, PT ;  /* 0x0000008b0a00720c */ /* 0x000fc40003fc4070 */
[----:B------:R-:W-:Y:S01]  /*1660*/  IABS R107, R21 ;  /* 0x00000015006b7213 */ /* 0x000fe20000000000 */
[----:B------:R-:W-:Y:S01]  /*1670*/  IMAD.MOV R4, RZ, RZ, -R4 ;  /* 0x000000ffff047224 */ /* 0x000fe200078e0a04 */
[----:B------:R-:W-:Y:S01]  /*1680*/  LOP3.LUT R20, R0, 0x50, RZ, 0xfc, !PT ;  /* 0x0000005000147812 */ /* 0x000fe200078efcff */
[--C-:B------:R-:W-:Y:S01]  /*1690*/  @!P5 IMAD.IADD R142, R142, 0x1, -R10.reuse ;  /* 0x000000018e8ed824 */ /* 0x100fe200078e0a0a */
[C---:B------:R-:W-:Y:S01]  /*16a0*/  ISETP.GT.U32.AND P5, PT, R10.reuse, R148, PT ;  /* 0x000000940a00720c */ /* 0x040fe20003fa4070 */
[----:B------:R-:W-:Y:S01]  /*16b0*/  IMAD R5, R9, R4, R5 ;  /* 0x0000000409057224 */ /* 0x000fe200078e0205 */
[----:B------:R-:W-:Y:S01]  /*16c0*/  IABS R102, R3 ;  /* 0x0000000300667213 */ /* 0x000fe20000000000 */
[--C-:B------:R-:W-:Y:S01]  /*16d0*/  @!P3 IMAD.IADD R151, R151, 0x1, -R10.reuse ;  /* 0x000000019797b824 */ /* 0x100fe200078e0a0a */
[----:B------:R-:W-:Y:S01]  /*16e0*/  ISETP.GT.U32.AND P3, PT, R10, R143, PT ;  /* 0x0000008f0a00720c */ /* 0x000fe20003f64070 */
[----:B------:R-:W-:Y:S01]  /*16f0*/  IMAD.HI.U32 R13, R11, R134, RZ ;  /* 0x000000860b0d7227 */ /* 0x000fe200078e00ff */
[----:B------:R-:W-:Y:S01]  /*1700*/  ISETP.GT.U32.AND P0, PT, R9, R5, PT ;  /* 0x000000050900720c */ /* 0x000fe20003f04070 */
[----:B------:R-:W-:Y:S01]  /*1710*/  STL [R1+0x62c], R20 ;  /* 0x00062c1401007387 */ /* 0x000fe20000100800 */
[----:B------:R-:W-:Y:S01]  /*1720*/  LOP3.LUT R18, R0, 0x52, RZ, 0xfc, !PT ;  /* 0x0000005200127812 */ /* 0x000fe200078efcff */
[--C-:B------:R-:W-:Y:S01]  /*1730*/  @!P2 IMAD.IADD R146, R146, 0x1, -R10.reuse ;  /* 0x000000019292a824 */ /* 0x100fe200078e0a0a */
[----:B------:R-:W-:Y:S01]  /*1740*/  ISETP.GT.U32.AND P2, PT, R10, R8, PT ;  /* 0x000000080a00720c */ /* 0x000fe20003f44070 */
[----:B------:R-:W-:Y:S01]  /*1750*/  IMAD.MOV R13, RZ, RZ, -R13 ;  /* 0x000000ffff0d7224 */ /* 0x000fe200078e0a0d */
[----:B------:R-:W-:Y:S01]  /*1760*/  LOP3.LUT R3, R0, 0x54, RZ, 0xfc, !PT ;  /* 0x0000005400037812 */ /* 0x000fe200078efcff */
[----:B------:R-:W-:Y:S01]  /*1770*/  @!P1 IMAD.IADD R140, R140, 0x1, -R10 ;  /* 0x000000018c8c9824 */ /* 0x000fe200078e0a0a */
[----:B------:R-:W-:Y:S01]  /*1780*/  IABS R99, R29 ;  /* 0x0000001d00637213 */ /* 0x000fe20000000000 */
[----:B------:R-:W-:Y:S01]  /*1790*/  IMAD.HI.U32 R17, R11, R136, RZ ;  /* 0x000000880b117227 */ /* 0x000fe200078e00ff */
[----:B------:R1:W-:Y:S01]  /*17a0*/  STL [R1+0x628], R18 ;  /* 0x0006281201007387 */ /* 0x0003e20000100800 */
[----:B------:R-:W-:-:S02]  /*17b0*/  IABS R94, R18 ;  /* 0x00000012005e7213 */ /* 0x000fc40000000000 */
[----:B------:R-:W-:Y:S01]  /*17c0*/  @!P0 IMAD.IADD R5, R5, 0x1, -R9 ;  /* 0x0000000105058824 */ /* 0x000fe200078e0a09 */
[----:B------:R-:W-:Y:S01]  /*17d0*/  IABS R91, R3 ;  /* 0x00000003005b7213 */ /* 0x000fe20000000000 */
[----:B------:R-:W-:Y:S01]  /*17e0*/  IMAD R134, R10, R13, R134 ;  /* 0x0000000d0a867224 */ /* 0x000fe200078e0286 */
[----:B------:R-:W-:Y:S01]  /*17f0*/  IABS R95, R20 ;  /* 0x00000014005f7213 */ /* 0x000fe20000000000 */
[--C-:B------:R-:W-:Y:S01]  /*1800*/  @!P4 IMAD.IADD R150, R150, 0x1, -R10.reuse ;  /* 0x000000019696c824 */ /* 0x100fe200078e0a0a */
[----:B------:R-:W-:Y:S01]  /*1810*/  ISETP.GT.U32.AND P0, PT, R9, R5, PT ;  /* 0x000000050900720c */ /* 0x000fe20003f04070 */
[--C-:B------:R-:W-:Y:S01]  /*1820*/  @!P5 IMAD.IADD R148, R148, 0x1, -R10.reuse ;  /* 0x000000019494d824 */ /* 0x100fe200078e0a0a */
[C---:B------:R-:W-:Y:S01]  /*1830*/  ISETP.GT.U32.AND P4, PT, R10.reuse, R142, PT ;  /* 0x0000008e0a00720c */ /* 0x040fe20003f84070 */
[----:B------:R-:W-:Y:S01]  /*1840*/  IMAD.MOV R17, RZ, RZ, -R17 ;  /* 0x000000ffff117224 */ /* 0x000fe200078e0a11 */
[----:B------:R-:W-:Y:S01]  /*1850*/  ISETP.GT.U32.AND P5, PT, R10, R140, PT ;  /* 0x0000008c0a00720c */ /* 0x000fe20003fa4070 */
[----:B------:R-:W-:Y:S01]  /*1860*/  IMAD.HI.U32 R12, R11, R135, RZ ;  /* 0x000000870b0c7227 */ /* 0x000fe200078e00ff */
[C---:B-1----:R-:W-:Y:S01]  /*1870*/  LOP3.LUT R18, R0.reuse, 0x58, RZ, 0xfc, !PT ;  /* 0x0000005800127812 */ /* 0x042fe200078efcff */
[----:B------:R1:W-:Y:S01]  /*1880*/  STL [R1+0x624], R3 ;  /* 0x0006240301007387 */ /* 0x0003e20000100800 */
[----:B------:R-:W-:Y:S01]  /*1890*/  LOP3.LUT R248, R0, 0x62, RZ, 0xfc, !PT ;  /* 0x0000006200f87812 */ /* 0x000fe200078efcff */
[----:B------:R-:W-:Y:S01]  /*18a0*/  @!P3 IMAD.IADD R143, R143, 0x1, -R10 ;  /* 0x000000018f8fb824 */ /* 0x000fe200078e0a0a */
[C---:B------:R-:W-:Y:S01]  /*18b0*/  ISETP.GT.U32.AND P3, PT, R10.reuse, R134, PT ;  /* 0x000000860a00720c */ /* 0x040fe20003f64070 */
[C---:B------:R-:W-:Y:S01]  /*18c0*/  IMAD R136, R10.reuse, R17, R136 ;  /* 0x000000110a887224 */ /* 0x040fe200078e0288 */
[----:B------:R-:W-:Y:S01]  /*18d0*/  IABS R87, R18 ;  /* 0x0000001200577213 */ /* 0x000fe20000000000 */
[----:B------:R-:W-:Y:S01]  /*18e0*/  @!P0 IMAD.IADD R5, R5, 0x1, -R9 ;  /* 0x0000000105058824 */ /* 0x000fe200078e0a09 */
[----:B------:R-:W-:Y:S01]  /*18f0*/  ISETP.GT.U32.AND P0, PT, R10, R147, PT ;  /* 0x000000930a00720c */ /* 0x000fe20003f04070 */
[----:B------:R-:W-:Y:S01]  /*1900*/  IMAD.MOV R12, RZ, RZ, -R12 ;  /* 0x000000ffff0c7224 */ /* 0x000fe200078e0a0c */
[----:B------:R-:W-:Y:S01]  /*1910*/  IABS R78, R248 ;  /* 0x000000f8004e7213 */ /* 0x000fe20000000000 */
[--C-:B------:R-:W-:Y:S01]  /*1920*/  @!P6 IMAD.IADD R139, R139, 0x1, -R10.reuse ;  /* 0x000000018b8be824 */ /* 0x100fe200078e0a0a */
[----:B-1----:R-:W-:Y:S01]  /*1930*/  LOP3.LUT R3, R0, 0x5c, RZ, 0xfc, !PT ;  /* 0x0000005c00037812 */ /* 0x002fe200078efcff */
[--C-:B------:R-:W-:Y:S01]  /*1940*/  @!P2 IMAD.IADD R8, R8, 0x1, -R10.reuse ;  /* 0x000000010808a824 */ /* 0x100fe200078e0a0a */
[C---:B------:R-:W-:Y:S01]  /*1950*/  ISETP.GT.U32.AND P2, PT, R10.reuse, R144, PT ;  /* 0x000000900a00720c */ /* 0x040fe20003f44070 */
[----:B------:R-:W-:Y:S01]  /*1960*/  IMAD.HI.U32 R17, R11, R130, RZ ;  /* 0x000000820b117227 */ /* 0x000fe200078e00ff */
[----:B------:R-:W-:Y:S01]  /*1970*/  ISETP.GT.U32.AND P6, PT, R10, R139, PT ;  /* 0x0000008b0a00720c */ /* 0x000fe20003fc4070 */
[----:B------:R-:W1:Y:S01]  /*1980*/  LDS R9, [UR33] ;  /* 0x00000021ff097984 */ /* 0x000e620008000800 */
[----:B------:R-:W-:Y:S01]  /*1990*/  LOP3.LUT R252, R0, 0x5e, RZ, 0xfc, !PT ;  /* 0x0000005e00fc7812 */ /* 0x000fe200078efcff */
[C---:B------:R-:W-:Y:S01]  /*19a0*/  IMAD R135, R10.reuse, R12, R135 ;  /* 0x0000000c0a877224 */ /* 0x040fe200078e0287 */
[----:B------:R-:W-:Y:S01]  /*19b0*/  IABS R83, R3 ;  /* 0x0000000300537213 */ /* 0x000fe20000000000 */
[----:B------:R-:W-:Y:S01]  /*19c0*/  @!P0 IMAD.IADD R147, R147, 0x1, -R10 ;  /* 0x0000000193938824 */ /* 0x000fe200078e0a0a */
[C---:B------:R-:W-:Y:S01]  /*19d0*/  ISETP.GT.U32.AND P0, PT, R10.reuse, R152, PT ;  /* 0x000000980a00720c */ /* 0x040fe20003f04070 */
[C---:B------:R-:W-:Y:S01]  /*19e0*/  IMAD R132, R10.reuse, R19, R132 ;  /* 0x000000130a847224 */ /* 0x040fe200078e0284 */
[----:B------:R-:W-:Y:S01]  /*19f0*/  IABS R82, R252 ;  /* 0x000000fc00527213 */ /* 0x000fe20000000000 */
[----:B------:R-:W-:Y:S01]  /*1a00*/  IMAD.MOV R17, RZ, RZ, -R17 ;  /* 0x000000ffff117224 */ /* 0x000fe200078e0a11 */
[----:B------:R-:W-:Y:S01]  /*1a10*/  ISETP.GT.U32.AND P1, PT, R10, R147, PT ;  /* 0x000000930a00720c */ /* 0x000fe20003f24070 */
[----:B------:R-:W-:Y:S01]  /*1a20*/  IMAD.HI.U32 R12, R11, R128, RZ ;  /* 0x000000800b0c7227 */ /* 0x000fe200078e00ff */
[----:B------:R-:W-:-:S02]  /*1a30*/  LOP3.LUT R251, R0, 0x60, RZ, 0xfc, !PT ;  /* 0x0000006000fb7812 */ /* 0x000fc400078efcff */
[----:B------:R-:W-:Y:S01]  /*1a40*/  LOP3.LUT R247, R0, 0x64, RZ, 0xfc, !PT ;  /* 0x0000006400f77812 */ /* 0x000fe200078efcff */
[----:B------:R-:W-:Y:S01]  /*1a50*/  IMAD.HI.U32 R13, R11, R127, RZ ;  /* 0x0000007f0b0d7227 */ /* 0x000fe200078e00ff */
[----:B------:R-:W-:Y:S02]  /*1a60*/  IABS R79, R251 ;  /* 0x000000fb004f7213 */ /* 0x000fe40000000000 */
[----:B------:R-:W-:Y:S01]  /*1a70*/  IABS R75, R247 ;  /* 0x000000f7004b7213 */ /* 0x000fe20000000000 */
[--C-:B------:R-:W-:Y:S01]  /*1a80*/  @!P0 IMAD.IADD R152, R152, 0x1, -R10.reuse ;  /* 0x0000000198988824 */ /* 0x100fe200078e0a0a */
[----:B------:R-:W-:Y:S01]  /*1a90*/  ISETP.GT.U32.AND P0, PT, R10, R146, PT ;  /* 0x000000920a00720c */ /* 0x000fe20003f04070 */
[--C-:B------:R-:W-:Y:S01]  /*1aa0*/  @!P4 IMAD.IADD R142, R142, 0x1, -R10.reuse ;  /* 0x000000018e8ec824 */ /* 0x100fe200078e0a0a */
[C---:B------:R-:W-:Y:S01]  /*1ab0*/  ISETP.GT.U32.AND P4, PT, R10.reuse, R132, PT ;  /* 0x000000840a00720c */ /* 0x040fe20003f84070 */
[--C-:B------:R-:W-:Y:S01]  /*1ac0*/  @!P1 IMAD.IADD R147, R147, 0x1, -R10.reuse ;  /* 0x0000000193939824 */ /* 0x100fe200078e0a0a */
[----:B------:R-:W-:Y:S01]  /*1ad0*/  ISETP.GT.U32.AND P1, PT, R10, R138, PT ;  /* 0x0000008a0a00720c */ /* 0x000fe20003f24070 */
[----:B------:R-:W-:Y:S01]  /*1ae0*/  @!P5 IMAD.IADD R140, R140, 0x1, -R10 ;  /* 0x000000018c8cd824 */ /* 0x000fe200078e0a0a */
[C---:B------:R-:W-:Y:S01]  /*1af0*/  ISETP.GT.U32.AND P5, PT, R10.reuse, R131, PT ;  /* 0x000000830a00720c */ /* 0x040fe20003fa4070 */
[----:B------:R-:W-:Y:S01]  /*1b00*/  IMAD R130, R10, R17, R130 ;  /* 0x000000110a827224 */ /* 0x000fe200078e0282 */
[C---:B------:R-:W-:Y:S01]  /*1b10*/  LOP3.LUT R244, R0.reuse, 0x68, RZ, 0xfc, !PT ;  /* 0x0000006800f47812 */ /* 0x040fe200078efcff */
[----:B------:R-:W-:Y:S01]  /*1b20*/  IMAD.MOV R19, RZ, RZ, -R12 ;  /* 0x000000ffff137224 */ /* 0x000fe200078e0a0c */
[----:B------:R-:W-:Y:S01]  /*1b30*/  LOP3.LUT R246, R0, 0x66, RZ, 0xfc, !PT ;  /* 0x0000006600f67812 */ /* 0x000fe200078efcff */
[----:B------:R-:W-:Y:S01]  /*1b40*/  IMAD.HI.U32 R17, R11, R123, RZ ;  /* 0x0000007b0b117227 */ /* 0x000fe200078e00ff */
[----:B------:R-:W-:-:S02]  /*1b50*/  IABS R71, R244 ;  /* 0x000000f400477213 */ /* 0x000fc40000000000 */
[----:B------:R-:W-:Y:S01]  /*1b60*/  IABS R74, R246 ;  /* 0x000000f6004a7213 */ /* 0x000fe20000000000 */
[--C-:B------:R-:W-:Y:S01]  /*1b70*/  @!P0 IMAD.IADD R146, R146, 0x1, -R10.reuse ;  /* 0x0000000192928824 */ /* 0x100fe200078e0a0a */
[----:B------:R-:W-:Y:S01]  /*1b80*/  ISETP.GT.U32.AND P0, PT, R10, R136, PT ;  /* 0x000000880a00720c */ /* 0x000fe20003f04070 */
[----:B------:R-:W-:Y:S01]  /*1b90*/  IMAD.MOV R13, RZ, RZ, -R13 ;  /* 0x000000ffff0d7224 */ /* 0x000fe200078e0a0d */
[C---:B------:R-:W-:Y:S01]  /*1ba0*/  LOP3.LUT R234, R0.reuse, 0x72, RZ, 0xfc, !PT ;  /* 0x0000007200ea7812 */ /* 0x040fe200078efcff */
[----:B------:R-:W-:Y:S01]  /*1bb0*/  IMAD.HI.U32 R12, R11, R122, RZ ;  /* 0x0000007a0b0c7227 */ /* 0x000fe200078e00ff */
[----:B------:R-:W-:Y:S02]  /*1bc0*/  LOP3.LUT R240, R0, 0x6c, RZ, 0xfc, !PT ;  /* 0x0000006c00f07812 */ /* 0x000fe400078efcff */
[----:B------:R-:W-:Y:S01]  /*1bd0*/  IABS R59, R234 ;  /* 0x000000ea003b7213 */ /* 0x000fe20000000000 */
[----:B------:R-:W-:Y:S01]  /*1be0*/  @!P3 IMAD.IADD R134, R134, 0x1, -R10 ;  /* 0x000000018686b824 */ /* 0x000fe200078e0a0a */
[C---:B------:R-:W-:Y:S01]  /*1bf0*/  ISETP.GT.U32.AND P3, PT, R10.reuse, R124, PT ;  /* 0x0000007c0a00720c */ /* 0x040fe20003f64070 */
[----:B------:R-:W-:Y:S01]  /*1c00*/  IMAD R128, R10, R19, R128 ;  /* 0x000000130a807224 */ /* 0x000fe200078e0280 */
[----:B------:R-:W-:Y:S01]  /*1c10*/  LOP3.LUT R242, R0, 0x6a, RZ, 0xfc, !PT ;  /* 0x0000006a00f27812 */ /* 0x000fe200078efcff */
[----:B------:R-:W-:Y:S01]  /*1c20*/  IMAD.MOV R17, RZ, RZ, -R17 ;  /* 0x000000ffff117224 */ /* 0x000fe200078e0a11 */
[----:B------:R-:W-:Y:S01]  /*1c30*/  IABS R67, R240 ;  /* 0x000000f000437213 */ /* 0x000fe20000000000 */
[----:B------:R-:W-:Y:S01]  /*1c40*/  IMAD R127, R10, R13, R127 ;  /* 0x0000000d0a7f7224 */ /* 0x000fe200078e027f */
[----:B------:R-:W-:Y:S01]  /*1c50*/  IABS R70, R242 ;  /* 0x000000f200467213 */ /* 0x000fe20000000000 */
[----:B------:R-:W-:Y:S01]  /*1c60*/  IMAD.MOV R19, RZ, RZ, -R12 ;  /* 0x000000ffff137224 */ /* 0x000fe200078e0a0c */
[----:B------:R-:W-:Y:S01]  /*1c70*/  LOP3.LUT R232, R0, 0x74, RZ, 0xfc, !PT ;  /* 0x0000007400e87812 */ /* 0x000fe200078efcff */
[----:B------:R-:W-:Y:S01]  /*1c80*/  @!P2 IMAD.IADD R144, R144, 0x1, -R10 ;  /* 0x000000019090a824 */ /* 0x000fe200078e0a0a */
[C---:B------:R-:W-:Y:S01]  /*1c90*/  ISETP.GT.U32.AND P2, PT, R10.reuse, R135, PT ;  /* 0x000000870a00720c */ /* 0x040fe20003f44070 */
[----:B------:R-:W-:Y:S01]  /*1ca0*/  IMAD R123, R10, R17, R123 ;  /* 0x000000110a7b7224 */ /* 0x000fe200078e027b */
[----:B------:R-:W-:Y:S01]  /*1cb0*/  LOP3.LUT R230, R0, 0x76, RZ, 0xfc, !PT ;  /* 0x0000007600e67812 */ /* 0x000fe200078efcff */
[----:B------:R-:W-:Y:S01]  /*1cc0*/  IMAD R122, R10, R19, R122 ;  /* 0x000000130a7a7224 */ /* 0x000fe200078e027a */
[----:B------:R-:W-:Y:S01]  /*1cd0*/  LOP3.LUT R236, R0, 0x70, RZ, 0xfc, !PT ;  /* 0x0000007000ec7812 */ /* 0x000fe200078efcff */
[--C-:B------:R-:W-:Y:S01]  /*1ce0*/  @!P6 IMAD.IADD R139, R139, 0x1, -R10.reuse ;  /* 0x000000018b8be824 */ /* 0x100fe200078e0a0a */
[----:B------:R-:W-:Y:S01]  /*1cf0*/  ISETP.GT.U32.AND P6, PT, R10, R130, PT ;  /* 0x000000820a00720c */ /* 0x000fe20003fc4070 */
[--C-:B------:R-:W-:Y:S01]  /*1d00*/  @!P1 IMAD.IADD R138, R138, 0x1, -R10.reuse ;  /* 0x000000018a8a9824 */ /* 0x100fe200078e0a0a */
[----:B------:R-:W-:Y:S01]  /*1d10*/  ISETP.GT.U32.AND P1, PT, R10, R128, PT ;  /* 0x000000800a00720c */ /* 0x000fe20003f24070 */
[--C-:B------:R-:W-:Y:S01]  /*1d20*/  @!P0 IMAD.IADD R136, R136, 0x1, -R10.reuse ;  /* 0x0000000188888824 */ /* 0x100fe200078e0a0a */
[----:B------:R-:W-:Y:S01]  /*1d30*/  ISETP.GT.U32.AND P0, PT, R10, R127, PT ;  /* 0x0000007f0a00720c */ /* 0x000fe20003f04070 */
[--C-:B------:R-:W-:Y:S01]  /*1d40*/  @!P4 IMAD.IADD R132, R132, 0x1, -R10.reuse ;  /* 0x000000018484c824 */ /* 0x100fe200078e0a0a */
[C---:B------:R-:W-:Y:S01]  /*1d50*/  ISETP.GT.U32.AND P4, PT, R10.reuse, R123, PT ;  /* 0x0000007b0a00720c */ /* 0x040fe20003f84070 */
[--C-:B------:R-:W-:Y:S01]  /*1d60*/  @!P5 IMAD.IADD R131, R131, 0x1, -R10.reuse ;  /* 0x000000018383d824 */ /* 0x100fe200078e0a0a */
[----:B------:R-:W-:Y:S01]  /*1d70*/  ISETP.GT.U32.AND P5, PT, R10, R122, PT ;  /* 0x0000007a0a00720c */ /* 0x000fe20003fa4070 */
[--C-:B------:R-:W-:Y:S01]  /*1d80*/  @!P3 IMAD.IADD R124, R124, 0x1, -R10.reuse ;  /* 0x000000017c7cb824 */ /* 0x100fe200078e0a0a */
[C---:B------:R-:W-:Y:S01]  /*1d90*/  ISETP.GT.U32.AND P3, PT, R10.reuse, R132, PT ;  /* 0x000000840a00720c */ /* 0x040fe20003f64070 */
[--C-:B------:R-:W-:Y:S01]  /*1da0*/  @!P2 IMAD.IADD R135, R135, 0x1, -R10.reuse ;  /* 0x000000018787a824 */ /* 0x100fe200078e0a0a */
[----:B------:R-:W-:Y:S01]  /*1db0*/  ISETP.GT.U32.AND P2, PT, R10, R126, PT ;  /* 0x0000007e0a00720c */ /* 0x000fe20003f44070 */
[--C-:B------:R-:W-:Y:S01]  /*1dc0*/  @!P6 IMAD.IADD R130, R130, 0x1, -R10.reuse ;  /* 0x000000018282e824 */ /* 0x100fe200078e0a0a */
[----:B------:R-:W-:Y:S01]  /*1dd0*/  ISETP.GT.U32.AND P6, PT, R10, R138, PT ;  /* 0x0000008a0a00720c */ /* 0x000fe20003fc4070 */
[--C-:B------:R-:W-:Y:S01]  /*1de0*/  @!P1 IMAD.IADD R128, R128, 0x1, -R10.reuse ;  /* 0x0000000180809824 */ /* 0x100fe200078e0a0a */
[C---:B------:R-:W-:Y:S01]  /*1df0*/  ISETP.GT.U32.AND P1, PT, R10.reuse, R136, PT ;  /* 0x000000880a00720c */ /* 0x040fe20003f24070 */
[--C-:B------:R-:W-:Y:S01]  /*1e00*/  @!P0 IMAD.IADD R127, R127, 0x1, -R10.reuse ;  /* 0x000000017f7f8824 */ /* 0x100fe200078e0a0a */
[C---:B------:R-:W-:Y:S01]  /*1e10*/  ISETP.GT.U32.AND P0, PT, R10.reuse, R135, PT ;  /* 0x000000870a00720c */ /* 0x040fe20003f04070 */
[--C-:B------:R-:W-:Y:S01]  /*1e20*/  @!P4 IMAD.IADD R123, R123, 0x1, -R10.reuse ;  /* 0x000000017b7bc824 */ /* 0x100fe200078e0a0a */
[----:B------:R-:W-:Y:S01]  /*1e30*/  ISETP.GT.U32.AND P4, PT, R10, R131, PT ;  /* 0x000000830a00720c */ /* 0x000fe20003f84070 */
[----:B------:R-:W-:Y:S01]  /*1e40*/  @!P5 IMAD.IADD R122, R122, 0x1, -R10 ;  /* 0x000000017a7ad824 */ /* 0x000fe200078e0a0a */
[----:B------:R-:W-:Y:S01]  /*1e50*/  ISETP.GT.U32.AND P5, PT, R10, R130, PT ;  /* 0x000000820a00720c */ /* 0x000fe20003fa4070 */
[----:B------:R-:W-:Y:S01]  /*1e60*/  IMAD.HI.U32 R13, R11, R120, RZ ;  /* 0x000000780b0d7227 */ /* 0x000fe200078e00ff */
[----:B------:R-:W-:-:S02]  /*1e70*/  IABS R60, R232 ;  /* 0x000000e8003c7213 */ /* 0x000fc40000000000 */
[----:B------:R-:W-:Y:S01]  /*1e80*/  IABS R61, R230 ;  /* 0x000000e6003d7213 */ /* 0x000fe20000000000 */
[----:B------:R-:W-:Y:S01]  /*1e90*/  @!P3 IMAD.IADD R132, R132, 0x1, -R10 ;  /* 0x000000018484b824 */ /* 0x000fe200078e0a0a */
[----:B------:R-:W-:Y:S01]  /*1ea0*/  ISETP.GT.U32.AND P3, PT, R10, R124, PT ;  /* 0x0000007c0a00720c */ /* 0x000fe20003f64070 */
[C---:B------:R-:W-:Y:S01]  /*1eb0*/  IMAD.HI.U32 R14, R11.reuse, R119, RZ ;  /* 0x000000770b0e7227 */ /* 0x040fe200078e00ff */
[----:B------:R-:W-:Y:S02]  /*1ec0*/  IABS R58, R236 ;  /* 0x000000ec003a7213 */ /* 0x000fe40000000000 */
[C---:B------:R-:W-:Y:S01]  /*1ed0*/  LOP3.LUT R238, R0.reuse, 0x6e, RZ, 0xfc, !PT ;  /* 0x0000006e00ee7812 */ /* 0x040fe200078efcff */
[----:B------:R-:W-:Y:S01]  /*1ee0*/  IMAD.MOV R13, RZ, RZ, -R13 ;  /* 0x000000ffff0d7224 */ /* 0x000fe200078e0a0d */
[----:B------:R-:W-:Y:S01]  /*1ef0*/  LOP3.LUT R226, R0, 0x7a, RZ, 0xfc, !PT ;  /* 0x0000007a00e27812 */ /* 0x000fe200078efcff */
[----:B------:R-:W-:Y:S01]  /*1f00*/  IMAD.HI.U32 R12, R11, R115, RZ ;  /* 0x000000730b0c7227 */ /* 0x000fe200078e00ff */
[----:B------:R-:W-:-:S02]  /*1f10*/  IABS R66, R238 ;  /* 0x000000ee00427213 */ /* 0x000fc40000000000 */
[----:B------:R-:W-:Y:S01]  /*1f20*/  IABS R63, R226 ;  /* 0x000000e2003f7213 */ /* 0x000fe20000000000 */
[----:B------:R-:W-:Y:S01]  /*1f30*/  @!P2 IMAD.IADD R126, R126, 0x1, -R10 ;  /* 0x000000017e7ea824 */ /* 0x000fe200078e0a0a */
[----:B------:R-:W-:Y:S01]  /*1f40*/  ISETP.GT.U32.AND P2, PT, R10, R134, PT ;  /* 0x000000860a00720c */ /* 0x000fe20003f44070 */
[----:B------:R-:W-:Y:S01]  /*1f50*/  IMAD.HI.U32 R17, R11, R116, RZ ;  /* 0x000000740b117227 */ /* 0x000fe200078e00ff */
[C---:B------:R-:W-:Y:S02]  /*1f60*/  LOP3.LUT R228, R0.reuse, 0x78, RZ, 0xfc, !PT ;  /* 0x0000007800e47812 */ /* 0x040fe400078efcff */
[----:B------:R-:W-:Y:S01]  /*1f70*/  LOP3.LUT R224, R0, 0x7c, RZ, 0xfc, !PT ;  /* 0x0000007c00e07812 */ /* 0x000fe200078efcff */
[----:B------:R-:W-:Y:S01]  /*1f80*/  IMAD.MOV R14, RZ, RZ, -R14 ;  /* 0x000000ffff0e7224 */ /* 0x000fe200078e0a0e */
[----:B------:R-:W-:Y:S01]  /*1f90*/  IABS R62, R228 ;  /* 0x000000e4003e7213 */ /* 0x000fe20000000000 */
[----:B------:R-:W-:Y:S01]  /*1fa0*/  IMAD R120, R10, R13, R120 ;  /* 0x0000000d0a787224 */ /* 0x000fe200078e0278 */
[----:B------:R-:W-:Y:S01]  /*1fb0*/  LOP3.LUT R220, R0, 0x80, RZ, 0xfc, !PT ;  /* 0x0000008000dc7812 */ /* 0x000fe200078efcff */
[----:B------:R-:W-:Y:S01]  /*1fc0*/  IMAD.MOV R12, RZ, RZ, -R12 ;  /* 0x000000ffff0c7224 */ /* 0x000fe200078e0a0c */
[----:B------:R-:W-:Y:S01]  /*1fd0*/  IABS R64, R224 ;  /* 0x000000e000407213 */ /* 0x000fe20000000000 */
[--C-:B------:R-:W-:Y:S01]  /*1fe0*/  @!P1 IMAD.IADD R136, R136, 0x1, -R10.reuse ;  /* 0x0000000188889824 */ /* 0x100fe200078e0a0a */
[C---:B------:R-:W-:Y:S01]  /*1ff0*/  ISETP.GT.U32.AND P1, PT, R10.reuse, R128, PT ;  /* 0x000000800a00720c */ /* 0x040fe20003f24070 */
[--C-:B------:R-:W-:Y:S01]  /*2000*/  @!P0 IMAD.IADD R135, R135, 0x1, -R10.reuse ;  /* 0x0000000187878824 */ /* 0x100fe200078e0a0a */
[C---:B------:R-:W-:Y:S01]  /*2010*/  ISETP.GT.U32.AND P0, PT, R10.reuse, R127, PT ;  /* 0x0000007f0a00720c */ /* 0x040fe20003f04070 */
[----:B------:R-:W-:Y:S01]  /*2020*/  IMAD.MOV R17, RZ, RZ, -R17 ;  /* 0x000000ffff117224 */ /* 0x000fe200078e0a11 */
[----:B------:R-:W-:Y:S01]  /*2030*/  IABS R68, R220 ;  /* 0x000000dc00447213 */ /* 0x000fe20000000000 */
[----:B------:R-:W-:Y:S01]  /*2040*/  IMAD R119, R10, R14, R119 ;  /* 0x0000000e0a777224 */ /* 0x000fe200078e0277 */
[----:B------:R-:W-:Y:S01]  /*2050*/  LOP3.LUT R218, R0, 0x84, RZ, 0xfc, !PT ;  /* 0x0000008400da7812 */ /* 0x000fe200078efcff */
[----:B------:R-:W-:Y:S01]  /*2060*/  IMAD R115, R10, R12, R115 ;  /* 0x0000000c0a737224 */ /* 0x000fe200078e0273 */
[----:B------:R-:W-:Y:S01]  /*2070*/  LOP3.LUT R222, R0, 0x7e, RZ, 0xfc, !PT ;  /* 0x0000007e00de7812 */ /* 0x000fe200078efcff */
[--C-:B------:R-:W-:Y:S01]  /*2080*/  @!P4 IMAD.IADD R131, R131, 0x1, -R10.reuse ;  /* 0x000000018383c824 */ /* 0x100fe200078e0a0a */
[----:B------:R-:W-:Y:S01]  /*2090*/  ISETP.GT.U32.AND P4, PT, R10, R123, PT ;  /* 0x0000007b0a00720c */ /* 0x000fe20003f84070 */
[----:B------:R-:W-:Y:S01]  /*20a0*/  @!P5 IMAD.IADD R130, R130, 0x1, -R10 ;  /* 0x000000018282d824 */ /* 0x000fe200078e0a0a */
[----:B------:R-:W-:Y:S01]  /*20b0*/  ISETP.GT.U32.AND P5, PT, R10, R120, PT ;  /* 0x000000780a00720c */ /* 0x000fe20003fa4070 */
[----:B------:R-:W-:Y:S01]  /*20c0*/  IMAD.HI.U32 R14, R11, R112, RZ ;  /* 0x000000700b0e7227 */ /* 0x000fe200078e00ff */
[----:B------:R-:W-:-:S02]  /*20d0*/  IABS R72, R218 ;  /* 0x000000da00487213 */ /* 0x000fc40000000000 */
[C---:B------:R-:W-:Y:S01]  /*20e0*/  LOP3.LUT R219, R0.reuse, 0x82, RZ, 0xfc, !PT ;  /* 0x0000008200db7812 */ /* 0x040fe200078efcff */
[C---:B------:R-:W-:Y:S01]  /*20f0*/  IMAD.HI.U32 R16, R11.reuse, R110, RZ ;  /* 0x0000006e0b107227 */ /* 0x040fe200078e00ff */
[----:B------:R-:W-:Y:S02]  /*2100*/  IABS R65, R222 ;  /* 0x000000de00417213 */ /* 0x000fe40000000000 */
[----:B------:R-:W-:Y:S01]  /*2110*/  IABS R69, R219 ;  /* 0x000000db00457213 */ /* 0x000fe20000000000 */
[C---:B------:R-:W-:Y:S01]  /*2120*/  IMAD.HI.U32 R13, R11.reuse, R114, RZ ;  /* 0x000000720b0d7227 */ /* 0x040fe200078e00ff */
[C---:B------:R-:W-:Y:S02]  /*2130*/  LOP3.LUT R211, R0.reuse, 0x8e, RZ, 0xfc, !PT ;  /* 0x0000008e00d37812 */ /* 0x040fe400078efcff */
[----:B------:R-:W-:Y:S01]  /*2140*/  LOP3.LUT R216, R0, 0x86, RZ, 0xfc, !PT ;  /* 0x0000008600d87812 */ /* 0x000fe200078efcff */
[----:B------:R-:W-:Y:S01]  /*2150*/  IMAD.HI.U32 R15, R11, R111, RZ ;  /* 0x0000006f0b0f7227 */ /* 0x000fe200078e00ff */
[----:B------:R-:W-:-:S02]  /*2160*/  IABS R81, R211 ;  /* 0x000000d300517213 */ /* 0x000fc40000000000 */
[----:B------:R-:W-:Y:S01]  /*2170*/  IABS R73, R216 ;  /* 0x000000d800497213 */ /* 0x000fe20000000000 */
[----:B------:R-:W-:Y:S01]  /*2180*/  IMAD R116, R10, R17, R116 ;  /* 0x000000110a747224 */ /* 0x000fe200078e0274 */
[----:B------:R-:W-:Y:S01]  /*2190*/  LOP3.LUT R215, R0, 0x88, RZ, 0xfc, !PT ;  /* 0x0000008800d77812 */ /* 0x000fe200078efcff */
[----:B------:R-:W-:Y:S01]  /*21a0*/  @!P3 IMAD.IADD R124, R124, 0x1, -R10 ;  /* 0x000000017c7cb824 */ /* 0x000fe200078e0a0a */
[----:B------:R-:W-:Y:S01]  /*21b0*/  ISETP.GT.U32.AND P3, PT, R10, R115, PT ;  /* 0x000000730a00720c */ /* 0x000fe20003f64070 */
[----:B------:R-:W-:Y:S01]  /*21c0*/  IMAD.MOV R17, RZ, RZ, -R14 ;  /* 0x000000ffff117224 */ /* 0x000fe200078e0a0e */
[----:B------:R-:W-:Y:S01]  /*21d0*/  IABS R76, R215 ;  /* 0x000000d7004c7213 */ /* 0x000fe20000000000 */
[----:B------:R-:W-:Y:S01]  /*21e0*/  IMAD.MOV R19, RZ, RZ, -R16 ;  /* 0x000000ffff137224 */ /* 0x000fe200078e0a10 */
[C---:B------:R-:W-:Y:S01]  /*21f0*/  LOP3.LUT R210, R0.reuse, 0x90, RZ, 0xfc, !PT ;  /* 0x0000009000d27812 */ /* 0x040fe200078efcff */
[----:B------:R-:W-:Y:S01]  /*2200*/  IMAD.MOV R13, RZ, RZ, -R13 ;  /* 0x000000ffff0d7224 */ /* 0x000fe200078e0a0d */
[C---:B------:R-:W-:Y:S01]  /*2210*/  LOP3.LUT R208, R0.reuse, 0x92, RZ, 0xfc, !PT ;  /* 0x0000009200d07812 */ /* 0x040fe200078efcff */
[----:B------:R-:W-:Y:S01]  /*2220*/  IMAD.MOV R15, RZ, RZ, -R15 ;  /* 0x000000ffff0f7224 */ /* 0x000fe200078e0a0f */
[----:B------:R-:W-:Y:S01]  /*2230*/  LOP3.LUT R214, R0, 0x8a, RZ, 0xfc, !PT ;  /* 0x0000008a00d67812 */ /* 0x000fe200078efcff */
[----:B------:R-:W-:Y:S01]  /*2240*/  IMAD.HI.U32 R14, R11, R106, RZ ;  /* 0x0000006a0b0e7227 */ /* 0x000fe200078e00ff */
[----:B------:R-:W-:-:S02]  /*2250*/  IABS R84, R210 ;  /* 0x000000d200547213 */ /* 0x000fc40000000000 */
[----:B------:R-:W-:Y:S01]  /*2260*/  IABS R85, R208 ;  /* 0x000000d000557213 */ /* 0x000fe20000000000 */
[----:B------:R-:W-:Y:S01]  /*2270*/  @!P2 IMAD.IADD R134, R134, 0x1, -R10 ;  /* 0x000000018686a824 */ /* 0x000fe200078e0a0a */
[C---:B------:R-:W-:Y:S01]  /*2280*/  ISETP.GT.U32.AND P2, PT, R10.reuse, R126, PT ;  /* 0x0000007e0a00720c */ /* 0x040fe20003f44070 */
[----:B------:R-:W-:Y:S01]  /*2290*/  IMAD R110, R10, R19, R110 ;  /* 0x000000130a6e7224 */ /* 0x000fe200078e026e */
[----:B------:R-:W-:Y:S01]  /*22a0*/  LOP3.LUT R212, R0, 0x8c, RZ, 0xfc, !PT ;  /* 0x0000008c00d47812 */ /* 0x000fe200078efcff */
[C---:B------:R-:W-:Y:S01]  /*22b0*/  IMAD R114, R10.reuse, R13, R114 ;  /* 0x0000000d0a727224 */ /* 0x040fe200078e0272 */
[----:B------:R-:W-:Y:S01]  /*22c0*/  IABS R77, R214 ;  /* 0x000000d6004d7213 */ /* 0x000fe20000000000 */
[----:B------:R-:W-:Y:S01]  /*22d0*/  IMAD R111, R10, R15, R111 ;  /* 0x0000000f0a6f7224 */ /* 0x000fe200078e026f */
[----:B------:R-:W-:Y:S01]  /*22e0*/  IABS R80, R212 ;  /* 0x000000d400507213 */ /* 0x000fe20000000000 */
[----:B------:R-:W-:Y:S01]  /*22f0*/  IMAD.MOV R19, RZ, RZ, -R14 ;  /* 0x000000ffff137224 */ /* 0x000fe200078e0a0e */
[----:B------:R-:W-:Y:S01]  /*2300*/  LOP3.LUT R207, R0, 0x94, RZ, 0xfc, !PT ;  /* 0x0000009400cf7812 */ /* 0x000fe200078efcff */
[--C-:B------:R-:W-:Y:S01]  /*2310*/  @!P6 IMAD.IADD R138, R138, 0x1, -R10.reuse ;  /* 0x000000018a8ae824 */ /* 0x100fe200078e0a0a */
[----:B------:R-:W-:Y:S01]  /*2320*/  ISETP.GT.U32.AND P6, PT, R10, R122, PT ;  /* 0x0000007a0a00720c */ /* 0x000fe20003fc4070 */
[--C-:B------:R-:W-:Y:S01]  /*2330*/  @!P1 IMAD.IADD R128, R128, 0x1, -R10.reuse ;  /* 0x0000000180809824 */ /* 0x100fe200078e0a0a */
[C---:B------:R-:W-:Y:S01]  /*2340*/  ISETP.GT.U32.AND P1, PT, R10.reuse, R119, PT ;  /* 0x000000770a00720c */ /* 0x040fe20003f24070 */
[----:B------:R-:W-:Y:S01]  /*2350*/  @!P0 IMAD.IADD R127, R127, 0x1, -R10 ;  /* 0x000000017f7f8824 */ /* 0x000fe200078e0a0a */
[----:B------:R-:W-:Y:S01]  /*2360*/  ISETP.GT.U32.AND P0, PT, R10, R118, PT ;  /* 0x000000760a00720c */ /* 0x000fe20003f04070 */
[----:B------:R-:W-:Y:S01]  /*2370*/  IMAD.HI.U32 R12, R11, R108, RZ ;  /* 0x0000006c0b0c7227 */ /* 0x000fe200078e00ff */
[----:B------:R-:W-:-:S02]  /*2380*/  LOP3.LUT R206, R0, 0x96, RZ, 0xfc, !PT ;  /* 0x0000009600ce7812 */ /* 0x000fc400078efcff */
[----:B------:R-:W-:Y:S01]  /*2390*/  IABS R88, R207 ;  /* 0x000000cf00587213 */ /* 0x000fe20000000000 */
[----:B------:R-:W-:Y:S01]  /*23a0*/  IMAD R106, R10, R19, R106 ;  /* 0x000000130a6a7224 */ /* 0x000fe200078e026a */
[----:B------:R-:W-:Y:S01]  /*23b0*/  LOP3.LUT R19, R0, 0x56, RZ, 0xfc, !PT ;  /* 0x0000005600137812 */ /* 0x000fe200078efcff */
[--C-:B------:R-:W-:Y:S01]  /*23c0*/  @!P4 IMAD.IADD R123, R123, 0x1, -R10.reuse ;  /* 0x000000017b7bc824 */ /* 0x100fe200078e0a0a */
[----:B------:R-:W-:Y:S01]  /*23d0*/  ISETP.GT.U32.AND P4, PT, R10, R114, PT ;  /* 0x000000720a00720c */ /* 0x000fe20003f84070 */
[----:B------:R-:W-:Y:S01]  /*23e0*/  @!P5 IMAD.IADD R120, R120, 0x1, -R10 ;  /* 0x000000017878d824 */ /* 0x000fe200078e0a0a */
[C---:B------:R-:W-:Y:S01]  /*23f0*/  ISETP.GT.U32.AND P5, PT, R10.reuse, R111, PT ;  /* 0x0000006f0a00720c */ /* 0x040fe20003fa4070 */
[----:B------:R-:W-:Y:S01]  /*2400*/  IMAD R112, R10, R17, R112 ;  /* 0x000000110a707224 */ /* 0x000fe200078e0270 */
[----:B------:R-:W-:Y:S01]  /*2410*/  IABS R90, R19 ;  /* 0x00000013005a7213 */ /* 0x000fe20000000000 */
[----:B------:R-:W-:Y:S01]  /*2420*/  IMAD.HI.U32 R15, R11, R103, RZ ;  /* 0x000000670b0f7227 */ /* 0x000fe200078e00ff */
[----:B------:R-:W-:Y:S01]  /*2430*/  STL [R1+0x620], R19 ;  /* 0x0006201301007387 */ /* 0x000fe20000100800 */
[----:B------:R-:W-:-:S02]  /*2440*/  IABS R89, R206 ;  /* 0x000000ce00597213 */ /* 0x000fc40000000000 */
[----:B------:R-:W-:Y:S01]  /*2450*/  IMAD.MOV R17, RZ, RZ, -R12 ;  /* 0x000000ffff117224 */ /* 0x000fe200078e0a0c */
[----:B------:R-:W-:Y:S01]  /*2460*/  STL [R1+0x61c], R18 ;  /* 0x00061c1201007387 */ /* 0x000fe20000100800 */
[----:B------:R-:W-:Y:S01]  /*2470*/  @!P3 IMAD.IADD R115, R115, 0x1, -R10 ;  /* 0x000000017373b824 */ /* 0x000fe200078e0a0a */
[----:B------:R-:W-:Y:S01]  /*2480*/  ISETP.GT.U32.AND P3, PT, R10, R106, PT ;  /* 0x0000006a0a00720c */ /* 0x000fe20003f64070 */
[----:B------:R-:W-:Y:S01]  /*2490*/  IMAD.MOV R15, RZ, RZ, -R15 ;  /* 0x000000ffff0f7224 */ /* 0x000fe200078e0a0f */
[----:B------:R-:W-:Y:S01]  /*24a0*/  LOP3.LUT R204, R0, 0x98, RZ, 0xfc, !PT ;  /* 0x0000009800cc7812 */ /* 0x000fe200078efcff */
[----:B------:R-:W-:Y:S01]  /*24b0*/  IMAD R108, R10, R17, R108 ;  /* 0x000000110a6c7224 */ /* 0x000fe200078e026c */
[----:B------:R-:W-:Y:S01]  /*24c0*/  LOP3.LUT R17, R0, 0x5a, RZ, 0xfc, !PT ;  /* 0x0000005a00117812 */ /* 0x000fe200078efcff */
[--C-:B------:R-:W-:Y:S01]  /*24d0*/  @!P2 IMAD.IADD R126, R126, 0x1, -R10.reuse ;  /* 0x000000017e7ea824 */ /* 0x100fe200078e0a0a */
[C---:B------:R-:W-:Y:S01]  /*24e0*/  ISETP.GT.U32.AND P2, PT, R10.reuse, R116, PT ;  /* 0x000000740a00720c */ /* 0x040fe20003f44070 */
[----:B------:R-:W-:Y:S01]  /*24f0*/  IMAD.HI.U32 R13, R11, R107, RZ ;  /* 0x0000006b0b0d7227 */ /* 0x000fe200078e00ff */
[----:B------:R-:W-:Y:S01]  /*2500*/  IABS R86, R17 ;  /* 0x0000001100567213 */ /* 0x000fe20000000000 */
[----:B------:R2:W-:Y:S01]  /*2510*/  STL [R1+0x618], R17 ;  /* 0x0006181101007387 */ /* 0x0005e20000100800 */
[----:B------:R-:W-:Y:S01]  /*2520*/  IABS R92, R204 ;  /* 0x000000cc005c7213 */ /* 0x000fe20000000000 */
[----:B------:R-:W-:Y:S01]  /*2530*/  IMAD R103, R10, R15, R103 ;  /* 0x0000000f0a677224 */ /* 0x000fe200078e0267 */
[----:B------:R-:W-:Y:S01]  /*2540*/  LOP3.LUT R200, R0, 0x9e, RZ, 0xfc, !PT ;  /* 0x0000009e00c87812 */ /* 0x000fe200078efcff */
[--C-:B------:R-:W-:Y:S01]  /*2550*/  @!P6 IMAD.IADD R122, R122, 0x1, -R10.reuse ;  /* 0x000000017a7ae824 */ /* 0x100fe200078e0a0a */
[C---:B------:R-:W-:Y:S01]  /*2560*/  ISETP.GT.U32.AND P6, PT, R10.reuse, R112, PT ;  /* 0x000000700a00720c */ /* 0x040fe20003fc4070 */
[--C-:B------:R-:W-:Y:S01]  /*2570*/  @!P1 IMAD.IADD R119, R119, 0x1, -R10.reuse ;  /* 0x0000000177779824 */ /* 0x100fe200078e0a0a */
[----:B------:R-:W-:Y:S01]  /*2580*/  ISETP.GT.U32.AND P1, PT, R10, R110, PT ;  /* 0x0000006e0a00720c */ /* 0x000fe20003f24070 */
[--C-:B------:R-:W-:Y:S01]  /*2590*/  @!P0 IMAD.IADD R118, R118, 0x1, -R10.reuse ;  /* 0x0000000176768824 */ /* 0x100fe200078e0a0a */
[----:B------:R-:W-:Y:S01]  /*25a0*/  ISETP.GT.U32.AND P0, PT, R10, R108, PT ;  /* 0x0000006c0a00720c */ /* 0x000fe20003f04070 */
[----:B------:R-:W-:Y:S01]  /*25b0*/  IMAD.MOV R13, RZ, RZ, -R13 ;  /* 0x000000ffff0d7224 */ /* 0x000fe200078e0a0d */
[----:B------:R-:W-:Y:S01]  /*25c0*/  LOP3.LUT R203, R0, 0x9a, RZ, 0xfc, !PT ;  /* 0x0000009a00cb7812 */ /* 0x000fe200078efcff */
[--C-:B------:R-:W-:Y:S01]  /*25d0*/  @!P4 IMAD.IADD R114, R114, 0x1, -R10.reuse ;  /* 0x000000017272c824 */ /* 0x100fe200078e0a0a */
[C---:B------:R-:W-:Y:S01]  /*25e0*/  ISETP.GT.U32.AND P4, PT, R10.reuse, R103, PT ;  /* 0x000000670a00720c */ /* 0x040fe20003f84070 */
[--C-:B------:R-:W-:Y:S01]  /*25f0*/  @!P5 IMAD.IADD R111, R111, 0x1, -R10.reuse ;  /* 0x000000016f6fd824 */ /* 0x100fe200078e0a0a */
[C---:B------:R-:W-:Y:S01]  /*2600*/  ISETP.GT.U32.AND P5, PT, R10.reuse, R119, PT ;  /* 0x000000770a00720c */ /* 0x040fe20003fa4070 */
[----:B------:R-:W-:Y:S01]  /*2610*/  IMAD R107, R10, R13, R107 ;  /* 0x0000000d0a6b7224 */ /* 0x000fe200078e026b */
[----:B------:R-:W-:Y:S01]  /*2620*/  IABS R97, R200 ;  /* 0x000000c800617213 */ /* 0x000fe20000000000 */
[--C-:B------:R-:W-:Y:S01]  /*2630*/  @!P3 IMAD.IADD R106, R106, 0x1, -R10.reuse ;  /* 0x000000016a6ab824 */ /* 0x100fe200078e0a0a */
[----:B------:R-:W-:Y:S01]  /*2640*/  ISETP.GT.U32.AND P3, PT, R10, R114, PT ;  /* 0x000000720a00720c */ /* 0x000fe20003f64070 */
        /* <DEDUP_REMOVED lines=12> */
[C---:B------:R-:W-:Y:S01]  /*2710*/  IMAD.HI.U32 R16, R11.reuse, R102, RZ ;  /* 0x000000660b107227 */ /* 0x040fe200078e00ff */
[----:B------:R-:W-:Y:S01]  /*2720*/  IABS R93, R203 ;  /* 0x000000cb005d7213 */ /* 0x000fe20000000000 */
[----:B------:R-:W-:Y:S01]  /*2730*/  STL [R1+0x614], R3 ;  /* 0x0006140301007387 */ /* 0x000fe20000100800 */
[C---:B------:R-:W-:Y:S01]  /*2740*/  LOP3.LUT R198, R0.reuse, 0xa2, RZ, 0xfc, !PT ;  /* 0x000000a200c67812 */ /* 0x040fe200078efcff */
[C---:B------:R-:W-:Y:S01]  /*2750*/  IMAD.HI.U32 R12, R11.reuse, R99, RZ ;  /* 0x000000630b0c7227 */ /* 0x040fe200078e00ff */
[C---:B------:R-:W-:Y:S01]  /*2760*/  LOP3.LUT R199, R0.reuse, 0xa0, RZ, 0xfc, !PT ;  /* 0x000000a000c77812 */ /* 0x040fe200078efcff */
[----:B------:R-:W-:Y:S01]  /*2770*/  STL [R1+0x610], R252 ;  /* 0x000610fc01007387 */ /* 0x000fe20000100800 */
[----:B------:R-:W-:Y:S01]  /*2780*/  IABS R101, R198 ;  /* 0x000000c600657213 */ /* 0x000fe20000000000 */
[C---:B------:R-:W-:Y:S01]  /*2790*/  IMAD.HI.U32 R13, R11.reuse, R98, RZ ;  /* 0x000000620b0d7227 */ /* 0x040fe200078e00ff */
[----:B------:R-:W-:Y:S01]  /*27a0*/  LOP3.LUT R196, R0, 0xa4, RZ, 0xfc, !PT ;  /* 0x000000a400c47812 */ /* 0x000fe200078efcff */
[----:B------:R-:W-:Y:S01]  /*27b0*/  STL [R1+0x60c], R251 ;  /* 0x00060cfb01007387 */ /* 0x000fe20000100800 */
[----:B------:R-:W-:Y:S01]  /*27c0*/  IABS R100, R199 ;  /* 0x000000c700647213 */ /* 0x000fe20000000000 */
[----:B------:R-:W-:Y:S01]  /*27d0*/  @!P3 IMAD.IADD R114, R114, 0x1, -R10 ;  /* 0x000000017272b824 */ /* 0x000fe200078e0a0a */
[----:B------:R-:W-:Y:S01]  /*27e0*/  ISETP.GT.U32.AND P3, PT, R10, R106, PT ;  /* 0x0000006a0a00720c */ /* 0x000fe20003f64070 */
[----:B------:R-:W-:Y:S01]  /*27f0*/  IMAD.MOV R21, RZ, RZ, -R16 ;  /* 0x000000ffff157224 */ /* 0x000fe200078e0a10 */
[----:B------:R-:W-:Y:S01]  /*2800*/  IABS R104, R196 ;  /* 0x000000c400687213 */ /* 0x000fe20000000000 */
[----:B------:R-:W-:Y:S01]  /*2810*/  IMAD.HI.U32 R16, R11, R91, RZ ;  /* 0x0000005b0b107227 */ /* 0x000fe200078e00ff */
[C---:B------:R-:W-:Y:S01]  /*2820*/  LOP3.LUT R187, R0.reuse, 0xac, RZ, 0xfc, !PT ;  /* 0x000000ac00bb7812 */ /* 0x040fe200078efcff */
[----:B------:R-:W-:Y:S01]  /*2830*/  STL [R1+0x608], R248 ;  /* 0x000608f801007387 */ /* 0x000fe20000100800 */
[----:B------:R-:W-:Y:S01]  /*2840*/  LOP3.LUT R202, R0, 0x9c, RZ, 0xfc, !PT ;  /* 0x0000009c00ca7812 */ /* 0x000fe200078efcff */
[----:B------:R-:W-:Y:S01]  /*2850*/  IMAD.MOV R12, RZ, RZ, -R12 ;  /* 0x000000ffff0c7224 */ /* 0x000fe200078e0a0c */
[----:B------:R-:W-:Y:S01]  /*2860*/  IABS R117, R187 ;  /* 0x000000bb00757213 */ /* 0x000fe20000000000 */
[----:B------:R-:W-:Y:S01]  /*2870*/  IMAD.MOV R13, RZ, RZ, -R13 ;  /* 0x000000ffff0d7224 */ /* 0x000fe200078e0a0d */
[----:B------:R-:W-:Y:S01]  /*2880*/  IABS R96, R202 ;  /* 0x000000ca00607213 */ /* 0x000fe20000000000 */
[----:B------:R-:W-:Y:S01]  /*2890*/  @!P2 IMAD.IADD R107, R107, 0x1, -R10 ;  /* 0x000000016b6ba824 */ /* 0x000fe200078e0a0a */
[----:B------:R-:W-:Y:S01]  /*28a0*/  ISETP.GT.U32.AND P2, PT, R10, R115, PT ;  /* 0x000000730a00720c */ /* 0x000fe20003f44070 */
[C---:B------:R-:W-:Y:S01]  /*28b0*/  IMAD.HI.U32 R14, R11.reuse, R95, RZ ;  /* 0x0000005f0b0e7227 */ /* 0x040fe200078e00ff */
[C---:B------:R-:W-:Y:S01]  /*28c0*/  LOP3.LUT R195, R0.reuse, 0xa6, RZ, 0xfc, !PT ;  /* 0x000000a600c37812 */ /* 0x040fe200078efcff */
[----:B------:R-:W-:Y:S01]  /*28d0*/  STL [R1+0x604], R247 ;  /* 0x000604f701007387 */ /* 0x000fe20000100800 */
[----:B------:R-:W-:Y:S01]  /*28e0*/  LOP3.LUT R186, R0, 0xae, RZ, 0xfc, !PT ;  /* 0x000000ae00ba7812 */ /* 0x000fe200078efcff */
[C---:B------:R-:W-:Y:S01]  /*28f0*/  IMAD R102, R10.reuse, R21, R102 ;  /* 0x000000150a667224 */ /* 0x040fe200078e0266 */
[----:B------:R-:W-:Y:S01]  /*2900*/  IABS R105, R195 ;  /* 0x000000c300697213 */ /* 0x000fe20000000000 */
        /* <DEDUP_REMOVED lines=10> */
[----:B------:R-:W-:Y:S01]  /*29b0*/  IMAD.MOV R14, RZ, RZ, -R14 ;  /* 0x000000ffff0e7224 */ /* 0x000fe200078e0a0e */
[----:B------:R-:W-:Y:S01]  /*29c0*/  IABS R109, R191 ;  /* 0x000000bf006d7213 */ /* 0x000fe20000000000 */
[----:B------:R-:W-:Y:S01]  /*29d0*/  IMAD.HI.U32 R13, R11, R87, RZ ;  /* 0x000000570b0d7227 */ /* 0x000fe200078e00ff */
[----:B------:R-:W-:Y:S01]  /*29e0*/  LOP3.LUT R183, R0, 0xb0, RZ, 0xfc, !PT ;  /* 0x000000b000b77812 */ /* 0x000fe200078efcff */
[----:B------:R-:W-:Y:S01]  /*29f0*/  STL [R1+0x5fc], R246 ;  /* 0x0005fcf601007387 */ /* 0x000fe20000100800 */
[----:B------:R-:W-:Y:S01]  /*2a00*/  IABS R113, R190 ;  /* 0x000000be00717213 */ /* 0x000fe20000000000 */
[----:B------:R-:W-:Y:S01]  /*2a10*/  IMAD R91, R10, R16, R91 ;  /* 0x000000100a5b7224 */ /* 0x000fe200078e025b */
[----:B------:R-:W-:Y:S01]  /*2a20*/  IABS R125, R183 ;  /* 0x000000b7007d7213 */ /* 0x000fe20000000000 */
[--C-:B------:R-:W-:Y:S01]  /*2a30*/  @!P6 IMAD.IADD R120, R120, 0x1, -R10.reuse ;  /* 0x000000017878e824 */ /* 0x100fe200078e0a0a */
[----:B------:R-:W-:Y:S01]  /*2a40*/  ISETP.GT.U32.AND P6, PT, R10, R103, PT ;  /* 0x000000670a00720c */ /* 0x000fe20003fc4070 */
[--C-:B------:R-:W-:Y:S01]  /*2a50*/  @!P4 IMAD.IADD R112, R112, 0x1, -R10.reuse ;  /* 0x000000017070c824 */ /* 0x100fe200078e0a0a */
[C---:B------:R-:W-:Y:S01]  /*2a60*/  ISETP.GT.U32.AND P4, PT, R10.reuse, R102, PT ;  /* 0x000000660a00720c */ /* 0x040fe20003f84070 */
[--C-:B------:R-:W-:Y:S01]  /*2a70*/  @!P5 IMAD.IADD R111, R111, 0x1, -R10.reuse ;  /* 0x000000016f6fd824 */ /* 0x100fe200078e0a0a */
[C---:B------:R-:W-:Y:S01]  /*2a80*/  ISETP.GT.U32.AND P5, PT, R10.reuse, R99, PT ;  /* 0x000000630a00720c */ /* 0x040fe20003fa4070 */
[----:B------:R-:W-:Y:S01]  /*2a90*/  IMAD R95, R10, R14, R95 ;  /* 0x0000000e0a5f7224 */ /* 0x000fe200078e025f */
[C---:B------:R-:W-:Y:S01]  /*2aa0*/  LOP3.LUT R182, R0.reuse, 0xb2, RZ, 0xfc, !PT ;  /* 0x000000b200b67812 */ /* 0x040fe200078efcff */
[----:B------:R-:W-:Y:S01]  /*2ab0*/  IMAD.MOV R13, RZ, RZ, -R13 ;  /* 0x000000ffff0d7224 */ /* 0x000fe200078e0a0d */
[C---:B------:R-:W-:Y:S01]  /*2ac0*/  LOP3.LUT R179, R0.reuse, 0xb4, RZ, 0xfc, !PT ;  /* 0x000000b400b37812 */ /* 0x040fe200078efcff */
[C---:B------:R-:W-:Y:S01]  /*2ad0*/  IMAD.HI.U32 R12, R11.reuse, R90, RZ ;  /* 0x0000005a0b0c7227 */ /* 0x040fe200078e00ff */
[----:B------:R-:W-:Y:S01]  /*2ae0*/  IABS R129, R182 ;  /* 0x000000b600817213 */ /* 0x000fe20000000000 */
[----:B------:R-:W-:Y:S01]  /*2af0*/  STL [R1+0x5f8], R244 ;  /* 0x0005f8f401007387 */ /* 0x000fe20000100800 */
[----:B------:R-:W-:Y:S01]  /*2b00*/  IABS R133, R179 ;  /* 0x000000b300857213 */ /* 0x000fe20000000000 */
[C---:B------:R-:W-:Y:S01]  /*2b10*/  IMAD.HI.U32 R14, R11.reuse, R86, RZ ;  /* 0x000000560b0e7227 */ /* 0x040fe200078e00ff */
[C---:B------:R-:W-:Y:S01]  /*2b20*/  LOP3.LUT R174, R0.reuse, 0xba, RZ, 0xfc, !PT ;  /* 0x000000ba00ae7812 */ /* 0x040fe200078efcff */
[----:B------:R-:W-:Y:S01]  /*2b30*/  STL [R1+0x5f4], R242 ;  /* 0x0005f4f201007387 */ /* 0x000fe20000100800 */
[----:B------:R-:W-:Y:S01]  /*2b40*/  LOP3.LUT R178, R0, 0xb6, RZ, 0xfc, !PT ;  /* 0x000000b600b27812 */ /* 0x000fe200078efcff */
[C---:B------:R-:W-:Y:S01]  /*2b50*/  IMAD.HI.U32 R15, R11.reuse, R94, RZ ;  /* 0x0000005e0b0f7227 */ /* 0x040fe200078e00ff */
[----:B------:R-:W-:Y:S01]  /*2b60*/  IABS R145, R174 ;  /* 0x000000ae00917213 */ /* 0x000fe20000000000 */
[----:B------:R-:W-:Y:S01]  /*2b70*/  STL [R1+0x5f0], R240 ;  /* 0x0005f0f001007387 */ /* 0x000fe20000100800 */
[----:B------:R-:W-:Y:S01]  /*2b80*/  IABS R137, R178 ;  /* 0x000000b200897213 */ /* 0x000fe20000000000 */
[----:B------:R-:W-:Y:S01]  /*2b90*/  @!P3 IMAD.IADD R106, R106, 0x1, -R10 ;  /* 0x000000016a6ab824 */ /* 0x000fe200078e0a0a */
[C---:B------:R-:W-:Y:S01]  /*2ba0*/  ISETP.GT.U32.AND P3, PT, R10.reuse, R91, PT ;  /* 0x0000005b0a00720c */ /* 0x040fe20003f64070 */
[----:B------:R-:W-:Y:S01]  /*2bb0*/  IMAD R87, R10, R13, R87 ;  /* 0x0000000d0a577224 */ /* 0x000fe200078e0257 */
[C---:B------:R-:W-:Y:S01]  /*2bc0*/  LOP3.LUT R162, R0.reuse, 0xbe, RZ, 0xfc, !PT ;  /* 0x000000be00a27812 */ /* 0x040fe200078efcff */
[----:B--2---:R-:W-:Y:S01]  /*2bd0*/  IMAD.MOV R17, RZ, RZ, -R12 ;  /* 0x000000ffff117224 */ /* 0x004fe200078e0a0c */
[C---:B------:R-:W-:Y:S01]  /*2be0*/  LOP3.LUT R163, R0.reuse, 0xbc, RZ, 0xfc, !PT ;  /* 0x000000bc00a37812 */ /* 0x040fe200078efcff */
[----:B------:R-:W-:Y:S01]  /*2bf0*/  IMAD.MOV R19, RZ, RZ, -R14 ;  /* 0x000000ffff137224 */ /* 0x000fe200078e0a0e */
[----:B------:R-:W-:Y:S01]  /*2c00*/  IABS R153, R162 ;  /* 0x000000a200997213 */ /* 0x000fe20000000000 */
[----:B------:R-:W-:Y:S01]  /*2c10*/  IMAD.HI.U32 R13, R11, R78, RZ ;  /* 0x0000004e0b0d7227 */ /* 0x000fe200078e00ff */
[C---:B------:R-:W-:Y:S01]  /*2c20*/  LOP3.LUT R160, R0.reuse, 0xc0, RZ, 0xfc, !PT ;  /* 0x000000c000a07812 */ /* 0x040fe200078efcff */
[----:B------:R-:W-:Y:S01]  /*2c30*/  STL [R1+0x5ec], R238 ;  /* 0x0005ecee01007387 */ /* 0x000fe20000100800 */
[----:B------:R-:W-:Y:S01]  /*2c40*/  LOP3.LUT R175, R0, 0xb8, RZ, 0xfc, !PT ;  /* 0x000000b800af7812 */ /* 0x000fe200078efcff */
[----:B------:R-:W-:Y:S01]  /*2c50*/  @!P2 IMAD.IADD R115, R115, 0x1, -R10 ;  /* 0x000000017373a824 */ /* 0x000fe200078e0a0a */
[C---:B------:R-:W-:Y:S01]  /*2c60*/  ISETP.GT.U32.AND P2, PT, R10.reuse, R107, PT ;  /* 0x0000006b0a00720c */ /* 0x040fe20003f44070 */
[----:B------:R-:W-:Y:S01]  /*2c70*/  IMAD.MOV R15, RZ, RZ, -R15 ;  /* 0x000000ffff0f7224 */ /* 0x000fe200078e0a0f */
[----:B------:R-:W-:Y:S01]  /*2c80*/  IABS R149, R163 ;  /* 0x000000a300957213 */ /* 0x000fe20000000000 */
[C---:B------:R-:W-:Y:S01]  /*2c90*/  IMAD R90, R10.reuse, R17, R90 ;  /* 0x000000110a5a7224 */ /* 0x040fe200078e025a */
[----:B------:R-:W-:Y:S01]  /*2ca0*/  IABS R157, R160 ;  /* 0x000000a0009d7213 */ /* 0x000fe20000000000 */
[----:B------:R-:W-:Y:S01]  /*2cb0*/  IMAD R86, R10, R19, R86 ;  /* 0x000000130a567224 */ /* 0x000fe200078e0256 */
[----:B------:R-:W-:Y:S01]  /*2cc0*/  LOP3.LUT R57, R0, 0xc8, RZ, 0xfc, !PT ;  /* 0x000000c800397812 */ /* 0x000fe200078efcff */
[----:B------:R-:W-:Y:S01]  /*2cd0*/  IMAD.MOV R13, RZ, RZ, -R13 ;  /* 0x000000ffff0d7224 */ /* 0x000fe200078e0a0d */
[----:B------:R-:W-:Y:S01]  /*2ce0*/  IABS R141, R175 ;  /* 0x000000af008d7213 */ /* 0x000fe20000000000 */
[--C-:B------:R-:W-:Y:S01]  /*2cf0*/  @!P1 IMAD.IADD R110, R110, 0x1, -R10.reuse ;  /* 0x000000016e6e9824 */ /* 0x100fe200078e0a0a */
[----:B------:R-:W-:Y:S01]  /*2d00*/  ISETP.GT.U32.AND P1, PT, R10, R98, PT ;  /* 0x000000620a00720c */ /* 0x000fe20003f24070 */
[----:B------:R-:W-:Y:S01]  /*2d10*/  @!P0 IMAD.IADD R108, R108, 0x1, -R10 ;  /* 0x000000016c6c8824 */ /* 0x000fe200078e0a0a */
[C---:B------:R-:W-:Y:S01]  /*2d20*/  ISETP.GT.U32.AND P0, PT, R10.reuse, R95, PT ;  /* 0x0000005f0a00720c */ /* 0x040fe20003f04070 */
[----:B------:R-:W-:Y:S01]  /*2d30*/  IMAD R94, R10, R15, R94 ;  /* 0x0000000f0a5e7224 */ /* 0x000fe200078e025e */
[----:B------:R-:W-:Y:S01]  /*2d40*/  IABS R173, R57 ;  /* 0x0000003900ad7213 */ /* 0x000fe20000000000 */
[C---:B------:R-:W-:Y:S01]  /*2d50*/  IMAD.HI.U32 R15, R11.reuse, R83, RZ ;  /* 0x000000530b0f7227 */ /* 0x040fe200078e00ff */
[C---:B------:R-:W-:Y:S01]  /*2d60*/  LOP3.LUT R159, R0.reuse, 0xc2, RZ, 0xfc, !PT ;  /* 0x000000c2009f7812 */ /* 0x040fe200078efcff */
[----:B------:R-:W-:Y:S01]  /*2d70*/  STL [R1+0x5e8], R236 ;  /* 0x0005e8ec01007387 */ /* 0x000fe20000100800 */
[----:B------:R-:W-:Y:S01]  /*2d80*/  LOP3.LUT R56, R0, 0xca, RZ, 0xfc, !PT ;  /* 0x000000ca00387812 */ /* 0x000fe200078efcff */
[----:B------:R-:W-:Y:S01]  /*2d90*/  IMAD.HI.U32 R16, R11, R82, RZ ;  /* 0x000000520b107227 */ /* 0x000fe200078e00ff */
[----:B------:R-:W-:Y:S01]  /*2da0*/  IABS R161, R159 ;  /* 0x0000009f00a17213 */ /* 0x000fe20000000000 */
[----:B------:R-:W-:Y:S01]  /*2db0*/  STL [R1+0x5e4], R234 ;  /* 0x0005e4ea01007387 */ /* 0x000fe20000100800 */
[----:B------:R-:W-:Y:S01]  /*2dc0*/  IABS R177, R56 ;  /* 0x0000003800b17213 */ /* 0x000fe20000000000 */
[----:B------:R-:W-:Y:S01]  /*2dd0*/  IMAD R78, R10, R13, R78 ;  /* 0x0000000d0a4e7224 */ /* 0x000fe200078e024e */
[----:B------:R-:W-:Y:S01]  /*2de0*/  LOP3.LUT R158, R0, 0xc4, RZ, 0xfc, !PT ;  /* 0x000000c4009e7812 */ /* 0x000fe200078efcff */
[--C-:B------:R-:W-:Y:S01]  /*2df0*/  @!P6 IMAD.IADD R103, R103, 0x1, -R10.reuse ;  /* 0x000000016767e824 */ /* 0x100fe200078e0a0a */
[----:B------:R-:W-:Y:S01]  /*2e00*/  ISETP.GT.U32.AND P6, PT, R10, R90, PT ;  /* 0x0000005a0a00720c */ /* 0x000fe20003fc4070 */
[--C-:B------:R-:W-:Y:S01]  /*2e10*/  @!P4 IMAD.IADD R102, R102, 0x1, -R10.reuse ;  /* 0x000000016666c824 */ /* 0x100fe200078e0a0a */
[C---:B------:R-:W-:Y:S01]  /*2e20*/  ISETP.GT.U32.AND P4, PT, R10.reuse, R87, PT ;  /* 0x000000570a00720c */ /* 0x040fe20003f84070 */
[----:B------:R-:W-:Y:S01]  /*2e30*/  @!P5 IMAD.IADD R99, R99, 0x1, -R10 ;  /* 0x000000016363d824 */ /* 0x000fe200078e0a0a */
[----:B------:R-:W-:Y:S01]  /*2e40*/  ISETP.GT.U32.AND P5, PT, R10, R86, PT ;  /* 0x000000560a00720c */ /* 0x000fe20003fa4070 */
[----:B------:R-:W-:Y:S01]  /*2e50*/  IMAD.MOV R15, RZ, RZ, -R15 ;  /* 0x000000ffff0f7224 */ /* 0x000fe200078e0a0f */
[----:B------:R-:W-:Y:S01]  /*2e60*/  IABS R165, R158 ;  /* 0x0000009e00a57213 */ /* 0x000fe20000000000 */
[----:B------:R-:W-:Y:S01]  /*2e70*/  IMAD.MOV R21, RZ, RZ, -R16 ;  /* 0x000000ffff157224 */ /* 0x000fe200078e0a10 */
[----:B------:R-:W-:Y:S01]  /*2e80*/  LOP3.LUT R54, R0, 0xce, RZ, 0xfc, !PT ;  /* 0x000000ce00367812 */ /* 0x000fe200078efcff */
[----:B------:R-:W-:Y:S01]  /*2e90*/  @!P3 IMAD.IADD R91, R91, 0x1, -R10 ;  /* 0x000000015b5bb824 */ /* 0x000fe200078e0a0a */
[C---:B------:R-:W-:Y:S01]  /*2ea0*/  ISETP.GT.U32.AND P3, PT, R10.reuse, R78, PT ;  /* 0x0000004e0a00720c */ /* 0x040fe20003f64070 */
[----:B------:R-:W-:Y:S01]  /*2eb0*/  IMAD R83, R10, R15, R83 ;  /* 0x0000000f0a537224 */ /* 0x000fe200078e0253 */
[----:B------:R-:W-:Y:S01]  /*2ec0*/  LOP3.LUT R155, R0, 0xc6, RZ, 0xfc, !PT ;  /* 0x000000c6009b7812 */ /* 0x000fe200078efcff */
[C---:B------:R-:W-:Y:S01]  /*2ed0*/  IMAD R82, R10.reuse, R21, R82 ;  /* 0x000000150a527224 */ /* 0x040fe200078e0252 */
[----:B------:R-:W-:Y:S01]  /*2ee0*/  IABS R185, R54 ;  /* 0x0000003600b97213 */ /* 0x000fe20000000000 */
[--C-:B------:R-:W-:Y:S01]  /*2ef0*/  @!P2 IMAD.IADD R107, R107, 0x1, -R10.reuse ;  /* 0x000000016b6ba824 */ /* 0x100fe200078e0a0a */
[----:B------:R-:W-:Y:S01]  /*2f00*/  ISETP.GT.U32.AND P2, PT, R10, R94, PT ;  /* 0x0000005e0a00720c */ /* 0x000fe20003f44070 */
[----:B------:R-:W-:Y:S01]  /*2f10*/  IMAD.HI.U32 R12, R11, R79, RZ ;  /* 0x0000004f0b0c7227 */ /* 0x000fe200078e00ff */
[----:B------:R-:W-:Y:S01]  /*2f20*/  LOP3.LUT R55, R0, 0xcc, RZ, 0xfc, !PT ;  /* 0x000000cc00377812 */ /* 0x000fe200078efcff */
[----:B------:R-:W-:Y:S01]  /*2f30*/  STL [R1+0x6d4], R232 ;  /* 0x0006d4e801007387 */ /* 0x000fe20000100800 */
[----:B------:R-:W-:Y:S01]  /*2f40*/  IABS R169, R155 ;  /* 0x0000009b00a97213 */ /* 0x000fe20000000000 */
[--C-:B------:R-:W-:Y:S01]  /*2f50*/  @!P1 IMAD.IADD R98, R98, 0x1, -R10.reuse ;  /* 0x0000000162629824 */ /* 0x100fe200078e0a0a */
[C---:B------:R-:W-:Y:S01]  /*2f60*/  ISETP.GT.U32.AND P1, PT, R10.reuse, R83, PT ;  /* 0x000000530a00720c */ /* 0x040fe20003f24070 */
[----:B------:R-:W-:Y:S01]  /*2f70*/  @!P0 IMAD.IADD R95, R95, 0x1, -R10 ;  /* 0x000000015f5f8824 */ /* 0x000fe200078e0a0a */
[----:B------:R-:W-:Y:S01]  /*2f80*/  ISETP.GT.U32.AND P0, PT, R10, R82, PT ;  /* 0x000000520a00720c */ /* 0x000fe20003f04070 */
[----:B------:R-:W-:Y:S01]  /*2f90*/  IMAD.MOV R12, RZ, RZ, -R12 ;  /* 0x000000ffff0c7224 */ /* 0x000fe200078e0a0c */
[----:B------:R-:W-:Y:S01]  /*2fa0*/  IABS R181, R55 ;  /* 0x0000003700b57213 */ /* 0x000fe20000000000 */
[--C-:B------:R-:W-:Y:S01]  /*2fb0*/  @!P6 IMAD.IADD R90, R90, 0x1, -R10.reuse ;  /* 0x000000015a5ae824 */ /* 0x100fe200078e0a0a */
[C---:B------:R-:W-:Y:S01]  /*2fc0*/  ISETP.GT.U32.AND P6, PT, R10.reuse, R102, PT ;  /* 0x000000660a00720c */ /* 0x040fe20003fc4070 */
[--C-:B------:R-:W-:Y:S01]  /*2fd0*/  @!P4 IMAD.IADD R87, R87, 0x1, -R10.reuse ;  /* 0x000000015757c824 */ /* 0x100fe200078e0a0a */
[----:B------:R-:W-:Y:S01]  /*2fe0*/  ISETP.GT.U32.AND P4, PT, R10, R99, PT ;  /* 0x000000630a00720c */ /* 0x000fe20003f84070 */
[--C-:B------:R-:W-:Y:S01]  /*2ff0*/  @!P5 IMAD.IADD R86, R86, 0x1, -R10.reuse ;  /* 0x000000015656d824 */ /* 0x100fe200078e0a0a */
[C---:B------:R-:W-:Y:S01]  /*3000*/  ISETP.GT.U32.AND P5, PT, R10.reuse, R98, PT ;  /* 0x000000620a00720c */ /* 0x040fe20003fa4070 */
[----:B------:R-:W-:Y:S01]  /*3010*/  IMAD R79, R10, R12, R79 ;  /* 0x0000000c0a4f7224 */ /* 0x000fe200078e024f */
[----:B------:R-:W-:Y:S01]  /*3020*/  LOP3.LUT R49, R0, 0xd8, RZ, 0xfc, !PT ;  /* 0x000000d800317812 */ /* 0x000fe200078efcff */
[--C-:B------:R-:W-:Y:S01]  /*3030*/  @!P3 IMAD.IADD R78, R78, 0x1, -R10.reuse ;  /* 0x000000014e4eb824 */ /* 0x100fe200078e0a0a */
[----:B------:R-:W-:Y:S01]  /*3040*/  ISETP.GT.U32.AND P3, PT, R10, R90, PT ;  /* 0x0000005a0a00720c */ /* 0x000fe20003f64070 */
        /* <DEDUP_REMOVED lines=8> */
[--C-:B------:R-:W-:Y:S01]  /*30d0*/  @!P1 IMAD.IADD R83, R83, 0x1, -R10.reuse ;  /* 0x0000000153539824 */ /* 0x100fe200078e0a0a */
[----:B------:R-:W-:Y:S01]  /*30e0*/  ISETP.GT.U32.AND P1, PT, R10, R95, PT ;  /* 0x0000005f0a00720c */ /* 0x000fe20003f24070 */
[--C-:B------:R-:W-:Y:S01]  /*30f0*/  @!P0 IMAD.IADD R82, R82, 0x1, -R10.reuse ;  /* 0x0000000152528824 */ /* 0x100fe200078e0a0a */
[C---:B------:R-:W-:Y:S01]  /*3100*/  ISETP.GT.U32.AND P0, PT, R10.reuse, R94, PT ;  /* 0x0000005e0a00720c */ /* 0x040fe20003f04070 */
        /* <DEDUP_REMOVED lines=8> */
[----:B------:R-:W-:Y:S01]  /*3190*/  @!P5 IMAD.IADD R98, R98, 0x1, -R10 ;  /* 0x000000016262d824 */ /* 0x000fe200078e0a0a */
[----:B------:R-:W-:Y:S01]  /*31a0*/  ISETP.GT.U32.AND P5, PT, R10, R86, PT ;  /* 0x000000560a00720c */ /* 0x000fe20003fa4070 */
[----:B------:R-:W-:Y:S01]  /*31b0*/  IMAD.MOV R16, RZ, RZ, -R16 ;  /* 0x000000ffff107224 */ /* 0x000fe200078e0a10 */
[----:B------:R-:W-:Y:S01]  /*31c0*/  LOP3.LUT R47, R0, 0xdc, RZ, 0xfc, !PT ;  /* 0x000000dc002f7812 */ /* 0x000fe200078efcff */
[C---:B------:R-:W-:Y:S01]  /*31d0*/  IMAD.HI.U32 R15, R11.reuse, R74, RZ ;  /* 0x0000004a0b0f7227 */ /* 0x040fe200078e00ff */
[----:B------:R-:W-:Y:S01]  /*31e0*/  IABS R209, R48 ;  /* 0x0000003000d17213 */ /* 0x000fe20000000000 */
[----:B------:R-:W-:Y:S01]  /*31f0*/  STL [R1+0x6c8], R226 ;  /* 0x0006c8e201007387 */ /* 0x000fe20000100800 */
[----:B------:R-:W-:Y:S01]  /*3200*/  IABS R213, R47 ;  /* 0x0000002f00d57213 */ /* 0x000fe20000000000 */
[--C-:B------:R-:W-:Y:S01]  /*3210*/  @!P3 IMAD.IADD R90, R90, 0x1, -R10.reuse ;  /* 0x000000015a5ab824 */ /* 0x100fe200078e0a0a */
[C---:B------:R-:W-:Y:S01]  /*3220*/  ISETP.GT.U32.AND P3, PT, R10.reuse, R75, PT ;  /* 0x0000004b0a00720c */ /* 0x040fe20003f64070 */
[----:B------:R-:W-:Y:S01]  /*3230*/  IMAD R71, R10, R16, R71 ;  /* 0x000000100a477224 */ /* 0x000fe200078e0247 */
[C---:B------:R-:W-:Y:S01]  /*3240*/  LOP3.LUT R51, R0.reuse, 0xd4, RZ, 0xfc, !PT ;  /* 0x000000d400337812 */ /* 0x040fe200078efcff */
[----:B------:R-:W-:Y:S01]  /*3250*/  IMAD.MOV R15, RZ, RZ, -R15 ;  /* 0x000000ffff0f7224 */ /* 0x000fe200078e0a0f */
[----:B------:R-:W-:Y:S01]  /*3260*/  LOP3.LUT R46, R0, 0xde, RZ, 0xfc, !PT ;  /* 0x000000de002e7812 */ /* 0x000fe200078efcff */
[----:B------:R-:W-:Y:S01]  /*3270*/  IMAD.HI.U32 R16, R11, R59, RZ ;  /* 0x0000003b0b107227 */ /* 0x000fe200078e00ff */
[----:B------:R-:W-:Y:S01]  /*3280*/  IABS R197, R51 ;  /* 0x0000003300c57213 */ /* 0x000fe20000000000 */
[----:B------:R-:W-:Y:S01]  /*3290*/  STL [R1+0x6c4], R224 ;  /* 0x0006c4e001007387 */ /* 0x000fe20000100800 */
[----:B------:R-:W-:Y:S01]  /*32a0*/  IABS R217, R46 ;  /* 0x0000002e00d97213 */ /* 0x000fe20000000000 */
[----:B------:R-:W-:Y:S01]  /*32b0*/  @!P2 IMAD.IADD R79, R79, 0x1, -R10 ;  /* 0x000000014f4fa824 */ /* 0x000fe200078e0a0a */
[----:B------:R-:W-:Y:S01]  /*32c0*/  ISETP.GT.U32.AND P2, PT, R10, R91, PT ;  /* 0x0000005b0a00720c */ /* 0x000fe20003f44070 */
[----:B------:R-:W-:Y:S01]  /*32d0*/  IMAD.HI.U32 R13, R11, R67, RZ ;  /* 0x000000430b0d7227 */ /* 0x000fe200078e00ff */
[C---:B------:R-:W-:Y:S01]  /*32e0*/  LOP3.LUT R43, R0.reuse, 0xe4, RZ, 0xfc, !PT ;  /* 0x000000e4002b7812 */ /* 0x040fe200078efcff */
[----:B------:R-:W-:Y:S01]  /*32f0*/  STL [R1+0x6c0], R222 ;  /* 0x0006c0de01007387 */ /* 0x000fe20000100800 */
[----:B------:R-:W-:Y:S01]  /*3300*/  LOP3.LUT R42, R0, 0xe6, RZ, 0xfc, !PT ;  /* 0x000000e6002a7812 */ /* 0x000fe200078efcff */
[C---:B------:R-:W-:Y:S01]  /*3310*/  IMAD R74, R10.reuse, R15, R74 ;  /* 0x0000000f0a4a7224 */ /* 0x040fe200078e024a */
[----:B------:R-:W-:Y:S01]  /*3320*/  IABS R225, R43 ;  /* 0x0000002b00e17213 */ /* 0x000fe20000000000 */
[----:B------:R-:W-:Y:S01]  /*3330*/  IMAD.MOV R16, RZ, RZ, -R16 ;  /* 0x000000ffff107224 */ /* 0x000fe200078e0a10 */
[----:B------:R-:W-:Y:S01]  /*3340*/  STL [R1+0x6bc], R220 ;  /* 0x0006bcdc01007387 */ /* 0x000fe20000100800 */
[--C-:B------:R-:W-:Y:S01]  /*3350*/  @!P1 IMAD.IADD R95, R95, 0x1, -R10.reuse ;  /* 0x000000015f5f9824 */ /* 0x100fe200078e0a0a */
[----:B------:R-:W-:Y:S01]  /*3360*/  ISETP.GT.U32.AND P1, PT, R10, R83, PT ;  /* 0x000000530a00720c */ /* 0x000fe20003f24070 */
[----:B------:R-:W-:Y:S01]  /*3370*/  @!P0 IMAD.IADD R94, R94, 0x1, -R10 ;  /* 0x000000015e5e8824 */ /* 0x000fe200078e0a0a */
[----:B------:R-:W-:Y:S01]  /*3380*/  ISETP.GT.U32.AND P0, PT, R10, R82, PT ;  /* 0x000000520a00720c */ /* 0x000fe20003f04070 */
[----:B------:R-:W-:Y:S01]  /*3390*/  IMAD.HI.U32 R12, R11, R70, RZ ;  /* 0x000000460b0c7227 */ /* 0x000fe200078e00ff */
[----:B------:R-:W-:Y:S01]  /*33a0*/  STL [R1+0x6b8], R219 ;  /* 0x0006b8db01007387 */ /* 0x000fe20000100800 */
[----:B------:R-:W-:-:S02]  /*33b0*/  IABS R227, R42 ;  /* 0x0000002a00e37213 */ /* 0x000fc40000000000 */
[----:B------:R-:W-:Y:S01]  /*33c0*/  IMAD.MOV R13, RZ, RZ, -R13 ;  /* 0x000000ffff0d7224 */ /* 0x000fe200078e0a0d */
[----:B------:R-:W-:Y:S01]  /*33d0*/  STL [R1+0x6b4], R218 ;  /* 0x0006b4da01007387 */ /* 0x000fe20000100800 */
[----:B------:R-:W-:Y:S01]  /*33e0*/  IMAD R59, R10, R16, R59 ;  /* 0x000000100a3b7224 */ /* 0x000fe200078e023b */
[----:B------:R-:W-:Y:S01]  /*33f0*/  LOP3.LUT R39, R0, 0xec, RZ, 0xfc, !PT ;  /* 0x000000ec00277812 */ /* 0x000fe200078efcff */
[--C-:B------:R-:W-:Y:S01]  /*3400*/  @!P4 IMAD.IADD R87, R87, 0x1, -R10.reuse ;  /* 0x000000015757c824 */ /* 0x100fe200078e0a0a */
[----:B------:R-:W-:Y:S01]  /*3410*/  ISETP.GT.U32.AND P4, PT, R10, R74, PT ;  /* 0x0000004a0a00720c */ /* 0x000fe20003f84070 */
[----:B------:R-:W-:Y:S01]  /*3420*/  @!P5 IMAD.IADD R86, R86, 0x1, -R10 ;  /* 0x000000015656d824 */ /* 0x000fe200078e0a0a */
[C---:B------:R-:W-:Y:S01]  /*3430*/  ISETP.GT.U32.AND P5, PT, R10.reuse, R71, PT ;  /* 0x000000470a00720c */ /* 0x040fe20003fa4070 */
[----:B------:R-:W-:Y:S01]  /*3440*/  IMAD.MOV R17, RZ, RZ, -R12 ;  /* 0x000000ffff117224 */ /* 0x000fe200078e0a0c */
[----:B------:R-:W-:Y:S01]  /*3450*/  STL [R1+0x6b0], R216 ;  /* 0x0006b0d801007387 */ /* 0x000fe20000100800 */
[----:B------:R-:W-:Y:S01]  /*3460*/  IMAD R67, R10, R13, R67 ;  /* 0x0000000d0a437224 */ /* 0x000fe200078e0243 */
[----:B------:R-:W-:Y:S01]  /*3470*/  IABS R233, R39 ;  /* 0x0000002700e97213 */ /* 0x000fe20000000000 */
[----:B------:R-:W-:Y:S01]  /*3480*/  IMAD.HI.U32 R12, R11, R60, RZ ;  /* 0x0000003c0b0c7227 */ /* 0x000fe200078e00ff */
[----:B------:R-:W-:Y:S01]  /*3490*/  STL [R1+0x6ac], R215 ;  /* 0x0006acd701007387 */ /* 0x000fe20000100800 */
[----:B------:R-:W-:-:S02]  /*34a0*/  LOP3.LUT R41, R0, 0xe8, RZ, 0xfc, !PT ;  /* 0x000000e800297812 */ /* 0x000fc400078efcff */
[C---:B------:R-:W-:Y:S01]  /*34b0*/  IMAD.HI.U32 R13, R11.reuse, R61, RZ ;  /* 0x0000003d0b0d7227 */ /* 0x040fe200078e00ff */
[----:B------:R-:W-:Y:S01]  /*34c0*/  STL [R1+0x6a8], R214 ;  /* 0x0006a8d601007387 */ /* 0x000fe20000100800 */
[C---:B------:R-:W-:Y:S02]  /*34d0*/  LOP3.LUT R40, R0.reuse, 0xea, RZ, 0xfc, !PT ;  /* 0x000000ea00287812 */ /* 0x040fe400078efcff */
[----:B------:R-:W-:Y:S01]  /*34e0*/  IMAD.HI.U32 R15, R11, R58, RZ ;  /* 0x0000003a0b0f7227 */ /* 0x000fe200078e00ff */
[----:B------:R-:W-:Y:S01]  /*34f0*/  STL [R1+0x6a4], R212 ;  /* 0x0006a4d401007387 */ /* 0x000fe20000100800 */
[----:B------:R-:W-:Y:S02]  /*3500*/  LOP3.LUT R50, R0, 0xd6, RZ, 0xfc, !PT ;  /* 0x000000d600327812 */ /* 0x000fe400078efcff */
[----:B------:R-:W-:Y:S01]  /*3510*/  @!P3 IMAD.IADD R75, R75, 0x1, -R10 ;  /* 0x000000014b4bb824 */ /* 0x000fe200078e0a0a */
[C---:B------:R-:W-:Y:S01]  /*3520*/  ISETP.GT.U32.AND P3, PT, R10.reuse, R59, PT ;  /* 0x0000003b0a00720c */ /* 0x040fe20003f64070 */
[C---:B------:R-:W-:Y:S01]  /*3530*/  IMAD R70, R10.reuse, R17, R70 ;  /* 0x000000110a467224 */ /* 0x040fe200078e0246 */
[----:B------:R-:W-:Y:S01]  /*3540*/  STL [R1+0x6a0], R211 ;  /* 0x0006a0d301007387 */ /* 0x000fe20000100800 */
[----:B------:R-:W-:Y:S01]  /*3550*/  IMAD.MOV R17, RZ, RZ, -R12 ;  /* 0x000000ffff117224 */ /* 0x000fe200078e0a0c */
[----:B------:R-:W-:Y:S01]  /*3560*/  IABS R229, R41 ;  /* 0x0000002900e57213 */ /* 0x000fe20000000000 */
[----:B------:R-:W-:Y:S01]  /*3570*/  IMAD.MOV R13, RZ, RZ, -R13 ;  /* 0x000000ffff0d7224 */ /* 0x000fe200078e0a0d */
[----:B------:R-:W-:Y:S01]  /*3580*/  STL [R1+0x69c], R210 ;  /* 0x00069cd201007387 */ /* 0x000fe20000100800 */
[----:B------:R-:W-:Y:S01]  /*3590*/  @!P2 IMAD.IADD R91, R91, 0x1, -R10 ;  /* 0x000000015b5ba824 */ /* 0x000fe200078e0a0a */
[----:B------:R-:W-:Y:S01]  /*35a0*/  ISETP.GT.U32.AND P2, PT, R10, R79, PT ;  /* 0x0000004f0a00720c */ /* 0x000fe20003f44070 */
[----:B------:R-:W-:Y:S01]  /*35b0*/  IMAD.MOV R15, RZ, RZ, -R15 ;  /* 0x000000ffff0f7224 */ /* 0x000fe200078e0a0f */
[----:B------:R-:W-:Y:S01]  /*35c0*/  STL [R1+0x698], R208 ;  /* 0x000698d001007387 */ /* 0x000fe20000100800 */
[----:B------:R-:W-:Y:S01]  /*35d0*/  IMAD.HI.U32 R14, R11, R66, RZ ;  /* 0x000000420b0e7227 */ /* 0x000fe200078e00ff */
[----:B------:R-:W-:-:S02]  /*35e0*/  IABS R231, R40 ;  /* 0x0000002800e77213 */ /* 0x000fc40000000000 */
[----:B------:R-:W-:Y:S01]  /*35f0*/  STL [R1+0x694], R207 ;  /* 0x000694cf01007387 */ /* 0x000fe20000100800 */
[----:B------:R-:W-:Y:S01]  /*3600*/  IMAD R60, R10, R17, R60 ;  /* 0x000000110a3c7224 */ /* 0x000fe200078e023c */
[----:B------:R-:W-:Y:S01]  /*3610*/  LOP3.LUT R35, R0, 0xf4, RZ, 0xfc, !PT ;  /* 0x000000f400237812 */ /* 0x000fe200078efcff */
[----:B------:R-:W-:Y:S01]  /*3620*/  IMAD R61, R10, R13, R61 ;  /* 0x0000000d0a3d7224 */ /* 0x000fe200078e023d */
[----:B------:R-:W-:Y:S01]  /*3630*/  STL [R1+0x690], R206 ;  /* 0x000690ce01007387 */ /* 0x000fe20000100800 */
[--C-:B------:R-:W-:Y:S01]  /*3640*/  @!P6 IMAD.IADD R102, R102, 0x1, -R10.reuse ;  /* 0x000000016666e824 */ /* 0x100fe200078e0a0a */
[C---:B------:R-:W-:Y:S01]  /*3650*/  ISETP.GT.U32.AND P6, PT, R10.reuse, R78, PT ;  /* 0x0000004e0a00720c */ /* 0x040fe20003fc4070 */
[--C-:B------:R-:W-:Y:S01]  /*3660*/  @!P1 IMAD.IADD R83, R83, 0x1, -R10.reuse ;  /* 0x0000000153539824 */ /* 0x100fe200078e0a0a */
[----:B------:R-:W-:Y:S01]  /*3670*/  ISETP.GT.U32.AND P1, PT, R10, R70, PT ;  /* 0x000000460a00720c */ /* 0x000fe20003f24070 */
[----:B------:R-:W-:Y:S01]  /*3680*/  @!P0 IMAD.IADD R82, R82, 0x1, -R10 ;  /* 0x0000000152528824 */ /* 0x000fe200078e0a0a */
[C---:B------:R-:W-:Y:S01]  /*3690*/  ISETP.GT.U32.AND P0, PT, R10.reuse, R67, PT ;  /* 0x000000430a00720c */ /* 0x040fe20003f04070 */
[----:B------:R-:W-:Y:S01]  /*36a0*/  IMAD R58, R10, R15, R58 ;  /* 0x0000000f0a3a7224 */ /* 0x000fe200078e023a */
[----:B------:R-:W-:Y:S01]  /*36b0*/  STL [R1+0x68c], R204 ;  /* 0x00068ccc01007387 */ /* 0x000fe20000100800 */
[----:B------:R-:W-:Y:S01]  /*36c0*/  IMAD.MOV R19, RZ, RZ, -R14 ;  /* 0x000000ffff137224 */ /* 0x000fe200078e0a0e */
[----:B------:R-:W-:Y:S01]  /*36d0*/  LOP3.LUT R38, R0, 0xee, RZ, 0xfc, !PT ;  /* 0x000000ee00267812 */ /* 0x000fe200078efcff */
[----:B------:R-:W-:Y:S01]  /*36e0*/  IMAD.HI.U32 R15, R11, R63, RZ ;  /* 0x0000003f0b0f7227 */ /* 0x000fe200078e00ff */
[----:B------:R-:W-:Y:S01]  /*36f0*/  STL [R1+0x688], R203 ;  /* 0x000688cb01007387 */ /* 0x000fe20000100800 */
[----:B------:R-:W-:-:S02]  /*3700*/  IABS R201, R50 ;  /* 0x0000003200c97213 */ /* 0x000fc40000000000 */
[--C-:B------:R-:W-:Y:S01]  /*3710*/  @!P4 IMAD.IADD R74, R74, 0x1, -R10.reuse ;  /* 0x000000014a4ac824 */ /* 0x100fe200078e0a0a */
[C---:B------:R-:W-:Y:S01]  /*3720*/  ISETP.GT.U32.AND P4, PT, R10.reuse, R60, PT ;  /* 0x0000003c0a00720c */ /* 0x040fe20003f84070 */
[----:B------:R-:W-:Y:S01]  /*3730*/  @!P5 IMAD.IADD R71, R71, 0x1, -R10 ;  /* 0x000000014747d824 */ /* 0x000fe200078e0a0a */
[C---:B------:R-:W-:Y:S01]  /*3740*/  ISETP.GT.U32.AND P5, PT, R10.reuse, R61, PT ;  /* 0x0000003d0a00720c */ /* 0x040fe20003fa4070 */
[C---:B------:R-:W-:Y:S01]  /*3750*/  IMAD R66, R10.reuse, R19, R66 ;  /* 0x000000130a427224 */ /* 0x040fe200078e0242 */
[----:B------:R-:W-:Y:S01]  /*3760*/  STL [R1+0x684], R202 ;  /* 0x000684ca01007387 */ /* 0x000fe20000100800 */
[----:B------:R-:W-:Y:S01]  /*3770*/  IMAD.MOV R15, RZ, RZ, -R15 ;  /* 0x000000ffff0f7224 */ /* 0x000fe200078e0a0f */
[----:B------:R-:W-:Y:S01]  /*3780*/  IABS R241, R35 ;  /* 0x0000002300f17213 */ /* 0x000fe20000000000 */
[--C-:B------:R-:W-:Y:S01]  /*3790*/  @!P3 IMAD.IADD R59, R59, 0x1, -R10.reuse ;  /* 0x000000013b3bb824 */ /* 0x100fe200078e0a0a */
[C---:B------:R-:W-:Y:S01]  /*37a0*/  ISETP.GT.U32.AND P3, PT, R10.reuse, R74, PT ;  /* 0x0000004a0a00720c */ /* 0x040fe20003f64070 */
[C---:B------:R-:W-:Y:S01]  /*37b0*/  IMAD R63, R10.reuse, R15, R63 ;  /* 0x0000000f0a3f7224 */ /* 0x040fe200078e023f */
[----:B------:R-:W-:Y:S01]  /*37c0*/  STL [R1+0x680], R200 ;  /* 0x000680c801007387 */ /* 0x000fe20000100800 */
[----:B------:R-:W-:Y:S01]  /*37d0*/  @!P2 IMAD.IADD R79, R79, 0x1, -R10 ;  /* 0x000000014f4fa824 */ /* 0x000fe200078e0a0a */
[----:B------:R-:W-:Y:S01]  /*37e0*/  ISETP.GT.U32.AND P2, PT, R10, R66, PT ;  /* 0x000000420a00720c */ /* 0x000fe20003f44070 */
[----:B------:R-:W-:Y:S01]  /*37f0*/  IMAD.HI.U32 R14, R11, R62, RZ ;  /* 0x0000003e0b0e7227 */ /* 0x000fe200078e00ff */
[----:B------:R-:W-:Y:S01]  /*3800*/  STL [R1+0x67c], R199 ;  /* 0x00067cc701007387 */ /* 0x000fe20000100800 */
[----:B------:R-:W-:-:S02]  /*3810*/  IABS R235, R38 ;  /* 0x0000002600eb7213 */ /* 0x000fc40000000000 */
[--C-:B------:R-:W-:Y:S01]  /*3820*/  @!P6 IMAD.IADD R78, R78, 0x1, -R10.reuse ;  /* 0x000000014e4ee824 */ /* 0x100fe200078e0a0a */
[----:B------:R-:W-:Y:S01]  /*3830*/  ISETP.GT.U32.AND P6, PT, R10, R58, PT ;  /* 0x0000003a0a00720c */ /* 0x000fe20003fc4070 */
[--C-:B------:R-:W-:Y:S01]  /*3840*/  @!P1 IMAD.IADD R70, R70, 0x1, -R10.reuse ;  /* 0x0000000146469824 */ /* 0x100fe200078e0a0a */
[----:B------:R-:W-:Y:S01]  /*3850*/  STL [R1+0x678], R198 ;  /* 0x000678c601007387 */ /* 0x000fe20000100800 */
[----:B------:R-:W-:Y:S01]  /*3860*/  @!P0 IMAD.IADD R67, R67, 0x1, -R10 ;  /* 0x0000000143438824 */ /* 0x000fe200078e0a0a */
[----:B------:R-:W-:Y:S01]  /*3870*/  ISETP.GT.U32.AND P0, PT, R10, R63, PT ;  /* 0x0000003f0a00720c */ /* 0x000fe20003f04070 */
[----:B------:R-:W-:Y:S01]  /*3880*/  IMAD.MOV R19, RZ, RZ, -R14 ;  /* 0x000000ffff137224 */ /* 0x000fe200078e0a0e */
[----:B------:R-:W-:Y:S01]  /*3890*/  STL [R1+0x674], R196 ;  /* 0x000674c401007387 */ /* 0x000fe20000100800 */
[--C-:B------:R-:W-:Y:S01]  /*38a0*/  @!P4 IMAD.IADD R60, R60, 0x1, -R10.reuse ;  /* 0x000000013c3cc824 */ /* 0x100fe200078e0a0a */
[C---:B------:R-:W-:Y:S01]  /*38b0*/  ISETP.GT.U32.AND P4, PT, R10.reuse, R71, PT ;  /* 0x000000470a00720c */ /* 0x040fe20003f84070 */
[----:B------:R-:W-:Y:S01]  /*38c0*/  @!P5 IMAD.IADD R61, R61, 0x1, -R10 ;  /* 0x000000013d3dd824 */ /* 0x000fe200078e0a0a */
[C---:B------:R-:W-:Y:S01]  /*38d0*/  ISETP.GT.U32.AND P5, PT, R10.reuse, R70, PT ;  /* 0x000000460a00720c */ /* 0x040fe20003fa4070 */
[----:B------:R-:W-:Y:S01]  /*38e0*/  IMAD R62, R10, R19, R62 ;  /* 0x000000130a3e7224 */ /* 0x000fe200078e023e */
[----:B------:R-:W-:Y:S01]  /*38f0*/  STL [R1+0x670], R195 ;  /* 0x000670c301007387 */ /* 0x000fe20000100800 */
[----:B------:R-:W-:Y:S01]  /*3900*/  IMAD.HI.U32 R16, R11, R64, RZ ;  /* 0x000000400b107227 */ /* 0x000fe200078e00ff */
[----:B------:R-:W-:-:S02]  /*3910*/  LOP3.LUT R45, R0, 0xe0, RZ, 0xfc, !PT ;  /* 0x000000e0002d7812 */ /* 0x000fc400078efcff */
[----:B------:R-:W-:Y:S01]  /*3920*/  ISETP.GT.U32.AND P1, PT, R10, R62, PT ;  /* 0x0000003e0a00720c */ /* 0x000fe20003f24070 */
[--C-:B------:R-:W-:Y:S01]  /*3930*/  @!P3 IMAD.IADD R74, R74, 0x1, -R10.reuse ;  /* 0x000000014a4ab824 */ /* 0x100fe200078e0a0a */
[----:B------:R-:W-:Y:S01]  /*3940*/  ISETP.GT.U32.AND P3, PT, R10, R59, PT ;  /* 0x0000003b0a00720c */ /* 0x000fe20003f64070 */
[----:B------:R-:W-:Y:S01]  /*3950*/  IMAD.HI.U32 R13, R11, R68, RZ ;  /* 0x000000440b0d7227 */ /* 0x000fe200078e00ff */
[----:B------:R-:W-:Y:S01]  /*3960*/  STL [R1+0x66c], R191 ;  /* 0x00066cbf01007387 */ /* 0x000fe20000100800 */
[----:B------:R-:W-:Y:S02]  /*3970*/  LOP3.LUT R34, R0, 0xf6, RZ, 0xfc, !PT ;  /* 0x000000f600227812 */ /* 0x000fe400078efcff */
[----:B------:R-:W-:Y:S01]  /*3980*/  @!P2 IMAD.IADD R66, R66, 0x1, -R10 ;  /* 0x000000014242a824 */ /* 0x000fe200078e0a0a */
[----:B------:R-:W-:Y:S01]  /*3990*/  STL [R1+0x668], R190 ;  /* 0x000668be01007387 */ /* 0x000fe20000100800 */
[----:B------:R-:W-:Y:S01]  /*39a0*/  IMAD.MOV R21, RZ, RZ, -R16 ;  /* 0x000000ffff157224 */ /* 0x000fe200078e0a10 */
[----:B------:R-:W-:Y:S01]  /*39b0*/  IABS R221, R45 ;  /* 0x0000002d00dd7213 */ /* 0x000fe20000000000 */
[----:B------:R-:W-:Y:S01]  /*39c0*/  IMAD.MOV R13, RZ, RZ, -R13 ;  /* 0x000000ffff0d7224 */ /* 0x000fe200078e0a0d */
[----:B------:R-:W-:Y:S01]  /*39d0*/  STL [R1+0x664], R187 ;  /* 0x000664bb01007387 */ /* 0x000fe20000100800 */
[--C-:B------:R-:W-:Y:S01]  /*39e0*/  @!P6 IMAD.IADD R58, R58, 0x1, -R10.reuse ;  /* 0x000000013a3ae824 */ /* 0x100fe200078e0a0a */
[C---:B------:R-:W-:Y:S01]  /*39f0*/  ISETP.GT.U32.AND P6, PT, R10.reuse, R75, PT ;  /* 0x0000004b0a00720c */ /* 0x040fe20003fc4070 */
[----:B------:R-:W-:Y:S01]  /*3a00*/  @!P0 IMAD.IADD R63, R63, 0x1, -R10 ;  /* 0x000000013f3f8824 */ /* 0x000fe200078e0a0a */
[----:B------:R-:W-:Y:S01]  /*3a10*/  ISETP.GT.U32.AND P0, PT, R10, R66, PT ;  /* 0x000000420a00720c */ /* 0x000fe20003f04070 */
[----:B------:R-:W-:Y:S01]  /*3a20*/  IMAD.HI.U32 R15, R11, R72, RZ ;  /* 0x000000480b0f7227 */ /* 0x000fe200078e00ff */
[----:B------:R-:W-:Y:S01]  /*3a30*/  STL [R1+0x5e0], R186 ;  /* 0x0005e0ba01007387 */ /* 0x000fe20000100800 */
[----:B------:R-:W-:-:S02]  /*3a40*/  IABS R243, R34 ;  /* 0x0000002200f37213 */ /* 0x000fc40000000000 */
[C---:B------:R-:W-:Y:S01]  /*3a50*/  IMAD R64, R10.reuse, R21, R64 ;  /* 0x000000150a407224 */ /* 0x040fe200078e0240 */
        /* <DEDUP_REMOVED lines=8> */
[----:B------:R-:W-:Y:S01]  /*3ae0*/  ISETP.GT.U32.AND P2, PT, R10, R64, PT ;  /* 0x000000400a00720c */ /* 0x000fe20003f44070 */
[----:B------:R-:W-:Y:S01]  /*3af0*/  IMAD.HI.U32 R12, R11, R65, RZ ;  /* 0x000000410b0c7227 */ /* 0x000fe200078e00ff */
[----:B------:R-:W-:Y:S01]  /*3b00*/  STL [R1+0x5d8], R182 ;  /* 0x0005d8b601007387 */ /* 0x000fe20000100800 */
[----:B------:R-:W-:-:S02]  /*3b10*/  LOP3.LUT R37, R0, 0xf0, RZ, 0xfc, !PT ;  /* 0x000000f000257812 */ /* 0x000fc400078efcff */
[----:B------:R-:W-:Y:S01]  /*3b20*/  IMAD.HI.U32 R14, R11, R69, RZ ;  /* 0x000000450b0e7227 */ /* 0x000fe200078e00ff */
[----:B------:R-:W-:Y:S01]  /*3b30*/  STL [R1+0x5d4], R179 ;  /* 0x0005d4b301007387 */ /* 0x000fe20000100800 */
[----:B------:R-:W-:Y:S02]  /*3b40*/  IABS R223, R44 ;  /* 0x0000002c00df7213 */ /* 0x000fe40000000000 */
[----:B------:R-:W-:Y:S01]  /*3b50*/  @!P3 IMAD.IADD R59, R59, 0x1, -R10 ;  /* 0x000000013b3bb824 */ /* 0x000fe200078e0a0a */
[C---:B------:R-:W-:Y:S01]  /*3b60*/  ISETP.GT.U32.AND P3, PT, R10.reuse, R68, PT ;  /* 0x000000440a00720c */ /* 0x040fe20003f64070 */
[----:B------:R-:W-:Y:S01]  /*3b70*/  IMAD R72, R10, R15, R72 ;  /* 0x0000000f0a487224 */ /* 0x000fe200078e0248 */
[----:B------:R-:W-:Y:S01]  /*3b80*/  STL [R1+0x5d0], R178 ;  /* 0x0005d0b201007387 */ /* 0x000fe20000100800 */
[----:B------:R-:W-:Y:S01]  /*3b90*/  IMAD.MOV R12, RZ, RZ, -R12 ;  /* 0x000000ffff0c7224 */ /* 0x000fe200078e0a0c */
[----:B------:R-:W-:Y:S01]  /*3ba0*/  LOP3.LUT R36, R0, 0xf2, RZ, 0xfc, !PT ;  /* 0x000000f200247812 */ /* 0x000fe200078efcff */
[----:B------:R-:W-:Y:S01]  /*3bb0*/  IMAD.MOV R14, RZ, RZ, -R14 ;  /* 0x000000ffff0e7224 */ /* 0x000fe200078e0a0e */
[----:B------:R-:W-:Y:S01]  /*3bc0*/  STL [R1+0x5cc], R175 ;  /* 0x0005ccaf01007387 */ /* 0x000fe20000100800 */
[----:B------:R-:W-:Y:S01]  /*3bd0*/  IMAD.HI.U32 R15, R11, R81, RZ ;  /* 0x000000510b0f7227 */ /* 0x000fe200078e00ff */
[----:B------:R-:W-:-:S02]  /*3be0*/  IABS R237, R37 ;  /* 0x0000002500ed7213 */ /* 0x000fc40000000000 */
[----:B------:R-:W-:Y:S01]  /*3bf0*/  STL [R1+0x5c8], R174 ;  /* 0x0005c8ae01007387 */ /* 0x000fe20000100800 */
[--C-:B------:R-:W-:Y:S01]  /*3c00*/  @!P1 IMAD.IADD R62, R62, 0x1, -R10.reuse ;  /* 0x000000013e3e9824 */ /* 0x100fe200078e0a0a */
[C---:B------:R-:W-:Y:S01]  /*3c10*/  ISETP.GT.U32.AND P1, PT, R10.reuse, R67, PT ;  /* 0x000000430a00720c */ /* 0x040fe20003f24070 */
[----:B------:R-:W-:Y:S01]  /*3c20*/  IMAD.HI.U32 R16, R11, R73, RZ ;  /* 0x000000490b107227 */ /* 0x000fe200078e00ff */
[----:B------:R-:W-:Y:S01]  /*3c30*/  STL [R1+0x5c4], R163 ;  /* 0x0005c4a301007387 */ /* 0x000fe20000100800 */
[----:B------:R-:W-:Y:S02]  /*3c40*/  IABS R239, R36 ;  /* 0x0000002400ef7213 */ /* 0x000fe40000000000 */
[C---:B------:R-:W-:Y:S01]  /*3c50*/  IMAD R65, R10.reuse, R12, R65 ;  /* 0x0000000c0a417224 */ /* 0x040fe200078e0241 */
[----:B------:R-:W-:Y:S01]  /*3c60*/  STL [R1+0x5c0], R162 ;  /* 0x0005c0a201007387 */ /* 0x000fe20000100800 */
[----:B------:R-:W-:Y:S01]  /*3c70*/  IMAD R69, R10, R14, R69 ;  /* 0x0000000e0a457224 */ /* 0x000fe200078e0245 */
[----:B------:R-:W-:Y:S01]  /*3c80*/  LOP3.LUT R33, R0, 0xf8, RZ, 0xfc, !PT ;  /* 0x000000f800217812 */ /* 0x000fe200078efcff */
[----:B------:R-:W-:Y:S01]  /*3c90*/  IMAD.MOV R15, RZ, RZ, -R15 ;  /* 0x000000ffff0f7224 */ /* 0x000fe200078e0a0f */
[----:B------:R-:W-:Y:S01]  /*3ca0*/  STL [R1+0x5bc], R160 ;  /* 0x0005bca001007387 */ /* 0x000fe20000100800 */
[--C-:B------:R-:W-:Y:S01]  /*3cb0*/  @!P6 IMAD.IADD R75, R75, 0x1, -R10.reuse ;  /* 0x000000014b4be824 */ /* 0x100fe200078e0a0a */
[----:B------:R-:W-:Y:S01]  /*3cc0*/  ISETP.GT.U32.AND P6, PT, R10, R62, PT ;  /* 0x0000003e0a00720c */ /* 0x000fe20003fc4070 */
[----:B------:R-:W-:Y:S01]  /*3cd0*/  @!P0 IMAD.IADD R66, R66, 0x1, -R10 ;  /* 0x0000000142428824 */ /* 0x000fe200078e0a0a */
[----:B------:R-:W-:Y:S01]  /*3ce0*/  ISETP.GT.U32.AND P0, PT, R10, R63, PT ;  /* 0x0000003f0a00720c */ /* 0x000fe20003f04070 */
[----:B------:R-:W-:Y:S01]  /*3cf0*/  IMAD.MOV R16, RZ, RZ, -R16 ;  /* 0x000000ffff107224 */ /* 0x000fe200078e0a10 */
[----:B------:R-:W-:Y:S01]  /*3d00*/  STL [R1+0x5b8], R159 ;  /* 0x0005b89f01007387 */ /* 0x000fe20000100800 */
[----:B------:R-:W-:Y:S01]  /*3d10*/  IMAD.HI.U32 R12, R11, R76, RZ ;  /* 0x0000004c0b0c7227 */ /* 0x000fe200078e00ff */
[----:B------:R-:W-:-:S02]  /*3d20*/  LOP3.LUT R32, R0, 0xfa, RZ, 0xfc, !PT ;  /* 0x000000fa00207812 */ /* 0x000fc400078efcff */
[----:B------:R-:W-:Y:S01]  /*3d30*/  STL [R1+0x5b4], R158 ;  /* 0x0005b49e01007387 */ /* 0x000fe20000100800 */
[----:B------:R-:W-:Y:S01]  /*3d40*/  IMAD R81, R10, R15, R81 ;  /* 0x0000000f0a517224 */ /* 0x000fe200078e0251 */
[----:B------:R-:W-:Y:S01]  /*3d50*/  IABS R245, R33 ;  /* 0x0000002100f57213 */ /* 0x000fe20000000000 */
[--C-:B------:R-:W-:Y:S01]  /*3d60*/  @!P4 IMAD.IADD R60, R60, 0x1, -R10.reuse ;  /* 0x000000013c3cc824 */ /* 0x100fe200078e0a0a */
[C---:B------:R-:W-:Y:S01]  /*3d70*/  ISETP.GT.U32.AND P4, PT, R10.reuse, R69, PT ;  /* 0x000000450a00720c */ /* 0x040fe20003f84070 */
        /* <DEDUP_REMOVED lines=9> */
[C---:B------:R-:W-:Y:S01]  /*3e10*/  IMAD.HI.U32 R12, R11.reuse, R85, RZ ;  /* 0x000000550b0c7227 */ /* 0x040fe200078e00ff */
[----:B------:R-:W-:Y:S01]  /*3e20*/  STL [R1+0x5a8], R56 ;  /* 0x0005a83801007387 */ /* 0x000fe20000100800 */
[----:B------:R-:W-:Y:S02]  /*3e30*/  IABS R4, R31 ;  /* 0x0000001f00047213 */ /* 0x000fe40000000000 */
[--C-:B------:R-:W-:Y:S01]  /*3e40*/  @!P2 IMAD.IADD R64, R64, 0x1, -R10.reuse ;  /* 0x000000014040a824 */ /* 0x100fe200078e0a0a */
[----:B------:R-:W-:Y:S01]  /*3e50*/  ISETP.GT.U32.AND P2, PT, R10, R58, PT ;  /* 0x0000003a0a00720c */ /* 0x000fe20003f44070 */
[----:B------:R-:W-:Y:S01]  /*3e60*/  IMAD.HI.U32 R13, R11, R77, RZ ;  /* 0x0000004d0b0d7227 */ /* 0x000fe200078e00ff */
[----:B------:R-:W-:Y:S03]  /*3e70*/  STL [R1+0x5a4], R55 ;  /* 0x0005a43701007387 */ /* 0x000fe60000100800 */
[----:B------:R-:W-:Y:S01]  /*3e80*/  @!P3 IMAD.IADD R68, R68, 0x1, -R10 ;  /* 0x000000014444b824 */ /* 0x000fe200078e0a0a */
[C---:B------:R-:W-:Y:S01]  /*3e90*/  ISETP.GT.U32.AND P3, PT, R10.reuse, R81, PT ;  /* 0x000000510a00720c */ /* 0x040fe20003f64070 */
[----:B------:R-:W-:Y:S01]  /*3ea0*/  IMAD.MOV R21, RZ, RZ, -R16 ;  /* 0x000000ffff157224 */ /* 0x000fe200078e0a10 */
[----:B------:R-:W-:Y:S01]  /*3eb0*/  STL [R1+0x5a0], R54 ;  /* 0x0005a03601007387 */ /* 0x000fe20000100800 */
[----:B------:R-:W-:-:S02]  /*3ec0*/  IMAD R76, R10, R17, R76 ;  /* 0x000000110a4c7224 */ /* 0x000fc400078e024c */
[----:B------:R-:W-:Y:S01]  /*3ed0*/  IMAD.MOV R12, RZ, RZ, -R12 ;  /* 0x000000ffff0c7224 */ /* 0x000fe200078e0a0c */
[----:B------:R-:W-:Y:S01]  /*3ee0*/  STL [R1+0x59c], R53 ;  /* 0x00059c3501007387 */ /* 0x000fe20000100800 */
[----:B------:R-:W-:Y:S01]  /*3ef0*/  @!P1 IMAD.IADD R67, R67, 0x1, -R10 ;  /* 0x0000000143439824 */ /* 0x000fe200078e0a0a */
[C---:B------:R-:W-:Y:S01]  /*3f00*/  ISETP.GT.U32.AND P1, PT, R10.reuse, R64, PT ;  /* 0x000000400a00720c */ /* 0x040fe20003f24070 */
[----:B------:R-:W-:Y:S01]  /*3f10*/  IMAD.HI.U32 R14, R11, R80, RZ ;  /* 0x000000500b0e7227 */ /* 0x000fe200078e00ff */
[----:B------:R-:W-:Y:S03]  /*3f20*/  STL [R1+0x598], R52 ;  /* 0x0005983401007387 */ /* 0x000fe60000100800 */
[----:B------:R-:W-:Y:S01]  /*3f30*/  IMAD.MOV R13, RZ, RZ, -R13 ;  /* 0x000000ffff0d7224 */ /* 0x000fe200078e0a0d */
[----:B------:R-:W-:Y:S01]  /*3f40*/  STL [R1+0x594], R51 ;  /* 0x0005943301007387 */ /* 0x000fe20000100800 */
[----:B------:R-:W-:-:S02]  /*3f50*/  IMAD R84, R10, R21, R84 ;  /* 0x000000150a547224 */ /* 0x000fc400078e0254 */
[----:B------:R-:W-:Y:S01]  /*3f60*/  IMAD R85, R10, R12, R85 ;  /* 0x0000000c0a557224 */ /* 0x000fe200078e0255 */
[----:B------:R-:W-:Y:S01]  /*3f70*/  STL [R1+0x590], R50 ;  /* 0x0005903201007387 */ /* 0x000fe20000100800 */
[--C-:B------:R-:W-:Y:S01]  /*3f80*/  @!P6 IMAD.IADD R62, R62, 0x1, -R10.reuse ;  /* 0x000000013e3ee824 */ /* 0x100fe200078e0a0a */
[C---:B------:R-:W-:Y:S01]  /*3f90*/  ISETP.GT.U32.AND P6, PT, R10.reuse, R73, PT ;  /* 0x000000490a00720c */ /* 0x040fe20003fc4070 */
[----:B------:R-:W-:Y:S01]  /*3fa0*/  @!P0 IMAD.IADD R63, R63, 0x1, -R10 ;  /* 0x000000013f3f8824 */ /* 0x000fe200078e0a0a */
[C---:B------:R-:W-:Y:S01]  /*3fb0*/  ISETP.GT.U32.AND P0, PT, R10.reuse, R76, PT ;  /* 0x0000004c0a00720c */ /* 0x040fe20003f04070 */
[----:B------:R-:W-:Y:S01]  /*3fc0*/  IMAD.MOV R19, RZ, RZ, -R14 ;  /* 0x000000ffff137224 */ /* 0x000fe200078e0a0e */
[----:B------:R-:W-:Y:S01]  /*3fd0*/  STL [R1+0x58c], R49 ;  /* 0x00058c3101007387 */ /* 0x000fe20000100800 */
[C---:B------:R-:W-:Y:S02]  /*3fe0*/  IMAD R77, R10.reuse, R13, R77 ;  /* 0x0000000d0a4d7224 */ /* 0x040fe400078e024d */
[C---:B------:R-:W-:Y:S01]  /*3ff0*/  IMAD.HI.U32 R13, R11.reuse, R88, RZ ;  /* 0x000000580b0d7227 */ /* 0x040fe200078e00ff */
[----:B------:R-:W-:Y:S03]  /*4000*/  STL [R1+0x588], R48 ;  /* 0x0005883001007387 */ /* 0x000fe60000100800 */
[----:B------:R-:W-:Y:S01]  /*4010*/  IMAD.HI.U32 R14, R11, R89, RZ ;  /* 0x000000590b0e7227 */ /* 0x000fe200078e00ff */
[----:B------:R-:W-:Y:S03]  /*4020*/  STL [R1+0x584], R47 ;  /* 0x0005842f01007387 */ /* 0x000fe60000100800 */
[--C-:B------:R-:W-:Y:S01]  /*4030*/  @!P4 IMAD.IADD R69, R69, 0x1, -R10.reuse ;  /* 0x000000014545c824 */ /* 0x100fe200078e0a0a */
[----:B------:R-:W-:Y:S01]  /*4040*/  ISETP.GT.U32.AND P4, PT, R10, R84, PT ;  /* 0x000000540a00720c */ /* 0x000fe20003f84070 */
[----:B------:R-:W-:Y:S01]  /*4050*/  @!P5 IMAD.IADD R72, R72, 0x1, -R10 ;  /* 0x000000014848d824 */ /* 0x000fe200078e0a0a */
[----:B------:R-:W-:Y:S01]  /*4060*/  ISETP.GT.U32.AND P5, PT, R10, R85, PT ;  /* 0x000000550a00720c */ /* 0x000fe20003fa4070 */
[----:B------:R-:W-:Y:S01]  /*4070*/  IMAD.MOV R13, RZ, RZ, -R13 ;  /* 0x000000ffff0d7224 */ /* 0x000fe200078e0a0d */
[----:B------:R-:W-:Y:S01]  /*4080*/  STL [R1+0x580], R46 ;  /* 0x0005802e01007387 */ /* 0x000fe20000100800 */
[----:B------:R-:W-:-:S02]  /*4090*/  IMAD.MOV R14, RZ, RZ, -R14 ;  /* 0x000000ffff0e7224 */ /* 0x000fc400078e0a0e */
[--C-:B------:R-:W-:Y:S01]  /*40a0*/  @!P2 IMAD.IADD R58, R58, 0x1, -R10.reuse ;  /* 0x000000013a3aa824 */ /* 0x100fe200078e0a0a */
[C---:B------:R-:W-:Y:S01]  /*40b0*/  ISETP.GT.U32.AND P2, PT, R10.reuse, R65, PT ;  /* 0x000000410a00720c */ /* 0x040fe20003f44070 */
[----:B------:R-:W-:Y:S01]  /*40c0*/  @!P3 IMAD.IADD R81, R81, 0x1, -R10 ;  /* 0x000000015151b824 */ /* 0x000fe200078e0a0a */
[C---:B------:R-:W-:Y:S01]  /*40d0*/  ISETP.GT.U32.AND P3, PT, R10.reuse, R69, PT ;  /* 0x000000450a00720c */ /* 0x040fe20003f64070 */
[C---:B------:R-:W-:Y:S01]  /*40e0*/  IMAD R88, R10.reuse, R13, R88 ;  /* 0x0000000d0a587224 */ /* 0x040fe200078e0258 */
[----:B------:R-:W-:Y:S01]  /*40f0*/  STL [R1+0x57c], R45 ;  /* 0x00057c2d01007387 */ /* 0x000fe20000100800 */
[----:B------:R-:W-:Y:S02]  /*4100*/  IMAD R89, R10, R14, R89 ;  /* 0x0000000e0a597224 */ /* 0x000fe400078e0259 */
        /* <DEDUP_REMOVED lines=8> */
[--C-:B------:R-:W-:Y:S01]  /*4190*/  @!P4 IMAD.IADD R84, R84, 0x1, -R10.reuse ;  /* 0x000000015454c824 */ /* 0x100fe200078e0a0a */
[C---:B------:R-:W-:Y:S01]  /*41a0*/  ISETP.GT.U32.AND P4, PT, R10.reuse, R72, PT ;  /* 0x000000480a00720c */ /* 0x040fe20003f84070 */
[--C-:B------:R-:W-:Y:S01]  /*41b0*/  @!P5 IMAD.IADD R85, R85, 0x1, -R10.reuse ;  /* 0x000000015555d824 */ /* 0x100fe200078e0a0a */
[C---:B------:R-:W-:Y:S01]  /*41c0*/  ISETP.GT.U32.AND P5, PT, R10.reuse, R73, PT ;  /* 0x000000490a00720c */ /* 0x040fe20003fa4070 */
[----:B------:R-:W-:Y:S01]  /*41d0*/  IMAD.HI.U32 R15, R11, R92, RZ ;  /* 0x0000005c0b0f7227 */ /* 0x000fe200078e00ff */
[----:B------:R-:W-:Y:S03]  /*41e0*/  STL [R1+0x574], R43 ;  /* 0x0005742b01007387 */ /* 0x000fe60000100800 */
[--C-:B------:R-:W-:Y:S01]  /*41f0*/  @!P2 IMAD.IADD R65, R65, 0x1, -R10.reuse ;  /* 0x000000014141a824 */ /* 0x100fe200078e0a0a */
[C---:B------:R-:W-:Y:S01]  /*4200*/  ISETP.GT.U32.AND P2, PT, R10.reuse, R80, PT ;  /* 0x000000500a00720c */ /* 0x040fe20003f44070 */
[----:B------:R-:W-:Y:S01]  /*4210*/  @!P3 IMAD.IADD R69, R69, 0x1, -R10 ;  /* 0x000000014545b824 */ /* 0x000fe200078e0a0a */
[----:B------:R-:W-:Y:S01]  /*4220*/  ISETP.GT.U32.AND P3, PT, R10, R84, PT ;  /* 0x000000540a00720c */ /* 0x000fe20003f64070 */
[----:B------:R-:W-:Y:S01]  /*4230*/  IMAD.MOV R15, RZ, RZ, -R15 ;  /* 0x000000ffff0f7224 */ /* 0x000fe200078e0a0f */
[----:B------:R-:W-:Y:S01]  /*4240*/  STL [R1+0x570], R42 ;  /* 0x0005702a01007387 */ /* 0x000fe20000100800 */
[----:B------:R-:W-:-:S03]  /*4250*/  IMAD.HI.U32 R13, R11, R97, RZ ;  /* 0x000000610b0d7227 */ /* 0x000fc600078e00ff */
[----:B------:R-:W-:Y:S01]  /*4260*/  STL [R1+0x56c], R41 ;  /* 0x00056c2901007387 */ /* 0x000fe20000100800 */
[----:B------:R-:W-:Y:S01]  /*4270*/  @!P1 IMAD.IADD R77, R77, 0x1, -R10 ;  /* 0x000000014d4d9824 */ /* 0x000fe200078e0a0a */
[C---:B------:R-:W-:Y:S01]  /*4280*/  ISETP.GT.U32.AND P1, PT, R10.reuse, R65, PT ;  /* 0x000000410a00720c */ /* 0x040fe20003f24070 */
[----:B------:R-:W-:Y:S01]  /*4290*/  IMAD.HI.U32 R16, R11, R93, RZ ;  /* 0x0000005d0b107227 */ /* 0x000fe200078e00ff */
[----:B------:R-:W-:Y:S03]  /*42a0*/  STL [R1+0x568], R40 ;  /* 0x0005682801007387 */ /* 0x000fe60000100800 */
[----:B------:R-:W-:Y:S01]  /*42b0*/  IMAD R92, R10, R15, R92 ;  /* 0x0000000f0a5c7224 */ /* 0x000fe200078e025c */
[----:B------:R-:W-:Y:S01]  /*42c0*/  STL [R1+0x564], R39 ;  /* 0x0005642701007387 */ /* 0x000fe20000100800 */
[----:B------:R-:W-:Y:S02]  /*42d0*/  IMAD.MOV R13, RZ, RZ, -R13 ;  /* 0x000000ffff0d7224 */ /* 0x000fe400078e0a0d */
        /* <DEDUP_REMOVED lines=8> */
[----:B------:R-:W-:Y:S02]  /*4360*/  IMAD R97, R10, R13, R97 ;  /* 0x0000000d0a617224 */ /* 0x000fe400078e0261 */
[--C-:B------:R-:W-:Y:S01]  /*4370*/  @!P4 IMAD.IADD R72, R72, 0x1, -R10.reuse ;  /* 0x000000014848c824 */ /* 0x100fe200078e0a0a */
[C---:B------:R-:W-:Y:S01]  /*4380*/  ISETP.GT.U32.AND P4, PT, R10.reuse, R85, PT ;  /* 0x000000550a00720c */ /* 0x040fe20003f84070 */
[--C-:B------:R-:W-:Y:S01]  /*4390*/  @!P5 IMAD.IADD R73, R73, 0x1, -R10.reuse ;  /* 0x000000014949d824 */ /* 0x100fe200078e0a0a */
[C---:B------:R-:W-:Y:S01]  /*43a0*/  ISETP.GT.U32.AND P5, PT, R10.reuse, R89, PT ;  /* 0x000000590a00720c */ /* 0x040fe20003fa4070 */
[----:B------:R-:W-:Y:S01]  /*43b0*/  IMAD R93, R10, R16, R93 ;  /* 0x000000100a5d7224 */ /* 0x000fe200078e025d */
[----:B------:R-:W-:Y:S01]  /*43c0*/  STL [R1+0x558], R36 ;  /* 0x0005582401007387 */ /* 0x000fe20000100800 */
[----:B------:R-:W-:Y:S02]  /*43d0*/  IMAD.MOV R15, RZ, RZ, -R15 ;  /* 0x000000ffff0f7224 */ /* 0x000fe400078e0a0f */
[C---:B------:R-:W-:Y:S01]  /*43e0*/  IMAD.HI.U32 R14, R11.reuse, R100, RZ ;  /* 0x000000640b0e7227 */ /* 0x040fe200078e00ff */
[----:B------:R2:W-:Y:S03]  /*43f0*/  STL [R1+0x524], R23 ;  /* 0x0005241701007387 */ /* 0x0005e60000100800 */
[----:B------:R-:W-:Y:S01]  /*4400*/  IMAD.HI.U32 R16, R11, R104, RZ ;  /* 0x000000680b107227 */ /* 0x000fe200078e00ff */
[----:B------:R-:W-:Y:S03]  /*4410*/  STL [R1+0x554], R35 ;  /* 0x0005542301007387 */ /* 0x000fe60000100800 */
[--C-:B------:R-:W-:Y:S01]  /*4420*/  @!P2 IMAD.IADD R80, R80, 0x1, -R10.reuse ;  /* 0x000000015050a824 */ /* 0x100fe200078e0a0a */
[----:B------:R-:W-:Y:S01]  /*4430*/  ISETP.GT.U32.AND P2, PT, R10, R68, PT ;  /* 0x000000440a00720c */ /* 0x000fe20003f44070 */
[----:B------:R-:W-:Y:S01]  /*4440*/  @!P3 IMAD.IADD R84, R84, 0x1, -R10 ;  /* 0x000000015454b824 */ /* 0x000fe200078e0a0a */
[C---:B------:R-:W-:Y:S01]  /*4450*/  ISETP.GT.U32.AND P3, PT, R10.reuse, R97, PT ;  /* 0x000000610a00720c */ /* 0x040fe20003f64070 */
[----:B------:R-:W-:Y:S01]  /*4460*/  IMAD R101, R10, R15, R101 ;  /* 0x0000000f0a657224 */ /* 0x000fe200078e0265 */
[----:B------:R3:W-:Y:S01]  /*4470*/  STL [R1+0x550], R34 ;  /* 0x0005502201007387 */ /* 0x0007e20000100800 */
[----:B------:R-:W-:-:S02]  /*4480*/  IMAD.MOV R19, RZ, RZ, -R14 ;  /* 0x000000ffff137224 */ /* 0x000fc400078e0a0e */
[----:B------:R-:W-:Y:S01]  /*4490*/  IMAD.MOV R21, RZ, RZ, -R16 ;  /* 0x000000ffff157224 */ /* 0x000fe200078e0a10 */
[----:B------:R-:W-:Y:S01]  /*44a0*/  STL [R1+0x54c], R33 ;  /* 0x00054c2101007387 */ /* 0x000fe20000100800 */
[----:B------:R-:W-:-:S03]  /*44b0*/  IMAD.HI.U32 R15, R11, R117, RZ ;  /* 0x000000750b0f7227 */ /* 0x000fc600078e00ff */
[----:B------:R4:W-:Y:S01]  /*44c0*/  STL [R1+0x548], R32 ;  /* 0x0005482001007387 */ /* 0x0009e20000100800 */
[----:B------:R-:W-:Y:S01]  /*44d0*/  @!P1 IMAD.IADD R65, R65, 0x1, -R10 ;  /* 0x0000000141419824 */ /* 0x000fe200078e0a0a */
[C---:B------:R-:W-:Y:S01]  /*44e0*/  ISETP.GT.U32.AND P1, PT, R10.reuse, R80, PT ;  /* 0x000000500a00720c */ /* 0x040fe20003f24070 */
[----:B------:R-:W-:Y:S01]  /*44f0*/  IMAD.HI.U32 R12, R11, R96, RZ ;  /* 0x000000600b0c7227 */ /* 0x000fe200078e00ff */
[----:B------:R5:W-:Y:S03]  /*4500*/  STL [R1+0x544], R31 ;  /* 0x0005441f01007387 */ /* 0x000be60000100800 */
[C---:B------:R-:W-:Y:S01]  /*4510*/  IMAD R100, R10.reuse, R19, R100 ;  /* 0x000000130a647224 */ /* 0x040fe200078e0264 */
[----:B------:R-:W-:Y:S01]  /*4520*/  STL [R1+0x53c], R171 ;  /* 0x00053cab01007387 */ /* 0x000fe20000100800 */
[----:B------:R-:W-:Y:S02]  /*4530*/  IMAD R104, R10, R21, R104 ;  /* 0x000000150a687224 */ /* 0x000fe400078e0268 */
[----:B------:R-:W-:-:S02]  /*4540*/  IMAD.MOV R15, RZ, RZ, -R15 ;  /* 0x000000ffff0f7224 */ /* 0x000fc400078e0a0f */
[--C-:B------:R-:W-:Y:S01]  /*4550*/  @!P6 IMAD.IADD R76, R76, 0x1, -R10.reuse ;  /* 0x000000014c4ce824 */ /* 0x100fe200078e0a0a */
[C---:B------:R-:W-:Y:S01]  /*4560*/  ISETP.GT.U32.AND P6, PT, R10.reuse, R88, PT ;  /* 0x000000580a00720c */ /* 0x040fe20003fc4070 */
[----:B------:R-:W-:Y:S01]  /*4570*/  @!P0 IMAD.IADD R77, R77, 0x1, -R10 ;  /* 0x000000014d4d8824 */ /* 0x000fe200078e0a0a */
[----:B------:R-:W-:Y:S01]  /*4580*/  ISETP.GT.U32.AND P0, PT, R10, R92, PT ;  /* 0x0000005c0a00720c */ /* 0x000fe20003f04070 */
[----:B------:R-:W-:Y:S02]  /*4590*/  IMAD.MOV R17, RZ, RZ, -R12 ;  /* 0x000000ffff117224 */ /* 0x000fe400078e0a0c */
[----:B------:R-:W-:-:S04]  /*45a0*/  IMAD.HI.U32 R12, R11, R105, RZ ;  /* 0x000000690b0c7227 */ /* 0x000fc800078e00ff */
[C---:B------:R-:W-:Y:S02]  /*45b0*/  IMAD R117, R10.reuse, R15, R117 ;  /* 0x0000000f0a757224 */ /* 0x040fe400078e0275 */
[--C-:B------:R-:W-:Y:S01]  /*45c0*/  @!P4 IMAD.IADD R85, R85, 0x1, -R10.reuse ;  /* 0x000000015555c824 */ /* 0x100fe200078e0a0a */
[C---:B------:R-:W-:Y:S01]  /*45d0*/  ISETP.GT.U32.AND P4, PT, R10.reuse, R100, PT ;  /* 0x000000640a00720c */ /* 0x040fe20003f84070 */
[----:B------:R-:W-:Y:S01]  /*45e0*/  @!P5 IMAD.IADD R89, R89, 0x1, -R10 ;  /* 0x000000015959d824 */ /* 0x000fe200078e0a0a */
[----:B------:R-:W-:Y:S01]  /*45f0*/  ISETP.GT.U32.AND P5, PT, R10, R104, PT ;  /* 0x000000680a00720c */ /* 0x000fe20003fa4070 */
[----:B------:R-:W-:-:S04]  /*4600*/  IMAD.HI.U32 R16, R11, R121, RZ ;  /* 0x000000790b107227 */ /* 0x000fc800078e00ff */
[----:B------:R-:W-:Y:S02]  /*4610*/  IMAD.MOV R12, RZ, RZ, -R12 ;  /* 0x000000ffff0c7224 */ /* 0x000fe400078e0a0c */
[--C-:B------:R-:W-:Y:S01]  /*4620*/  @!P2 IMAD.IADD R68, R68, 0x1, -R10.reuse ;  /* 0x000000014444a824 */ /* 0x100fe200078e0a0a */
[C---:B------:R-:W-:Y:S01]  /*4630*/  ISETP.GT.U32.AND P2, PT, R10.reuse, R81, PT ;  /* 0x000000510a00720c */ /* 0x040fe20003f44070 */
[----:B------:R-:W-:Y:S01]  /*4640*/  @!P3 IMAD.IADD R97, R97, 0x1, -R10 ;  /* 0x000000016161b824 */ /* 0x000fe200078e0a0a */
[C---:B------:R-:W-:Y:S01]  /*4650*/  ISETP.GT.U32.AND P3, PT, R10.reuse, R117, PT ;  /* 0x000000750a00720c */ /* 0x040fe20003f64070 */
[----:B------:R-:W-:Y:S02]  /*4660*/  IMAD.MOV R16, RZ, RZ, -R16 ;  /* 0x000000ffff107224 */ /* 0x000fe400078e0a10 */
[----:B------:R-:W-:Y:S02]  /*4670*/  IMAD R105, R10, R12, R105 ;  /* 0x0000000c0a697224 */ /* 0x000fe400078e0269 */
[----:B------:R-:W-:Y:S01]  /*4680*/  @!P1 IMAD.IADD R80, R80, 0x1, -R10 ;  /* 0x0000000150509824 */ /* 0x000fe200078e0a0a */
[----:B------:R-:W-:Y:S01]  /*4690*/  ISETP.GT.U32.AND P1, PT, R10, R93, PT ;  /* 0x0000005d0a00720c */ /* 0x000fe20003f24070 */
[----:B------:R-:W-:-:S04]  /*46a0*/  IMAD.HI.U32 R13, R11, R109, RZ ;  /* 0x0000006d0b0d7227 */ /* 0x000fc800078e00ff */
[----:B------:R-:W-:Y:S02]  /*46b0*/  IMAD R121, R10, R16, R121 ;  /* 0x000000100a797224 */ /* 0x000fe400078e0279 */
[--C-:B------:R-:W-:Y:S01]  /*46c0*/  @!P6 IMAD.IADD R88, R88, 0x1, -R10.reuse ;  /* 0x000000015858e824 */ /* 0x100fe200078e0a0a */
[----:B------:R-:W-:Y:S01]  /*46d0*/  ISETP.GT.U32.AND P6, PT, R10, R101, PT ;  /* 0x000000650a00720c */ /* 0x000fe20003fc4070 */
[----:B------:R-:W-:Y:S01]  /*46e0*/  @!P0 IMAD.IADD R92, R92, 0x1, -R10 ;  /* 0x000000015c5c8824 */ /* 0x000fe200078e0a0a */
[C---:B------:R-:W-:Y:S01]  /*46f0*/  ISETP.GT.U32.AND P0, PT, R10.reuse, R105, PT ;  /* 0x000000690a00720c */ /* 0x040fe20003f04070 */
[----:B------:R-:W-:Y:S02]  /*4700*/  IMAD R96, R10, R17, R96 ;  /* 0x000000110a607224 */ /* 0x000fe400078e0260 */
[----:B------:R-:W-:Y:S02]  /*4710*/  IMAD.MOV R13, RZ, RZ, -R13 ;  /* 0x000000ffff0d7224 */ /* 0x000fe400078e0a0d */
[--C-:B------:R-:W-:Y:S01]  /*4720*/  @!P4 IMAD.IADD R100, R100, 0x1, -R10.reuse ;  /* 0x000000016464c824 */ /* 0x100fe200078e0a0a */
[----:B------:R-:W-:Y:S01]  /*4730*/  ISETP.GT.U32.AND P4, PT, R10, R121, PT ;  /* 0x000000790a00720c */ /* 0x000fe20003f84070 */
[----:B------:R-:W-:Y:S01]  /*4740*/  @!P5 IMAD.IADD R104, R104, 0x1, -R10 ;  /* 0x000000016868d824 */ /* 0x000fe200078e0a0a */
[C---:B------:R-:W-:Y:S01]  /*4750*/  ISETP.GT.U32.AND P5, PT, R10.reuse, R92, PT ;  /* 0x0000005c0a00720c */ /* 0x040fe20003fa4070 */
[----:B------:R-:W-:-:S02]  /*4760*/  IMAD R109, R10, R13, R109 ;  /* 0x0000000d0a6d7224 */ /* 0x000fc400078e026d */
[--C-:B------:R-:W-:Y:S01]  /*4770*/  @!P2 IMAD.IADD R81, R81, 0x1, -R10.reuse ;  /* 0x000000015151a824 */ /* 0x100fe200078e0a0a */
[C---:B------:R-:W-:Y:S01]  /*4780*/  ISETP.GT.U32.AND P2, PT, R10.reuse, R96, PT ;  /* 0x000000600a00720c */ /* 0x040fe20003f44070 */
[--C-:B------:R-:W-:Y:S01]  /*4790*/  @!P3 IMAD.IADD R117, R117, 0x1, -R10.reuse ;  /* 0x000000017575b824 */ /* 0x100fe200078e0a0a */
[C---:B------:R-:W-:Y:S01]  /*47a0*/  ISETP.GT.U32.AND P3, PT, R10.reuse, R100, PT ;  /* 0x000000640a00720c */ /* 0x040fe20003f64070 */
[----:B------:R-:W-:Y:S01]  /*47b0*/  @!P1 IMAD.IADD R93, R93, 0x1, -R10 ;  /* 0x000000015d5d9824 */ /* 0x000fe200078e0a0a */
[----:B------:R-:W-:Y:S01]  /*47c0*/  ISETP.GT.U32.AND P1, PT, R10, R109, PT ;  /* 0x0000006d0a00720c */ /* 0x000fe20003f24070 */
[----:B------:R-:W-:-:S04]  /*47d0*/  IMAD.HI.U32 R14, R11, R113, RZ ;  /* 0x000000710b0e7227 */ /* 0x000fc800078e00ff */
[----:B------:R-:W-:-:S04]  /*47e0*/  IMAD.HI.U32 R12, R11, R125, RZ ;  /* 0x0000007d0b0c7227 */ /* 0x000fc800078e00ff */
[--C-:B------:R-:W-:Y:S02]  /*47f0*/  @!P6 IMAD.IADD R101, R101, 0x1, -R10.reuse ;  /* 0x000000016565e824 */ /* 0x100fe400078e0a0a */
[----:B------:R-:W-:Y:S01]  /*4800*/  @!P0 IMAD.IADD R105, R105, 0x1, -R10 ;  /* 0x0000000169698824 */ /* 0x000fe200078e0a0a */
[C---:B------:R-:W-:Y:S01]  /*4810*/  ISETP.GT.U32.AND P0, PT, R10.reuse, R93, PT ;  /* 0x0000005d0a00720c */ /* 0x040fe20003f04070 */
[----:B------:R-:W-:Y:S02]  /*4820*/  IMAD.MOV R14, RZ, RZ, -R14 ;  /* 0x000000ffff0e7224 */ /* 0x000fe400078e0a0e */
[----:B------:R-:W-:Y:S02]  /*4830*/  IMAD.MOV R12, RZ, RZ, -R12 ;  /* 0x000000ffff0c7224 */ /* 0x000fe400078e0a0c */
[--C-:B------:R-:W-:Y:S01]  /*4840*/  @!P4 IMAD.IADD R121, R121, 0x1, -R10.reuse ;  /* 0x000000017979c824 */ /* 0x100fe200078e0a0a */
[----:B------:R-:W-:Y:S01]  /*4850*/  ISETP.GT.U32.AND P4, PT, R10, R101, PT ;  /* 0x000000650a00720c */ /* 0x000fe20003f84070 */
[----:B------:R-:W-:Y:S01]  /*4860*/  @!P5 IMAD.IADD R92, R92, 0x1, -R10 ;  /* 0x000000015c5cd824 */ /* 0x000fe200078e0a0a */
[C---:B------:R-:W-:Y:S01]  /*4870*/  ISETP.GT.U32.AND P5, PT, R10.reuse, R104, PT ;  /* 0x000000680a00720c */ /* 0x040fe20003fa4070 */
[----:B------:R-:W-:-:S02]  /*4880*/  IMAD R113, R10, R14, R113 ;  /* 0x0000000e0a717224 */ /* 0x000fc400078e0271 */
[----:B------:R-:W-:-:S04]  /*4890*/  IMAD.HI.U32 R13, R11, R129, RZ ;  /* 0x000000810b0d7227 */ /* 0x000fc800078e00ff */
[----:B------:R-:W-:-:S04]  /*48a0*/  IMAD.HI.U32 R14, R11, R133, RZ ;  /* 0x000000850b0e7227 */ /* 0x000fc800078e00ff */
[----:B------:R-:W-:Y:S02]  /*48b0*/  IMAD R125, R10, R12, R125 ;  /* 0x0000000c0a7d7224 */ /* 0x000fe400078e027d */
[--C-:B------:R-:W-:Y:S01]  /*48c0*/  @!P2 IMAD.IADD R96, R96, 0x1, -R10.reuse ;  /* 0x000000016060a824 */ /* 0x100fe200078e0a0a */
[----:B------:R-:W-:Y:S01]  /*48d0*/  ISETP.GT.U32.AND P2, PT, R10, R113, PT ;  /* 0x000000710a00720c */ /* 0x000fe20003f44070 */
[----:B------:R-:W-:Y:S01]  /*48e0*/  @!P3 IMAD.IADD R100, R100, 0x1, -R10 ;  /* 0x000000016464b824 */ /* 0x000fe200078e0a0a */
[C---:B------:R-:W-:Y:S01]  /*48f0*/  ISETP.GT.U32.AND P3, PT, R10.reuse, R117, PT ;  /* 0x000000750a00720c */ /* 0x040fe20003f64070 */
[----:B------:R-:W-:Y:S01]  /*4900*/  IMAD.MOV R13, RZ, RZ, -R13 ;  /* 0x000000ffff0d7224 */ /* 0x000fe200078e0a0d */
[----:B------:R-:W-:Y:S01]  /*4910*/  ISETP.GT.U32.AND P6, PT, R10, R125, PT ;  /* 0x0000007d0a00720c */ /* 0x000fe20003fc4070 */
[----:B------:R-:W-:Y:S02]  /*4920*/  IMAD.MOV R14, RZ, RZ, -R14 ;  /* 0x000000ffff0e7224 */ /* 0x000fe400078e0a0e */
[----:B------:R-:W-:-:S04]  /*4930*/  IMAD.HI.U32 R12, R11, R145, RZ ;  /* 0x000000910b0c7227 */ /* 0x000fc800078e00ff */
[----:B------:R-:W-:Y:S01]  /*4940*/  @!P1 IMAD.IADD R109, R109, 0x1, -R10 ;  /* 0x000000016d6d9824 */ /* 0x000fe200078e0a0a */
[----:B------:R-:W-:Y:S01]  /*4950*/  ISETP.GT.U32.AND P1, PT, R10, R96, PT ;  /* 0x000000600a00720c */ /* 0x000fe20003f24070 */
[----:B------:R-:W-:-:S04]  /*4960*/  IMAD.HI.U32 R15, R11, R137, RZ ;  /* 0x000000890b0f7227 */ /* 0x000fc800078e00ff */
[C---:B------:R-:W-:Y:S02]  /*4970*/  IMAD R129, R10.reuse, R13, R129 ;  /* 0x0000000d0a817224 */ /* 0x040fe400078e0281 */
[C---:B------:R-:W-:Y:S02]  /*4980*/  IMAD R133, R10.reuse, R14, R133 ;  /* 0x0000000e0a857224 */ /* 0x040fe400078e0285 */
[----:B------:R-:W-:Y:S02]  /*4990*/  IMAD.MOV R12, RZ, RZ, -R12 ;  /* 0x000000ffff0c7224 */ /* 0x000fe400078e0a0c */
[----:B------:R-:W-:Y:S01]  /*49a0*/  @!P0 IMAD.IADD R93, R93, 0x1, -R10 ;  /* 0x000000015d5d8824 */ /* 0x000fe200078e0a0a */
[----:B------:R-:W-:Y:S01]  /*49b0*/  ISETP.GT.U32.AND P0, PT, R10, R105, PT ;  /* 0x000000690a00720c */ /* 0x000fe20003f04070 */
[----:B------:R-:W-:Y:S02]  /*49c0*/  IMAD.MOV R15, RZ, RZ, -R15 ;  /* 0x000000ffff0f7224 */ /* 0x000fe400078e0a0f */
[----:B------:R-:W-:-:S04]  /*49d0*/  IMAD.HI.U32 R14, R11, R153, RZ ;  /* 0x000000990b0e7227 */ /* 0x000fc800078e00ff */
[C---:B------:R-:W-:Y:S02]  /*49e0*/  IMAD R145, R10.reuse, R12, R145 ;  /* 0x0000000c0a917224 */ /* 0x040fe400078e0291 */
[--C-:B------:R-:W-:Y:S01]  /*49f0*/  @!P4 IMAD.IADD R101, R101, 0x1, -R10.reuse ;  /* 0x000000016565c824 */ /* 0x100fe200078e0a0a */
[----:B------:R-:W-:Y:S01]  /*4a00*/  ISETP.GT.U32.AND P4, PT, R10, R121, PT ;  /* 0x000000790a00720c */ /* 0x000fe20003f84070 */
[----:B------:R-:W-:Y:S01]  /*4a10*/  @!P5 IMAD.IADD R104, R104, 0x1, -R10 ;  /* 0x000000016868d824 */ /* 0x000fe200078e0a0a */
[C---:B------:R-:W-:Y:S01]  /*4a20*/  ISETP.GT.U32.AND P5, PT, R10.reuse, R129, PT ;  /* 0x000000810a00720c */ /* 0x040fe20003fa4070 */
[----:B------:R-:W-:Y:S02]  /*4a30*/  IMAD R137, R10, R15, R137 ;  /* 0x0000000f0a897224 */ /* 0x000fe400078e0289 */
[----:B------:R-:W-:Y:S02]  /*4a40*/  IMAD.MOV R14, RZ, RZ, -R14 ;  /* 0x000000ffff0e7224 */ /* 0x000fe400078e0a0e */
[----:B------:R-:W-:-:S04]  /*4a50*/  IMAD.HI.U32 R13, R11, R149, RZ ;  /* 0x000000950b0d7227 */ /* 0x000fc800078e00ff */
[----:B------:R-:W-:-:S04]  /*4a60*/  IMAD.HI.U32 R15, R11, R157, RZ ;  /* 0x0000009d0b0f7227 */ /* 0x000fc800078e00ff */
[----:B------:R-:W-:-:S04]  /*4a70*/  IMAD.HI.U32 R16, R11, R141, RZ ;  /* 0x0000008d0b107227 */ /* 0x000fc800078e00ff */
[----:B------:R-:W-:Y:S01]  /*4a80*/  @!P3 IMAD.IADD R117, R117, 0x1, -R10 ;  /* 0x000000017575b824 */ /* 0x000fe200078e0a0a */
[C---:B------:R-:W-:Y:S01]  /*4a90*/  ISETP.GT.U32.AND P3, PT, R10.reuse, R145, PT ;  /* 0x000000910a00720c */ /* 0x040fe20003f64070 */
[----:B------:R-:W-:Y:S02]  /*4aa0*/  IMAD R153, R10, R14, R153 ;  /* 0x0000000e0a997224 */ /* 0x000fe400078e0299 */
[----:B------:R-:W-:Y:S02]  /*4ab0*/  IMAD.MOV R13, RZ, RZ, -R13 ;  /* 0x000000ffff0d7224 */ /* 0x000fe400078e0a0d */
[----:B------:R-:W-:Y:S02]  /*4ac0*/  IMAD.MOV R15, RZ, RZ, -R15 ;  /* 0x000000ffff0f7224 */ /* 0x000fe400078e0a0f */
[----:B------:R-:W-:-:S04]  /*4ad0*/  IMAD.HI.U32 R14, R11, R173, RZ ;  /* 0x000000ad0b0e7227 */ /* 0x000fc800078e00ff */
[--C-:B------:R-:W-:Y:S02]  /*4ae0*/  @!P6 IMAD.IADD R125, R125, 0x1, -R10.reuse ;  /* 0x000000017d7de824 */ /* 0x100fe400078e0a0a */
[----:B------:R-:W-:Y:S01]  /*4af0*/  @!P1 IMAD.IADD R96, R96, 0x1, -R10 ;  /* 0x0000000160609824 */ /* 0x000fe200078e0a0a */
[C---:B------:R-:W-:Y:S01]  /*4b00*/  ISETP.GT.U32.AND P1, PT, R10.reuse, R109, PT ;  /* 0x0000006d0a00720c */ /* 0x040fe20003f24070 */
[----:B------:R-:W-:Y:S01]  /*4b10*/  IMAD.MOV R16, RZ, RZ, -R16 ;  /* 0x000000ffff107224 */ /* 0x000fe200078e0a10 */
[C---:B------:R-:W-:Y:S01]  /*4b20*/  ISETP.GT.U32.AND P6, PT, R10.reuse, R125, PT ;  /* 0x0000007d0a00720c */ /* 0x040fe20003fc4070 */
[C---:B------:R-:W-:Y:S02]  /*4b30*/  IMAD R149, R10.reuse, R13, R149 ;  /* 0x0000000d0a957224 */ /* 0x040fe400078e0295 */
[----:B------:R-:W-:Y:S02]  /*4b40*/  IMAD R157, R10, R15, R157 ;  /* 0x0000000f0a9d7224 */ /* 0x000fe400078e029d */
[----:B------:R-:W-:-:S02]  /*4b50*/  IMAD.MOV R14, RZ, RZ, -R14 ;  /* 0x000000ffff0e7224 */ /* 0x000fc400078e0a0e */
[----:B------:R-:W-:Y:S01]  /*4b60*/  @!P0 IMAD.IADD R105, R105, 0x1, -R10 ;  /* 0x0000000169698824 */ /* 0x000fe200078e0a0a */
[C---:B------:R-:W-:Y:S01]  /*4b70*/  ISETP.GT.U32.AND P0, PT, R10.reuse, R133, PT ;  /* 0x000000850a00720c */ /* 0x040fe20003f04070 */
[----:B------:R-:W-:Y:S02]  /*4b80*/  IMAD R141, R10, R16, R141 ;  /* 0x000000100a8d7224 */ /* 0x000fe400078e028d */
[----:B------:R-:W-:-:S04]  /*4b90*/  IMAD.HI.U32 R16, R11, R161, RZ ;  /* 0x000000a10b107227 */ /* 0x000fc800078e00ff */
[C---:B------:R-:W-:Y:S02]  /*4ba0*/  IMAD R173, R10.reuse, R14, R173 ;  /* 0x0000000e0aad7224 */ /* 0x040fe400078e02ad */
[--C-:B------:R-:W-:Y:S01]  /*4bb0*/  @!P4 IMAD.IADD R121, R121, 0x1, -R10.reuse ;  /* 0x000000017979c824 */ /* 0x100fe200078e0a0a */
[C---:B------:R-:W-:Y:S01]  /*4bc0*/  ISETP.GT.U32.AND P4, PT, R10.reuse, R149, PT ;  /* 0x000000950a00720c */ /* 0x040fe20003f84070 */
[----:B------:R-:W-:Y:S01]  /*4bd0*/  @!P5 IMAD.IADD R129, R129, 0x1, -R10 ;  /* 0x000000018181d824 */ /* 0x000fe200078e0a0a */
[----:B------:R-:W-:Y:S01]  /*4be0*/  ISETP.GT.U32.AND P5, PT, R10, R157, PT ;  /* 0x0000009d0a00720c */ /* 0x000fe20003fa4070 */
[----:B------:R-:W-:Y:S02]  /*4bf0*/  IMAD.MOV R16, RZ, RZ, -R16 ;  /* 0x000000ffff107224 */ /* 0x000fe400078e0a10 */
[----:B------:R-:W-:-:S04]  /*4c00*/  IMAD.HI.U32 R15, R11, R177, RZ ;  /* 0x000000b10b0f7227 */ /* 0x000fc800078e00ff */
[--C-:B------:R-:W-:Y:S01]  /*4c10*/  @!P3 IMAD.IADD R145, R145, 0x1, -R10.reuse ;  /* 0x000000019191b824 */ /* 0x100fe200078e0a0a */
[C---:B------:R-:W-:Y:S01]  /*4c20*/  ISETP.GT.U32.AND P3, PT, R10.reuse, R173, PT ;  /* 0x000000ad0a00720c */ /* 0x040fe20003f64070 */
[C---:B------:R-:W-:Y:S02]  /*4c30*/  IMAD R161, R10.reuse, R16, R161 ;  /* 0x000000100aa17224 */ /* 0x040fe400078e02a1 */
[----:B------:R-:W-:Y:S02]  /*4c40*/  IMAD.MOV R15, RZ, RZ, -R15 ;  /* 0x000000ffff0f7224 */ /* 0x000fe400078e0a0f */
[--C-:B------:R-:W-:Y:S01]  /*4c50*/  @!P1 IMAD.IADD R109, R109, 0x1, -R10.reuse ;  /* 0x000000016d6d9824 */ /* 0x100fe200078e0a0a */
[C---:B------:R-:W-:Y:S01]  /*4c60*/  ISETP.GT.U32.AND P1, PT, R10.reuse, R137, PT ;  /* 0x000000890a00720c */ /* 0x040fe20003f24070 */
[C---:B------:R-:W-:Y:S02]  /*4c70*/  IMAD R177, R10.reuse, R15, R177 ;  /* 0x0000000f0ab17224 */ /* 0x040fe400078e02b1 */
[--C-:B------:R-:W-:Y:S01]  /*4c80*/  @!P6 IMAD.IADD R125, R125, 0x1, -R10.reuse ;  /* 0x000000017d7de824 */ /* 0x100fe200078e0a0a */
[C---:B------:R-:W-:Y:S01]  /*4c90*/  ISETP.GT.U32.AND P6, PT, R10.reuse, R153, PT ;  /* 0x000000990a00720c */ /* 0x040fe20003fc4070 */
[--C-:B------:R-:W-:Y:S01]  /*4ca0*/  @!P0 IMAD.IADD R133, R133, 0x1, -R10.reuse ;  /* 0x0000000185858824 */ /* 0x100fe200078e0a0a */
[C---:B------:R-:W-:Y:S01]  /*4cb0*/  ISETP.GT.U32.AND P0, PT, R10.reuse, R161, PT ;  /* 0x000000a10a00720c */ /* 0x040fe20003f04070 */
[--C-:B------:R-:W-:Y:S01]  /*4cc0*/  @!P4 IMAD.IADD R149, R149, 0x1, -R10.reuse ;  /* 0x000000019595c824 */ /* 0x100fe200078e0a0a */
[C---:B------:R-:W-:Y:S01]  /*4cd0*/  ISETP.GT.U32.AND P4, PT, R10.reuse, R177, PT ;  /* 0x000000b10a00720c */ /* 0x040fe20003f84070 */
[----:B------:R-:W-:Y:S01]  /*4ce0*/  @!P5 IMAD.IADD R157, R157, 0x1, -R10 ;  /* 0x000000019d9dd824 */ /* 0x000fe200078e0a0a */
[----:B------:R-:W-:Y:S01]  /*4cf0*/  ISETP.GT.U32.AND P5, PT, R10, R133, PT ;  /* 0x000000850a00720c */ /* 0x000fe20003fa4070 */
[----:B------:R-:W-:-:S04]  /*4d00*/  IMAD.HI.U32 R12, R11, R165, RZ ;  /* 0x000000a50b0c7227 */ /* 0x000fc800078e00ff */
[----:B------:R-:W-:Y:S01]  /*4d10*/  @!P3 IMAD.IADD R173, R173, 0x1, -R10 ;  /* 0x00000001adadb824 */ /* 0x000fe200078e0a0a */
[C---:B------:R-:W-:Y:S01]  /*4d20*/  ISETP.GT.U32.AND P3, PT, R10.reuse, R149, PT ;  /* 0x000000950a00720c */ /* 0x040fe20003f64070 */
[----:B------:R-:W-:Y:S02]  /*4d30*/  IMAD.MOV R12, RZ, RZ, -R12 ;  /* 0x000000ffff0c7224 */ /* 0x000fe400078e0a0c */
[--C-:B------:R-:W-:Y:S02]  /*4d40*/  @!P1 IMAD.IADD R137, R137, 0x1, -R10.reuse ;  /* 0x0000000189899824 */ /* 0x100fe400078e0a0a */
[C---:B------:R-:W-:Y:S02]  /*4d50*/  IMAD R165, R10.reuse, R12, R165 ;  /* 0x0000000c0aa57224 */ /* 0x040fe400078e02a5 */
[--C-:B------:R-:W-:Y:S01]  /*4d60*/  @!P6 IMAD.IADD R153, R153, 0x1, -R10.reuse ;  /* 0x000000019999e824 */ /* 0x100fe200078e0a0a */
[C---:B------:R-:W-:Y:S01]  /*4d70*/  ISETP.GT.U32.AND P6, PT, R10.reuse, R129, PT ;  /* 0x000000810a00720c */ /* 0x040fe20003fc4070 */
[----:B------:R-:W-:Y:S01]  /*4d80*/  @!P0 IMAD.IADD R161, R161, 0x1, -R10 ;  /* 0x00000001a1a18824 */ /* 0x000fe200078e0a0a */
[C---:B------:R-:W-:Y:S01]  /*4d90*/  ISETP.GT.U32.AND P0, PT, R10.reuse, R137, PT ;  /* 0x000000890a00720c */ /* 0x040fe20003f04070 */
[----:B------:R-:W-:Y:S01]  /*4da0*/  IMAD.HI.U32 R12, R11, R185, RZ ;  /* 0x000000b90b0c7227 */ /* 0x000fe200078e00ff */
[----:B------:R-:W-:-:S03]  /*4db0*/  ISETP.GT.U32.AND P1, PT, R10, R165, PT ;  /* 0x000000a50a00720c */ /* 0x000fc60003f24070 */
[----:B------:R-:W-:-:S04]  /*4dc0*/  IMAD.HI.U32 R13, R11, R169, RZ ;  /* 0x000000a90b0d7227 */ /* 0x000fc800078e00ff */
[--C-:B------:R-:W-:Y:S01]  /*4dd0*/  @!P4 IMAD.IADD R177, R177, 0x1, -R10.reuse ;  /* 0x00000001b1b1c824 */ /* 0x100fe200078e0a0a */
[C---:B------:R-:W-:Y:S01]  /*4de0*/  ISETP.GT.U32.AND P4, PT, R10.reuse, R153, PT ;  /* 0x000000990a00720c */ /* 0x040fe20003f84070 */
[----:B------:R-:W-:Y:S01]  /*4df0*/  @!P5 IMAD.IADD R133, R133, 0x1, -R10 ;  /* 0x000000018585d824 */ /* 0x000fe200078e0a0a */
[----:B------:R-:W-:Y:S01]  /*4e00*/  ISETP.GT.U32.AND P5, PT, R10, R157, PT ;  /* 0x0000009d0a00720c */ /* 0x000fe20003fa4070 */
[----:B------:R-:W-:Y:S02]  /*4e10*/  IMAD.MOV R12, RZ, RZ, -R12 ;  /* 0x000000ffff0c7224 */ /* 0x000fe400078e0a0c */
[----:B------:R-:W-:-:S04]  /*4e20*/  IMAD.HI.U32 R16, R11, R181, RZ ;  /* 0x000000b50b107227 */ /* 0x000fc800078e00ff */
[----:B------:R-:W-:Y:S02]  /*4e30*/  IMAD.MOV R13, RZ, RZ, -R13 ;  /* 0x000000ffff0d7224 */ /* 0x000fe400078e0a0d */
[----:B------:R-:W-:Y:S01]  /*4e40*/  @!P3 IMAD.IADD R149, R149, 0x1, -R10 ;  /* 0x000000019595b824 */ /* 0x000fe200078e0a0a */
[C---:B------:R-:W-:Y:S01]  /*4e50*/  ISETP.GT.U32.AND P3, PT, R10.reuse, R177, PT ;  /* 0x000000b10a00720c */ /* 0x040fe20003f64070 */
[C---:B------:R-:W-:Y:S02]  /*4e60*/  IMAD R185, R10.reuse, R12, R185 ;  /* 0x0000000c0ab97224 */ /* 0x040fe400078e02b9 */
[----:B------:R-:W-:Y:S02]  /*4e70*/  IMAD.MOV R16, RZ, RZ, -R16 ;  /* 0x000000ffff107224 */ /* 0x000fe400078e0a10 */
[----:B------:R-:W-:Y:S02]  /*4e80*/  IMAD R169, R10, R13, R169 ;  /* 0x0000000d0aa97224 */ /* 0x000fe400078e02a9 */
[----:B------:R-:W-:-:S04]  /*4e90*/  IMAD.HI.U32 R12, R11, R205, RZ ;  /* 0x000000cd0b0c7227 */ /* 0x000fc800078e00ff */
[----:B------:R-:W-:-:S04]  /*4ea0*/  IMAD.HI.U32 R13, R11, R189, RZ ;  /* 0x000000bd0b0d7227 */ /* 0x000fc800078e00ff */
[----:B------:R-:W-:-:S04]  /*4eb0*/  IMAD.HI.U32 R14, R11, R193, RZ ;  /* 0x000000c10b0e7227 */ /* 0x000fc800078e00ff */
[C---:B------:R-:W-:Y:S02]  /*4ec0*/  IMAD R181, R10.reuse, R16, R181 ;  /* 0x000000100ab57224 */ /* 0x040fe400078e02b5 */
[----:B------:R-:W-:Y:S02]  /*4ed0*/  IMAD.MOV R12, RZ, RZ, -R12 ;  /* 0x000000ffff0c7224 */ /* 0x000fe400078e0a0c */
[----:B------:R-:W-:Y:S01]  /*4ee0*/  @!P0 IMAD.IADD R137, R137, 0x1, -R10 ;  /* 0x0000000189898824 */ /* 0x000fe200078e0a0a */
[C---:B------:R-:W-:Y:S01]  /*4ef0*/  ISETP.GT.U32.AND P0, PT, R10.reuse, R161, PT ;  /* 0x000000a10a00720c */ /* 0x040fe20003f04070 */
[----:B------:R-:W-:Y:S02]  /*4f00*/  IMAD.MOV R13, RZ, RZ, -R13 ;  /* 0x000000ffff0d7224 */ /* 0x000fe400078e0a0d */
[----:B------:R-:W-:Y:S02]  /*4f10*/  IMAD.MOV R14, RZ, RZ, -R14 ;  /* 0x000000ffff0e7224 */ /* 0x000fe400078e0a0e */
[----:B------:R-:W-:-:S02]  /*4f20*/  IMAD R205, R10, R12, R205 ;  /* 0x0000000c0acd7224 */ /* 0x000fc400078e02cd */
[--C-:B------:R-:W-:Y:S01]  /*4f30*/  @!P4 IMAD.IADD R153, R153, 0x1, -R10.reuse ;  /* 0x000000019999c824 */ /* 0x100fe200078e0a0a */
[C---:B------:R-:W-:Y:S01]  /*4f40*/  ISETP.GT.U32.AND P4, PT, R10.reuse, R181, PT ;  /* 0x000000b50a00720c */ /* 0x040fe20003f84070 */
[----:B------:R-:W-:Y:S01]  /*4f50*/  @!P5 IMAD.IADD R157, R157, 0x1, -R10 ;  /* 0x000000019d9dd824 */ /* 0x000fe200078e0a0a */
[C---:B------:R-:W-:Y:S01]  /*4f60*/  ISETP.GT.U32.AND P5, PT, R10.reuse, R185, PT ;  /* 0x000000b90a00720c */ /* 0x040fe20003fa4070 */
[C---:B------:R-:W-:Y:S02]  /*4f70*/  IMAD R189, R10.reuse, R13, R189 ;  /* 0x0000000d0abd7224 */ /* 0x040fe400078e02bd */
[----:B------:R-:W-:Y:S02]  /*4f80*/  IMAD R193, R10, R14, R193 ;  /* 0x0000000e0ac17224 */ /* 0x000fe400078e02c1 */
[----:B------:R-:W-:-:S04]  /*4f90*/  IMAD.HI.U32 R13, R11, R209, RZ ;  /* 0x000000d10b0d7227 */ /* 0x000fc800078e00ff */
[----:B------:R-:W-:-:S04]  /*4fa0*/  IMAD.HI.U32 R14, R11, R213, RZ ;  /* 0x000000d50b0e7227 */ /* 0x000fc800078e00ff */
[----:B------:R-:W-:Y:S01]  /*4fb0*/  @!P3 IMAD.IADD R177, R177, 0x1, -R10 ;  /* 0x00000001b1b1b824 */ /* 0x000fe200078e0a0a */
[C---:B------:R-:W-:Y:S01]  /*4fc0*/  ISETP.GT.U32.AND P3, PT, R10.reuse, R205, PT ;  /* 0x000000cd0a00720c */ /* 0x040fe20003f64070 */
[----:B------:R-:W-:Y:S02]  /*4fd0*/  IMAD.MOV R13, RZ, RZ, -R13 ;  /* 0x000000ffff0d7224 */ /* 0x000fe400078e0a0d */
[----:B------:R-:W-:Y:S02]  /*4fe0*/  IMAD.MOV R14, RZ, RZ, -R14 ;  /* 0x000000ffff0e7224 */ /* 0x000fe400078e0a0e */
[C---:B------:R-:W-:Y:S02]  /*4ff0*/  IMAD R209, R10.reuse, R13, R209 ;  /* 0x0000000d0ad17224 */ /* 0x040fe400078e02d1 */
[C---:B------:R-:W-:Y:S02]  /*5000*/  IMAD R213, R10.reuse, R14, R213 ;  /* 0x0000000e0ad57224 */ /* 0x040fe400078e02d5 */
[----:B------:R-:W-:Y:S01]  /*5010*/  @!P0 IMAD.IADD R161, R161, 0x1, -R10 ;  /* 0x00000001a1a18824 */ /* 0x000fe200078e0a0a */
[----:B------:R-:W-:Y:S01]  /*5020*/  ISETP.GT.U32.AND P0, PT, R10, R189, PT ;  /* 0x000000bd0a00720c */ /* 0x000fe20003f04070 */
[----:B------:R-:W-:-:S04]  /*5030*/  IMAD.HI.U32 R15, R11, R197, RZ ;  /* 0x000000c50b0f7227 */ /* 0x000fc800078e00ff */
[--C-:B------:R-:W-:Y:S01]  /*5040*/  @!P4 IMAD.IADD R181, R181, 0x1, -R10.reuse ;  /* 0x00000001b5b5c824 */ /* 0x100fe200078e0a0a */
[C---:B------:R-:W-:Y:S01]  /*5050*/  ISETP.GT.U32.AND P4, PT, R10.reuse, R209, PT ;  /* 0x000000d10a00720c */ /* 0x040fe20003f84070 */
[--C-:B------:R-:W-:Y:S01]  /*5060*/  @!P5 IMAD.IADD R185, R185, 0x1, -R10.reuse ;  /* 0x00000001b9b9d824 */ /* 0x100fe200078e0a0a */
[C---:B------:R-:W-:Y:S01]  /*5070*/  ISETP.GT.U32.AND P5, PT, R10.reuse, R213, PT ;  /* 0x000000d50a00720c */ /* 0x040fe20003fa4070 */
[----:B------:R-:W-:Y:S02]  /*5080*/  IMAD.MOV R15, RZ, RZ, -R15 ;  /* 0x000000ffff0f7224 */ /* 0x000fe400078e0a0f */
[----:B------:R-:W-:Y:S01]  /*5090*/  @!P3 IMAD.IADD R205, R205, 0x1, -R10 ;  /* 0x00000001cdcdb824 */ /* 0x000fe200078e0a0a */
[C---:B------:R-:W-:Y:S01]  /*50a0*/  ISETP.GT.U32.AND P3, PT, R10.reuse, R181, PT ;  /* 0x000000b50a00720c */ /* 0x040fe20003f64070 */
[----:B------:R-:W-:Y:S02]  /*50b0*/  IMAD R197, R10, R15, R197 ;  /* 0x0000000f0ac57224 */ /* 0x000fe400078e02c5 */
[----:B------:R-:W-:-:S04]  /*50c0*/  IMAD.HI.U32 R15, R11, R217, RZ ;  /* 0x000000d90b0f7227 */ /* 0x000fc800078e00ff */
[--C-:B------:R-:W-:Y:S02]  /*50d0*/  @!P0 IMAD.IADD R189, R189, 0x1, -R10.reuse ;  /* 0x00000001bdbd8824 */ /* 0x100fe400078e0a0a */
[----:B------:R-:W-:Y:S02]  /*50e0*/  IMAD.MOV R15, RZ, RZ, -R15 ;  /* 0x000000ffff0f7224 */ /* 0x000fe400078e0a0f */
[--C-:B------:R-:W-:Y:S01]  /*50f0*/  @!P4 IMAD.IADD R209, R209, 0x1, -R10.reuse ;  /* 0x00000001d1d1c824 */ /* 0x100fe200078e0a0a */
[C---:B------:R-:W-:Y:S01]  /*5100*/  ISETP.GT.U32.AND P4, PT, R10.reuse, R185, PT ;  /* 0x000000b90a00720c */ /* 0x040fe20003f84070 */
[----:B------:R-:W-:Y:S01]  /*5110*/  @!P5 IMAD.IADD R213, R213, 0x1, -R10 ;  /* 0x00000001d5d5d824 */ /* 0x000fe200078e0a0a */
[C---:B------:R-:W-:Y:S01]  /*5120*/  ISETP.GT.U32.AND P5, PT, R10.reuse, R189, PT ;  /* 0x000000bd0a00720c */ /* 0x040fe20003fa4070 */
[----:B------:R-:W-:Y:S02]  /*5130*/  IMAD R217, R10, R15, R217 ;  /* 0x0000000f0ad97224 */ /* 0x000fe400078e02d9 */
[----:B------:R-:W-:-:S03]  /*5140*/  IMAD.HI.U32 R15, R11, R225, RZ ;  /* 0x000000e10b0f7227 */ /* 0x000fc600078e00ff */
[C---:B------:R-:W-:Y:S01]  /*5150*/  ISETP.GT.U32.AND P0, PT, R10.reuse, R217, PT ;  /* 0x000000d90a00720c */ /* 0x040fe20003f04070 */
[----:B------:R-:W-:Y:S01]  /*5160*/  @!P3 IMAD.IADD R181, R181, 0x1, -R10 ;  /* 0x00000001b5b5b824 */ /* 0x000fe200078e0a0a */
[----:B------:R-:W-:Y:S01]  /*5170*/  ISETP.GT.U32.AND P3, PT, R10, R205, PT ;  /* 0x000000cd0a00720c */ /* 0x000fe20003f64070 */
[----:B------:R-:W-:-:S04]  /*5180*/  IMAD.HI.U32 R14, R11, R227, RZ ;  /* 0x000000e30b0e7227 */ /* 0x000fc800078e00ff */
[----:B------:R-:W-:Y:S02]  /*5190*/  IMAD.MOV R15, RZ, RZ, -R15 ;  /* 0x000000ffff0f7224 */ /* 0x000fe400078e0a0f */
[----:B------:R-:W-:Y:S02]  /*51a0*/  IMAD.MOV R14, RZ, RZ, -R14 ;  /* 0x000000ffff0e7224 */ /* 0x000fe400078e0a0e */
        /* <DEDUP_REMOVED lines=9> */
[----:B------:R-:W-:-:S04]  /*5240*/  IMAD.HI.U32 R12, R11, R231, RZ ;  /* 0x000000e70b0c7227 */ /* 0x000fc800078e00ff */
[----:B------:R-:W-:Y:S01]  /*5250*/  @!P3 IMAD.IADD R205, R205, 0x1, -R10 ;  /* 0x00000001cdcdb824 */ /* 0x000fe200078e0a0a */
[----:B------:R-:W-:Y:S01]  /*5260*/  ISETP.GT.U32.AND P3, PT, R10, R227, PT ;  /* 0x000000e30a00720c */ /* 0x000fe20003f64070 */
[----:B------:R-:W-:-:S04]  /*5270*/  IMAD.HI.U32 R16, R11, R201, RZ ;  /* 0x000000c90b107227 */ /* 0x000fc800078e00ff */
[----:B------:R-:W-:Y:S02]  /*5280*/  IMAD R233, R10, R15, R233 ;  /* 0x0000000f0ae97224 */ /* 0x000fe400078e02e9 */
[----:B------:R-:W-:Y:S02]  /*5290*/  IMAD.MOV R13, RZ, RZ, -R13 ;  /* 0x000000ffff0d7224 */ /* 0x000fe400078e0a0d */
[----:B------:R-:W-:Y:S02]  /*52a0*/  IMAD.MOV R12, RZ, RZ, -R12 ;  /* 0x000000ffff0c7224 */ /* 0x000fe400078e0a0c */
[----:B------:R-:W-:-:S04]  /*52b0*/  IMAD.HI.U32 R15, R11, R241, RZ ;  /* 0x000000f10b0f7227 */ /* 0x000fc800078e00ff */
[----:B------:R-:W-:-:S04]  /*52c0*/  IMAD.HI.U32 R14, R11, R235, RZ ;  /* 0x000000eb0b0e7227 */ /* 0x000fc800078e00ff */
[----:B------:R-:W-:Y:S02]  /*52d0*/  IMAD.MOV R16, RZ, RZ, -R16 ;  /* 0x000000ffff107224 */ /* 0x000fe400078e0a10 */
[C---:B------:R-:W-:Y:S02]  /*52e0*/  IMAD R229, R10.reuse, R13, R229 ;  /* 0x0000000d0ae57224 */ /* 0x040fe400078e02e5 */
[----:B------:R-:W-:Y:S02]  /*52f0*/  IMAD R231, R10, R12, R231 ;  /* 0x0000000c0ae77224 */ /* 0x000fe400078e02e7 */
[----:B------:R-:W-:Y:S02]  /*5300*/  IMAD.MOV R15, RZ, RZ, -R15 ;  /* 0x000000ffff0f7224 */ /* 0x000fe400078e0a0f */
[----:B------:R-:W-:Y:S02]  /*5310*/  IMAD.MOV R14, RZ, RZ, -R14 ;  /* 0x000000ffff0e7224 */ /* 0x000fe400078e0a0e */
[----:B------:R-:W-:-:S02]  /*5320*/  IMAD.U32 R21, RZ, RZ, UR16 ;  /* 0x00000010ff157e24 */ /* 0x000fc4000f8e00ff */
[----:B------:R-:W-:Y:S02]  /*5330*/  IMAD R201, R10, R16, R201 ;  /* 0x000000100ac97224 */ /* 0x000fe400078e02c9 */
[----:B------:R-:W-:-:S04]  /*5340*/  IMAD.HI.U32 R16, R11, R221, RZ ;  /* 0x000000dd0b107227 */ /* 0x000fc800078e00ff */
[C---:B------:R-:W-:Y:S02]  /*5350*/  IMAD R241, R10.reuse, R15, R241 ;  /* 0x0000000f0af17224 */ /* 0x040fe400078e02f1 */
[--C-:B------:R-:W-:Y:S01]  /*5360*/  @!P4 IMAD.IADD R209, R209, 0x1, -R10.reuse ;  /* 0x00000001d1d1c824 */ /* 0x100fe200078e0a0a */
[C---:B------:R-:W-:Y:S01]  /*5370*/  ISETP.GT.U32.AND P4, PT, R10.reuse, R229, PT ;  /* 0x000000e50a00720c */ /* 0x040fe20003f84070 */
[----:B------:R-:W-:Y:S01]  /*5380*/  @!P5 IMAD.IADD R213, R213, 0x1, -R10 ;  /* 0x00000001d5d5d824 */ /* 0x000fe200078e0a0a */
[C---:B------:R-:W-:Y:S01]  /*5390*/  ISETP.GT.U32.AND P5, PT, R10.reuse, R231, PT ;  /* 0x000000e70a00720c */ /* 0x040fe20003fa4070 */
[----:B------:R-:W-:Y:S02]  /*53a0*/  IMAD R235, R10, R14, R235 ;  /* 0x0000000e0aeb7224 */ /* 0x000fe400078e02eb */
[----:B------:R-:W-:-:S04]  /*53b0*/  IMAD.HI.U32 R14, R11, R243, RZ ;  /* 0x000000f30b0e7227 */ /* 0x000fc800078e00ff */
[----:B------:R-:W-:Y:S02]  /*53c0*/  IMAD.U32 R20, RZ, RZ, UR16 ;  /* 0x00000010ff147e24 */ /* 0x000fe4000f8e00ff */
[----:B------:R-:W-:Y:S02]  /*53d0*/  IMAD R170, R21, 0x2, R171 ;  /* 0x0000000215aa7824 */ /* 0x000fe400078e02ab */
[----:B------:R-:W-:Y:S02]  /*53e0*/  IMAD.MOV R16, RZ, RZ, -R16 ;  /* 0x000000ffff107224 */ /* 0x000fe400078e0a10 */
[----:B------:R-:W-:Y:S01]  /*53f0*/  @!P3 IMAD.IADD R227, R227, 0x1, -R10 ;  /* 0x00000001e3e3b824 */ /* 0x000fe200078e0a0a */
[----:B------:R-:W-:Y:S01]  /*5400*/  ISETP.GT.U32.AND P3, PT, R10, R241, PT ;  /* 0x000000f10a00720c */ /* 0x000fe20003f64070 */
[----:B------:R-:W-:Y:S01]  /*5410*/  IMAD.MOV R14, RZ, RZ, -R14 ;  /* 0x000000ffff0e7224 */ /* 0x000fe200078e0a0e */
[----:B------:R1:W-:Y:S01]  /*5420*/  STL [R1+0x2e0], R170 ;  /* 0x0002e0aa01007387 */ /* 0x0003e20000100800 */
[----:B------:R-:W-:-:S02]  /*5430*/  IMAD.U32 R19, RZ, RZ, UR16 ;  /* 0x00000010ff137e24 */ /* 0x000fc4000f8e00ff */
[----:B------:R-:W-:Y:S02]  /*5440*/  IMAD R194, R20, 0x2, R170 ;  /* 0x0000000214c27824 */ /* 0x000fe400078e02aa */
[C---:B------:R-:W-:Y:S02]  /*5450*/  IMAD R221, R10.reuse, R16, R221 ;  /* 0x000000100add7224 */ /* 0x040fe400078e02dd */
[----:B------:R-:W-:Y:S01]  /*5460*/  IMAD.HI.U32 R16, R11, R223, RZ ;  /* 0x000000df0b107227 */ /* 0x000fe200078e00ff */
[----:B------:R-:W-:Y:S03]  /*5470*/  STL [R1+0x2dc], R194 ;  /* 0x0002dcc201007387 */ /* 0x000fe60000100800 */
[----:B------:R-:W-:Y:S02]  /*5480*/  IMAD R243, R10, R14, R243 ;  /* 0x0000000e0af37224 */ /* 0x000fe400078e02f3 */
[----:B------:R-:W-:-:S02]  /*5490*/  IMAD.U32 R18, RZ, RZ, UR16 ;  /* 0x00000010ff127e24 */ /* 0x000fc4000f8e00ff */
[----:B------:R-:W-:Y:S02]  /*54a0*/  IMAD R192, R19, 0x2, R194 ;  /* 0x0000000213c07824 */ /* 0x000fe400078e02c2 */
[----:B------:R-:W-:-:S03]  /*54b0*/  IMAD.HI.U32 R13, R11, R237, RZ ;  /* 0x000000ed0b0d7227 */ /* 0x000fc600078e00ff */
[----:B------:R-:W-:Y:S01]  /*54c0*/  STL [R1+0x2d4], R192 ;  /* 0x0002d4c001007387 */ /* 0x000fe20000100800 */
[----:B------:R-:W-:Y:S02]  /*54d0*/  IMAD.MOV R16, RZ, RZ, -R16 ;  /* 0x000000ffff107224 */ /* 0x000fe400078e0a10 */
[----:B------:R-:W-:Y:S02]  /*54e0*/  IMAD.U32 R17, RZ, RZ, UR16 ;  /* 0x00000010ff117e24 */ /* 0x000fe4000f8e00ff */
[----:B------:R-:W-:Y:S02]  /*54f0*/  IMAD R188, R18, 0x2, R192 ;  /* 0x0000000212bc7824 */ /* 0x000fe400078e02c0 */
[--C-:B------:R-:W-:Y:S01]  /*5500*/  @!P4 IMAD.IADD R229, R229, 0x1, -R10.reuse ;  /* 0x00000001e5e5c824 */ /* 0x100fe200078e0a0a */
[----:B------:R-:W-:Y:S01]  /*5510*/  ISETP.GT.U32.AND P4, PT, R10, R243, PT ;  /* 0x000000f30a00720c */ /* 0x000fe20003f84070 */
[----:B------:R-:W-:Y:S01]  /*5520*/  @!P5 IMAD.IADD R231, R231, 0x1, -R10 ;  /* 0x00000001e7e7d824 */ /* 0x000fe200078e0a0a */
[----:B------:R-:W-:Y:S01]  /*5530*/  STL [R1+0x2cc], R188 ;  /* 0x0002ccbc01007387 */ /* 0x000fe20000100800 */
[----:B------:R-:W-:-:S04]  /*5540*/  IMAD.HI.U32 R12, R11, R239, RZ ;  /* 0x000000ef0b0c7227 */ /* 0x000fc800078e00ff */
[----:B------:R-:W-:Y:S02]  /*5550*/  IMAD.MOV R13, RZ, RZ, -R13 ;  /* 0x000000ffff0d7224 */ /* 0x000fe400078e0a0d */
[C---:B------:R-:W-:Y:S02]  /*5560*/  IMAD R223, R10.reuse, R16, R223 ;  /* 0x000000100adf7224 */ /* 0x040fe400078e02df */
[----:B------:R-:W-:Y:S02]  /*5570*/  IMAD.U32 R16, RZ, RZ, UR16 ;  /* 0x00000010ff107e24 */ /* 0x000fe4000f8e00ff */
[----:B------:R-:W-:Y:S02]  /*5580*/  IMAD R184, R17, 0x2, R188 ;  /* 0x0000000211b87824 */ /* 0x000fe400078e02bc */
[----:B------:R-:W-:Y:S01]  /*5590*/  @!P3 IMAD.IADD R241, R241, 0x1, -R10 ;  /* 0x00000001f1f1b824 */ /* 0x000fe200078e0a0a */
[C---:B------:R-:W-:Y:S01]  /*55a0*/  ISETP.GT.U32.AND P3, PT, R10.reuse, R231, PT ;  /* 0x000000e70a00720c */ /* 0x040fe20003f64070 */
[----:B------:R-:W-:Y:S01]  /*55b0*/  IMAD.MOV R12, RZ, RZ, -R12 ;  /* 0x000000ffff0c7224 */ /* 0x000fe200078e0a0c */
[----:B------:R-:W-:Y:S01]  /*55c0*/  STL [R1+0x2c8], R184 ;  /* 0x0002c8b801007387 */ /* 0x000fe20000100800 */
[----:B------:R-:W-:-:S02]  /*55d0*/  IMAD R237, R10, R13, R237 ;  /* 0x0000000d0aed7224 */ /* 0x000fc400078e02ed */
[----:B------:R-:W-:-:S04]  /*55e0*/  IMAD.HI.U32 R13, R11, R245, RZ ;  /* 0x000000f50b0d7227 */ /* 0x000fc800078e00ff */
[----:B------:R-:W-:Y:S02]  /*55f0*/  IMAD.U32 R15, RZ, RZ, UR16 ;  /* 0x00000010ff0f7e24 */ /* 0x000fe4000f8e00ff */
[----:B------:R-:W-:Y:S02]  /*5600*/  IMAD R180, R16, 0x2, R184 ;  /* 0x0000000210b47824 */ /* 0x000fe400078e02b8 */
[----:B------:R-:W-:Y:S02]  /*5610*/  IMAD R239, R10, R12, R239 ;  /* 0x0000000c0aef7224 */ /* 0x000fe400078e02ef */
[----:B------:R-:W-:Y:S01]  /*5620*/  IMAD.HI.U32 R12, R11, R249, RZ ;  /* 0x000000f90b0c7227 */ /* 0x000fe200078e00ff */
[----:B------:R-:W-:Y:S03]  /*5630*/  STL [R1+0x2c0], R180 ;  /* 0x0002c0b401007387 */ /* 0x000fe60000100800 */
[----:B------:R-:W-:-:S02]  /*5640*/  IMAD.MOV R13, RZ, RZ, -R13 ;  /* 0x000000ffff0d7224 */ /* 0x000fc400078e0a0d */
[----:B------:R-:W-:Y:S02]  /*5650*/  IMAD.U32 R14, RZ, RZ, UR16 ;  /* 0x00000010ff0e7e24 */ /* 0x000fe4000f8e00ff */
[----:B------:R-:W-:Y:S02]  /*5660*/  IMAD R176, R15, 0x2, R180 ;  /* 0x000000020fb07824 */ /* 0x000fe400078e02b4 */
[----:B------:R-:W-:Y:S02]  /*5670*/  @!P4 IMAD.IADD R243, R243, 0x1, -R10 ;  /* 0x00000001f3f3c824 */ /* 0x000fe400078e0a0a */
[----:B------:R-:W-:Y:S01]  /*5680*/  IMAD.HI.U32 R11, R11, R4, RZ ;  /* 0x000000040b0b7227 */ /* 0x000fe200078e00ff */
[----:B------:R-:W-:Y:S03]  /*5690*/  STL [R1+0x2bc], R176 ;  /* 0x0002bcb001007387 */ /* 0x000fe60000100800 */
[----:B------:R-:W-:-:S02]  /*56a0*/  IMAD.MOV R12, RZ, RZ, -R12 ;  /* 0x000000ffff0c7224 */ /* 0x000fc400078e0a0c */
[----:B------:R-:W-:Y:S02]  /*56b0*/  IMAD R245, R10, R13, R245 ;  /* 0x0000000d0af57224 */ /* 0x000fe400078e02f5 */
[----:B------:R-:W-:Y:S02]  /*56c0*/  IMAD.U32 R13, RZ, RZ, UR16 ;  /* 0x00000010ff0d7e24 */ /* 0x000fe4000f8e00ff */
[----:B------:R-:W-:Y:S01]  /*56d0*/  IMAD R168, R14, 0x2, R176 ;  /* 0x000000020ea87824 */ /* 0x000fe200078e02b0 */
[C---:B------:R-:W-:Y:S01]  /*56e0*/  ISETP.GT.U32.AND P5, PT, R10.reuse, R245, PT ;  /* 0x000000f50a00720c */ /* 0x040fe20003fa4070 */
[----:B------:R-:W-:Y:S01]  /*56f0*/  @!P3 IMAD.IADD R231, R231, 0x1, -R10 ;  /* 0x00000001e7e7b824 */ /* 0x000fe200078e0a0a */
[C---:B------:R-:W-:Y:S01]  /*5700*/  ISETP.GT.U32.AND P3, PT, R10.reuse, R243, PT ;  /* 0x000000f30a00720c */ /* 0x040fe20003f64070 */
[----:B------:R-:W-:Y:S01]  /*5710*/  IMAD.MOV R11, RZ, RZ, -R11 ;  /* 0x000000ffff0b7224 */ /* 0x000fe200078e0a0b */
[----:B------:R1:W-:Y:S01]  /*5720*/  STL [R1+0x2b4], R168 ;  /* 0x0002b4a801007387 */ /* 0x0003e20000100800 */
[----:B------:R-:W-:-:S02]  /*5730*/  IMAD R249, R10, R12, R249 ;  /* 0x0000000c0af97224 */ /* 0x000fc400078e02f9 */
[----:B------:R-:W-:Y:S02]  /*5740*/  IMAD.U32 R12, RZ, RZ, UR16 ;  /* 0x00000010ff0c7e24 */ /* 0x000fe4000f8e00ff */
[----:B------:R-:W-:Y:S02]  /*5750*/  IMAD R154, R13, 0x2, R168 ;  /* 0x000000020d9a7824 */ /* 0x000fe400078e02a8 */
[----:B------:R-:W-:Y:S02]  /*5760*/  IMAD R4, R10, R11, R4 ;  /* 0x0000000b0a047224 */ /* 0x000fe400078e0204 */
[----:B------:R-:W-:Y:S01]  /*5770*/  IMAD.U32 R11, RZ, RZ, UR16 ;  /* 0x00000010ff0b7e24 */ /* 0x000fe2000f8e00ff */
[----:B------:R1:W-:Y:S01]  /*5780*/  STL [R1+0x2b0], R154 ;  /* 0x0002b09a01007387 */ /* 0x0003e20000100800 */
[----:B------:R-:W-:Y:S02]  /*5790*/  IMAD R156, R12, 0x2, R154 ;  /* 0x000000020c9c7824 */ /* 0x000fe400078e029a */
[----:B------:R-:W-:-:S02]  /*57a0*/  IMAD.MOV.U32 R21, RZ, RZ, R25 ;  /* 0x000000ffff157224 */ /* 0x000fc400078e0019 */
[----:B------:R-:W-:Y:S01]  /*57b0*/  IMAD R172, R11, 0x2, R156 ;  /* 0x000000020bac7824 */ /* 0x000fe200078e029c */
[----:B------:R1:W-:Y:S01]  /*57c0*/  STL [R1+0x2a8], R156 ;  /* 0x0002a89c01007387 */ /* 0x0003e20000100800 */
[--C-:B------:R-:W-:Y:S01]  /*57d0*/  @!P3 IMAD.IADD R243, R243, 0x1, -R10.reuse ;  /* 0x00000001f3f3b824 */ /* 0x100fe200078e0a0a */
[----:B------:R-:W-:Y:S01]  /*57e0*/  ISETP.GE.AND P3, PT, R21, RZ, PT ;  /* 0x000000ff1500720c */ /* 0x000fe20003f66270 */
[--C-:B------:R-:W-:Y:S01]  /*57f0*/  @!P2 IMAD.IADD R113, R113, 0x1, -R10.reuse ;  /* 0x000000017171a824 */ /* 0x100fe200078e0a0a */
[----:B------:R1:W-:Y:S01]  /*5800*/  STL [R1+0x2a0], R172 ;  /* 0x0002a0ac01007387 */ /* 0x0003e20000100800 */
[C---:B------:R-:W-:Y:S01]  /*5810*/  ISETP.GT.U32.AND P2, PT, R10.reuse, R97, PT ;  /* 0x000000610a00720c */ /* 0x040fe20003f44070 */
[--C-:B------:R-:W-:Y:S02]  /*5820*/  @!P1 IMAD.IADD R165, R165, 0x1, -R10.reuse ;  /* 0x00000001a5a59824 */ /* 0x100fe400078e0a0a */
[----:B------:R-:W3:Y:S01]  /*5830*/  LDL R17, [R1+0x4cc] ;  /* 0x0004cc0001117983 */ /* 0x000ee20000100800 */
[--C-:B------:R-:W-:Y:S01]  /*5840*/  @!P6 IMAD.IADD R129, R129, 0x1, -R10.reuse ;  /* 0x000000018181e824 */ /* 0x100fe200078e0a0a */
[----:B------:R-:W-:Y:S01]  /*5850*/  ISETP.GT.U32.AND P6, PT, R10, R173, PT ;  /* 0x000000ad0a00720c */ /* 0x000fe20003fc4070 */
[--C-:B------:R-:W-:Y:S01]  /*5860*/  @!P0 IMAD.IADD R217, R217, 0x1, -R10.reuse ;  /* 0x00000001d9d98824 */ /* 0x100fe200078e0a0a */
[----:B------:R-:W4:Y:S01]  /*5870*/  LDL R18, [R1+0x4c8] ;  /* 0x0004c80001127983 */ /* 0x000f220000100800 */
[----:B------:R-:W-:-:S02]  /*5880*/  @!P5 IMAD.IADD R245, R245, 0x1, -R10 ;  /* 0x00000001f5f5d824 */ /* 0x000fc400078e0a0a */
[----:B------:R-:W-:Y:S01]  /*5890*/  IMAD.MOV.U32 R16, RZ, RZ, R28 ;  /* 0x000000ffff107224 */ /* 0x000fe200078e001c */
[----:B------:R-:W5:Y:S01]  /*58a0*/  LDL R19, [R1+0x4c4] ;  /* 0x0004c40001137983 */ /* 0x000f620000100800 */
[----:B------:R-:W-:Y:S02]  /*58b0*/  IMAD.MOV.U32 R14, RZ, RZ, R27 ;  /* 0x000000ffff0e7224 */ /* 0x000fe400078e001b */
[----:B------:R-:W-:Y:S01]  /*58c0*/  @!P2 IMAD.IADD R97, R97, 0x1, -R10 ;  /* 0x000000016161a824 */ /* 0x000fe200078e0a0a */
[----:B------:R-:W5:Y:S01]  /*58d0*/  LDL R20, [R1+0x4c0] ;  /* 0x0004c00001147983 */ /* 0x000f620000100800 */
[C---:B------:R-:W-:Y:S01]  /*58e0*/  ISETP.GT.U32.AND P2, PT, R10.reuse, R113, PT ;  /* 0x000000710a00720c */ /* 0x040fe20003f44070 */
[----:B------:R-:W-:Y:S02]  /*58f0*/  IMAD.MOV.U32 R15, RZ, RZ, R26 ;  /* 0x000000ffff0f7224 */ /* 0x000fe400078e001a */
[----:B------:R-:W5:Y:S01]  /*5900*/  LDL R21, [R1+0x4bc] ;  /* 0x0004bc0001157983 */ /* 0x000f620000100800 */
[----:B------:R-:W-:Y:S01]  /*5910*/  @!P6 IMAD.IADD R173, R173, 0x1, -R10 ;  /* 0x00000001adade824 */ /* 0x000fe200078e0a0a */
[----:B------:R-:W-:Y:S01]  /*5920*/  ISETP.GT.U32.AND P6, PT, R10, R201, PT ;  /* 0x000000c90a00720c */ /* 0x000fe20003fc4070 */
[----:B------:R-:W-:Y:S01]  /*5930*/  @!P3 IMAD.MOV R150, RZ, RZ, -R150 ;  /* 0x000000ffff96b224 */ /* 0x000fe200078e0a96 */
[----:B------:R-:W5:Y:S01]  /*5940*/  LDL R13, [R1+0x508] ;  /* 0x00050800010d7983 */ /* 0x000f620000100800 */
[----:B------:R-:W-:-:S02]  /*5950*/  IMAD.U32 R30, RZ, RZ, UR16 ;  /* 0x00000010ff1e7e24 */ /* 0x000fc4000f8e00ff */
[----:B------:R-:W-:Y:S01]  /*5960*/  IMAD.U32 R29, RZ, RZ, UR16 ;  /* 0x00000010ff1d7e24 */ /* 0x000fe2000f8e00ff */
[----:B------:R-:W5:Y:S02]  /*5970*/  LDL R11, [R1+0x65c] ;  /* 0x00065c00010b7983 */ /* 0x000f640000100800 */
[--C-:B------:R-:W-:Y:S01]  /*5980*/  @!P2 IMAD.IADD R113, R113, 0x1, -R10.reuse ;  /* 0x000000017171a824 */ /* 0x100fe200078e0a0a */
[C---:B------:R-:W-:Y:S01]  /*5990*/  ISETP.GT.U32.AND P2, PT, R10.reuse, R141, PT ;  /* 0x0000008d0a00720c */ /* 0x040fe20003f44070 */
[----:B------:R-:W5:Y:S03]  /*59a0*/  LDL R12, [R1+0x658] ;  /* 0x00065800010c7983 */ /* 0x000f660000100800 */
[----:B------:R-:W-:Y:S01]  /*59b0*/  @!P6 IMAD.IADD R201, R201, 0x1, -R10 ;  /* 0x00000001c9c9e824 */ /* 0x000fe200078e0a0a */
[----:B------:R-:W-:-:S08]  /*59c0*/  ISETP.GT.U32.AND P6, PT, R10, R225, PT ;  /* 0x000000e10a00720c */ /* 0x000fd00003fc4070 */
[----:B------:R-:W-:Y:S01]  /*59d0*/  @!P2 IMAD.IADD R141, R141, 0x1, -R10 ;  /* 0x000000018d8da824 */ /* 0x000fe200078e0a0a */
[----:B------:R-:W-:-:S04]  /*59e0*/  ISETP.GT.U32.AND P2, PT, R10, R169, PT ;  /* 0x000000a90a00720c */ /* 0x000fc80003f44070 */
[----:B------:R-:W-:Y:S01]  /*59f0*/  ISETP.GT.U32.AND P1, PT, R10, R141, PT ;  /* 0x0000008d0a00720c */ /* 0x000fe20003f24070 */
[----:B------:R-:W-:-:S08]  /*5a00*/  @!P6 IMAD.IADD R225, R225, 0x1, -R10 ;  /* 0x00000001e1e1e824 */ /* 0x000fd000078e0a0a */
[----:B------:R-:W-:Y:S01]  /*5a10*/  @!P2 IMAD.IADD R169, R169, 0x1, -R10 ;  /* 0x00000001a9a9a824 */ /* 0x000fe200078e0a0a */
[----:B------:R-:W-:-:S03]  /*5a20*/  ISETP.GT.U32.AND P2, PT, R10, R145, PT ;  /* 0x000000910a00720c */ /* 0x000fc60003f44070 */
[----:B------:R-:W-:Y:S01]  /*5a30*/  @!P1 IMAD.IADD R141, R141, 0x1, -R10 ;  /* 0x000000018d8d9824 */ /* 0x000fe200078e0a0a */
[----:B------:R-:W-:-:S09]  /*5a40*/  ISETP.GT.U32.AND P1, PT, R10, R165, PT ;  /* 0x000000a50a00720c */ /* 0x000fd20003f24070 */
[----:B------:R-:W-:Y:S01]  /*5a50*/  @!P2 IMAD.IADD R145, R145, 0x1, -R10 ;  /* 0x000000019191a824 */ /* 0x000fe200078e0a0a */
[----:B------:R-:W-:-:S03]  /*5a60*/  ISETP.GT.U32.AND P2, PT, R10, R169, PT ;  /* 0x000000a90a00720c */ /* 0x000fc60003f44070 */
[----:B------:R-:W-:Y:S01]  /*5a70*/  @!P1 IMAD.IADD R165, R165, 0x1, -R10 ;  /* 0x00000001a5a59824 */ /* 0x000fe200078e0a0a */
[----:B------:R-:W-:-:S09]  /*5a80*/  ISETP.GT.U32.AND P1, PT, R10, R193, PT ;  /* 0x000000c10a00720c */ /* 0x000fd20003f24070 */
[----:B------:R-:W-:Y:S01]  /*5a90*/  @!P2 IMAD.IADD R169, R169, 0x1, -R10 ;  /* 0x00000001a9a9a824 */ /* 0x000fe200078e0a0a */
[----:B------:R-:W-:-:S03]  /*5aa0*/  ISETP.GT.U32.AND P2, PT, R10, R197, PT ;  /* 0x000000c50a00720c */ /* 0x000fc60003f44070 */
[----:B------:R-:W-:Y:S01]  /*5ab0*/  @!P1 IMAD.IADD R193, R193, 0x1, -R10 ;  /* 0x00000001c1c19824 */ /* 0x000fe200078e0a0a */
[----:B------:R-:W-:-:S04]  /*5ac0*/  ISETP.GT.U32.AND P1, PT, R10, R221, PT ;  /* 0x000000dd0a00720c */ /* 0x000fc80003f24070 */
[----:B------:R-:W-:-:S05]  /*5ad0*/  ISETP.GT.U32.AND P0, PT, R10, R193, PT ;  /* 0x000000c10a00720c */ /* 0x000fca0003f04070 */
[----:B------:R-:W-:Y:S01]  /*5ae0*/  @!P2 IMAD.IADD R197, R197, 0x1, -R10 ;  /* 0x00000001c5c5a824 */ /* 0x000fe200078e0a0a */
[----:B------:R-:W-:-:S03]  /*5af0*/  ISETP.GT.U32.AND P2, PT, R10, R223, PT ;  /* 0x000000df0a00720c */ /* 0x000fc60003f44070 */
[----:B------:R-:W-:Y:S01]  /*5b00*/  @!P1 IMAD.IADD R221, R221, 0x1, -R10 ;  /* 0x00000001dddd9824 */ /* 0x000fe200078e0a0a */
[----:B------:R-:W-:-:S03]  /*5b10*/  ISETP.GT.U32.AND P1, PT, R10, R197, PT ;  /* 0x000000c50a00720c */ /* 0x000fc60003f24070 */
[----:B------:R-:W-:Y:S01]  /*5b20*/  @!P0 IMAD.IADD R193, R193, 0x1, -R10 ;  /* 0x00000001c1c18824 */ /* 0x000fe200078e0a0a */
[----:B------:R-:W-:-:S05]  /*5b30*/  ISETP.GT.U32.AND P0, PT, R10, R217, PT ;  /* 0x000000d90a00720c */ /* 0x000fca0003f04070 */
[----:B------:R-:W-:Y:S01]  /*5b40*/  @!P2 IMAD.IADD R223, R223, 0x1, -R10 ;  /* 0x00000001dfdfa824 */ /* 0x000fe200078e0a0a */
[----:B------:R-:W-:-:S03]  /*5b50*/  ISETP.GT.U32.AND P2, PT, R10, R201, PT ;  /* 0x000000c90a00720c */ /* 0x000fc60003f44070 */
[--C-:B------:R-:W-:Y:S01]  /*5b60*/  @!P1 IMAD.IADD R197, R197, 0x1, -R10.reuse ;  /* 0x00000001c5c59824 */ /* 0x100fe200078e0a0a */
[C---:B------:R-:W-:Y:S02]  /*5b70*/  ISETP.GT.U32.AND P1, PT, R10.reuse, R221, PT ;  /* 0x000000dd0a00720c */ /* 0x040fe40003f24070 */
[C---:B------:R-:W-:Y:S01]  /*5b80*/  ISETP.GT.U32.AND P6, PT, R10.reuse, R223, PT ;  /* 0x000000df0a00720c */ /* 0x040fe20003fc4070 */
[----:B------:R-:W-:Y:S01]  /*5b90*/  @!P0 IMAD.IADD R217, R217, 0x1, -R10 ;  /* 0x00000001d9d98824 */ /* 0x000fe200078e0a0a */
[----:B------:R-:W-:-:S05]  /*5ba0*/  ISETP.GT.U32.AND P0, PT, R10, R233, PT ;  /* 0x000000e90a00720c */ /* 0x000fca0003f04070 */
[----:B------:R-:W-:Y:S01]  /*5bb0*/  @!P2 IMAD.IADD R201, R201, 0x1, -R10 ;  /* 0x00000001c9c9a824 */ /* 0x000fe200078e0a0a */
[----:B------:R-:W-:-:S03]  /*5bc0*/  ISETP.GT.U32.AND P2, PT, R10, R225, PT ;  /* 0x000000e10a00720c */ /* 0x000fc60003f44070 */
[--C-:B------:R-:W-:Y:S01]  /*5bd0*/  @!P1 IMAD.IADD R221, R221, 0x1, -R10.reuse ;  /* 0x00000001dddd9824 */ /* 0x100fe200078e0a0a */
[C---:B------:R-:W-:Y:S01]  /*5be0*/  ISETP.GT.U32.AND P1, PT, R10.reuse, R235, PT ;  /* 0x000000eb0a00720c */ /* 0x040fe20003f24070 */
[--C-:B------:R-:W-:Y:S01]  /*5bf0*/  @!P6 IMAD.IADD R223, R223, 0x1, -R10.reuse ;  /* 0x00000001dfdfe824 */ /* 0x100fe200078e0a0a */
[C---:B------:R-:W-:Y:S01]  /*5c00*/  ISETP.GT.U32.AND P6, PT, R10.reuse, R237, PT ;  /* 0x000000ed0a00720c */ /* 0x040fe20003fc4070 */
[----:B------:R-:W-:Y:S01]  /*5c10*/  @!P0 IMAD.IADD R233, R233, 0x1, -R10 ;  /* 0x00000001e9e98824 */ /* 0x000fe200078e0a0a */
[----:B------:R-:W-:-:S04]  /*5c20*/  ISETP.GT.U32.AND P0, PT, R10, R249, PT ;  /* 0x000000f90a00720c */ /* 0x000fc80003f04070 */
[C---:B------:R-:W-:Y:S01]  /*5c30*/  ISETP.GT.U32.AND P4, PT, R10.reuse, R233, PT ;  /* 0x000000e90a00720c */ /* 0x040fe20003f84070 */
[----:B------:R-:W-:Y:S01]  /*5c40*/  @!P2 IMAD.IADD R225, R225, 0x1, -R10 ;  /* 0x00000001e1e1a824 */ /* 0x000fe200078e0a0a */
[----:B------:R-:W-:-:S03]  /*5c50*/  ISETP.GT.U32.AND P2, PT, R10, R239, PT ;  /* 0x000000ef0a00720c */ /* 0x000fc60003f44070 */
[--C-:B------:R-:W-:Y:S01]  /*5c60*/  @!P1 IMAD.IADD R235, R235, 0x1, -R10.reuse ;  /* 0x00000001ebeb9824 */ /* 0x100fe200078e0a0a */
[C---:B------:R-:W-:Y:S01]  /*5c70*/  ISETP.GT.U32.AND P1, PT, R10.reuse, R4, PT ;  /* 0x000000040a00720c */ /* 0x040fe20003f24070 */
[--C-:B------:R-:W-:Y:S01]  /*5c80*/  @!P6 IMAD.IADD R237, R237, 0x1, -R10.reuse ;  /* 0x00000001edede824 */ /* 0x100fe200078e0a0a */
[C---:B------:R-:W-:Y:S01]  /*5c90*/  ISETP.GT.U32.AND P6, PT, R10.reuse, R227, PT ;  /* 0x000000e30a00720c */ /* 0x040fe20003fc4070 */
[--C-:B------:R-:W-:Y:S01]  /*5ca0*/  @!P0 IMAD.IADD R249, R249, 0x1, -R10.reuse ;  /* 0x00000001f9f98824 */ /* 0x100fe200078e0a0a */
[C---:B------:R-:W-:Y:S02]  /*5cb0*/  ISETP.GT.U32.AND P5, PT, R10.reuse, R235, PT ;  /* 0x000000eb0a00720c */ /* 0x040fe40003fa4070 */
[C---:B------:R-:W-:Y:S01]  /*5cc0*/  ISETP.GT.U32.AND P0, PT, R10.reuse, R237, PT ;  /* 0x000000ed0a00720c */ /* 0x040fe20003f04070 */
[--C-:B------:R-:W-:Y:S01]  /*5cd0*/  @!P4 IMAD.IADD R233, R233, 0x1, -R10.reuse ;  /* 0x00000001e9e9c824 */ /* 0x100fe200078e0a0a */
[C---:B------:R-:W-:Y:S01]  /*5ce0*/  ISETP.GT.U32.AND P4, PT, R10.reuse, R245, PT ;  /* 0x000000f50a00720c */ /* 0x040fe20003f84070 */
[----:B------:R-:W-:Y:S01]  /*5cf0*/  @!P2 IMAD.IADD R239, R239, 0x1, -R10 ;  /* 0x00000001efefa824 */ /* 0x000fe200078e0a0a */
[----:B------:R-:W-:-:S03]  /*5d00*/  ISETP.GT.U32.AND P2, PT, R10, R229, PT ;  /* 0x000000e50a00720c */ /* 0x000fc60003f44070 */
[--C-:B------:R-:W-:Y:S01]  /*5d10*/  @!P1 IMAD.IADD R4, R4, 0x1, -R10.reuse ;  /* 0x0000000104049824 */ /* 0x100fe200078e0a0a */
[C---:B------:R-:W-:Y:S01]  /*5d20*/  ISETP.GT.U32.AND P1, PT, R10.reuse, R239, PT ;  /* 0x000000ef0a00720c */ /* 0x040fe20003f24070 */
[--C-:B------:R-:W-:Y:S01]  /*5d30*/  @!P6 IMAD.IADD R227, R227, 0x1, -R10.reuse ;  /* 0x00000001e3e3e824 */ /* 0x100fe200078e0a0a */
[----:B------:R-:W-:Y:S01]  /*5d40*/  ISETP.GE.AND P6, PT, R23, RZ, PT ;  /* 0x000000ff1700720c */ /* 0x000fe20003fc6270 */
[--C-:B------:R-:W-:Y:S01]  /*5d50*/  @!P5 IMAD.IADD R235, R235, 0x1, -R10.reuse ;  /* 0x00000001ebebd824 */ /* 0x100fe200078e0a0a */
[----:B------:R-:W-:Y:S01]  /*5d60*/  ISETP.GT.U32.AND P5, PT, R10, R249, PT ;  /* 0x000000f90a00720c */ /* 0x000fe20003fa4070 */
[----:B------:R-:W-:-:S04]  /*5d70*/  @!P0 IMAD.IADD R237, R237, 0x1, -R10 ;  /* 0x00000001eded8824 */ /* 0x000fc800078e0a0a */
[----:B------:R-:W-:-:S04]  /*5d80*/  @!P2 IMAD.IADD R229, R229, 0x1, -R10 ;  /* 0x00000001e5e5a824 */ /* 0x000fc800078e0a0a */
[----:B------:R-:W-:Y:S01]  /*5d90*/  @!P1 IMAD.IADD R239, R239, 0x1, -R10 ;  /* 0x00000001efef9824 */ /* 0x000fe200078e0a0a */
[----:B------:R-:W-:Y:S01]  /*5da0*/  ISETP.NE.AND P1, PT, R6, RZ, PT ;  /* 0x000000ff0600720c */ /* 0x000fe20003f25270 */
[----:B--2---:R-:W-:Y:S01]  /*5db0*/  IMAD.MOV.U32 R23, RZ, RZ, R24 ;  /* 0x000000ffff177224 */ /* 0x004fe200078e0018 */
[C---:B------:R-:W-:Y:S01]  /*5dc0*/  ISETP.GT.U32.AND P0, PT, R10.reuse, R4, PT ;  /* 0x000000040a00720c */ /* 0x040fe20003f04070 */
[----:B------:R-:W-:Y:S01]  /*5dd0*/  @!P6 IMAD.MOV R5, RZ, RZ, -R5 ;  /* 0x000000ffff05e224 */ /* 0x000fe200078e0a05 */
[----:B------:R-:W-:Y:S01]  /*5de0*/  ISETP.GT.U32.AND P2, PT, R10, R241, PT ;  /* 0x000000f10a00720c */ /* 0x000fe20003f44070 */
[----:B------:R-:W-:Y:S01]  /*5df0*/  @!P5 IMAD.IADD R249, R249, 0x1, -R10 ;  /* 0x00000001f9f9d824 */ /* 0x000fe200078e0a0a */
[----:B------:R-:W-:-:S07]  /*5e00*/  ISETP.GE.AND P5, PT, R23, RZ, PT ;  /* 0x000000ff1700720c */ /* 0x000fce0003fa6270 */
[----:B------:R-:W-:Y:S02]  /*5e10*/  @!P1 LOP3.LUT R5, RZ, R6, RZ, 0x33, !PT ;  /* 0x00000006ff059212 */ /* 0x000fe400078e33ff */
[----:B------:R-:W-:Y:S01]  /*5e20*/  ISETP.GE.AND P1, PT, R0, RZ, PT ;  /* 0x000000ff0000720c */ /* 0x000fe20003f26270 */
[----:B------:R-:W-:Y:S01]  /*5e30*/  @!P0 IMAD.IADD R4, R4, 0x1, -R10 ;  /* 0x0000000104048824 */ /* 0x000fe200078e0a0a */
[----:B------:R-:W-:Y:S01]  /*5e40*/  ISETP.NE.AND P0, PT, R7, RZ, PT ;  /* 0x000000ff0700720c */ /* 0x000fe20003f05270 */
[----:B------:R-:W-:Y:S02]  /*5e50*/  IMAD.MOV.U32 R7, RZ, RZ, R8 ;  /* 0x000000ffff077224 */ /* 0x000fe400078e0008 */
[--C-:B------:R-:W-:Y:S01]  /*5e60*/  @!P2 IMAD.IADD R241, R241, 0x1, -R10.reuse ;  /* 0x00000001f1f1a824 */ /* 0x100fe200078e0a0a */
[----:B------:R-:W-:Y:S01]  /*5e70*/  ISETP.GE.AND P2, PT, R15, RZ, PT ;  /* 0x000000ff0f00720c */ /* 0x000fe20003f46270 */
[----:B------:R-:W-:Y:S01]  /*5e80*/  @!P4 IMAD.IADD R245, R245, 0x1, -R10 ;  /* 0x00000001f5f5c824 */ /* 0x000fe200078e0a0a */
[----:B------:R-:W-:Y:S01]  /*5e90*/  ISETP.GE.AND P4, PT, R22, RZ, PT ;  /* 0x000000ff1600720c */ /* 0x000fe20003f86270 */
[----:B------:R-:W-:Y:S01]  /*5ea0*/  @!P5 IMAD.MOV R7, RZ, RZ, -R7 ;  /* 0x000000ffff07d224 */ /* 0x000fe200078e0a07 */
[----:B------:R-:W-:Y:S01]  /*5eb0*/  ISETP.GE.AND P5, PT, R16, RZ, PT ;  /* 0x000000ff1000720c */ /* 0x000fe20003fa6270 */
[----:B------:R-:W2:Y:S02]  /*5ec0*/  LDL R15, [R1+0x4b8] ;  /* 0x0004b800010f7983 */ /* 0x000ea40000100800 */
[----:B------:R-:W-:Y:S01]  /*5ed0*/  @!P1 IMAD.MOV R152, RZ, RZ, -R152 ;  /* 0x000000ffff989224 */ /* 0x000fe200078e0a98 */
[----:B------:R-:W-:Y:S01]  /*5ee0*/  ISETP.GE.AND P1, PT, R14, RZ, PT ;  /* 0x000000ff0e00720c */ /* 0x000fe20003f26270 */
[----:B------:R-:W2:Y:S04]  /*5ef0*/  LDL R16, [R1+0x528] ;  /* 0x0005280001107983 */ /* 0x000ea80000100800 */
[----:B------:R-:W2:Y:S01]  /*5f00*/  LDL R14, [R1+0x52c] ;  /* 0x00052c00010e7983 */ /* 0x000ea20000100800 */
[----:B------:R-:W-:-:S02]  /*5f10*/  @!P2 IMAD.MOV R148, RZ, RZ, -R148 ;  /* 0x000000ffff94a224 */ /* 0x000fc400078e0a94 */
[----:B------:R-:W-:Y:S02]  /*5f20*/  @!P4 IMAD.MOV R151, RZ, RZ, -R151 ;  /* 0x000000ffff97c224 */ /* 0x000fe400078e0a97 */
[----:B------:R-:W-:-:S03]  /*5f30*/  @!P5 IMAD.MOV R146, RZ, RZ, -R146 ;  /* 0x000000ffff92d224 */ /* 0x000fc600078e0a92 */
[----:B------:R-:W-:Y:S01]  /*5f40*/  @!P1 IMAD.MOV R147, RZ, RZ, -R147 ;  /* 0x000000ffff939224 */ /* 0x000fe200078e0a93 */
[----:B---3--:R-:W-:Y:S02]  /*5f50*/  ISETP.GE.AND P4, PT, R17, RZ, PT ;  /* 0x000000ff1100720c */ /* 0x008fe40003f86270 */
[----:B------:R-:W3:Y:S01]  /*5f60*/  LDL R17, [R1+0x520] ;  /* 0x0005200001117983 */ /* 0x000ee20000100800 */
[----:B----4-:R-:W-:-:S03]  /*5f70*/  ISETP.GE.AND P3, PT, R18, RZ, PT ;  /* 0x000000ff1200720c */ /* 0x010fc60003f66270 */
[----:B------:R-:W4:Y:S01]  /*5f80*/  LDL R18, [R1+0x51c] ;  /* 0x00051c0001127983 */ /* 0x000f220000100800 */
[----:B-----5:R-:W-:-:S03]  /*5f90*/  ISETP.GE.AND P2, PT, R19, RZ, PT ;  /* 0x000000ff1300720c */ /* 0x020fc60003f46270 */
[----:B------:R-:W5:Y:S01]  /*5fa0*/  LDL R19, [R1+0x518] ;  /* 0x0005180001137983 */ /* 0x000f620000100800 */
[----:B------:R-:W-:-:S03]  /*5fb0*/  ISETP.GE.AND P1, PT, R20, RZ, PT ;  /* 0x000000ff1400720c */ /* 0x000fc60003f26270 */
[----:B------:R-:W5:Y:S01]  /*5fc0*/  LDL R20, [R1+0x514] ;  /* 0x0005140001147983 */ /* 0x000f620000100800 */
[----:B------:R-:W-:-:S03]  /*5fd0*/  ISETP.GE.AND P5, PT, R21, RZ, PT ;  /* 0x000000ff1500720c */ /* 0x000fc60003fa6270 */
[----:B------:R-:W5:Y:S01]  /*5fe0*/  LDL R21, [R1+0x510] ;  /* 0x0005100001157983 */ /* 0x000f620000100800 */
[----:B------:R-:W-:Y:S02]  /*5ff0*/  @!P4 IMAD.MOV R144, RZ, RZ, -R144 ;  /* 0x000000ffff90c224 */ /* 0x000fe400078e0a90 */
[----:B------:R-:W-:Y:S02]  /*6000*/  @!P3 IMAD.MOV R143, RZ, RZ, -R143 ;  /* 0x000000ffff8fb224 */ /* 0x000fe400078e0a8f */
[----:B------:R-:W-:Y:S02]  /*6010*/  @!P2 IMAD.MOV R142, RZ, RZ, -R142 ;  /* 0x000000ffff8ea224 */ /* 0x000fe400078e0a8e */
[----:B------:R-:W-:-:S03]  /*6020*/  @!P1 IMAD.MOV R140, RZ, RZ, -R140 ;  /* 0x000000ffff8c9224 */ /* 0x000fc600078e0a8c */
[----:B------:R-:W-:Y:S01]  /*6030*/  @!P5 IMAD.MOV R139, RZ, RZ, -R139 ;  /* 0x000000ffff8bd224 */ /* 0x000fe200078e0a8b */
[----:B--2---:R-:W-:Y:S02]  /*6040*/  ISETP.GE.AND P4, PT, R15, RZ, PT ;  /* 0x000000ff0f00720c */ /* 0x004fe40003f86270 */
[----:B------:R-:W2:Y:S01]  /*6050*/  LDL R15, [R1+0x50c] ;  /* 0x00050c00010f7983 */ /* 0x000ea20000100800 */
[----:B------:R-:W-:-:S03]  /*6060*/  ISETP.GE.AND P2, PT, R16, RZ, PT ;  /* 0x000000ff1000720c */ /* 0x000fc60003f46270 */
[----:B------:R-:W2:Y:S01]  /*6070*/  LDL R16, [R1+0x504] ;  /* 0x0005040001107983 */ /* 0x000ea20000100800 */
[----:B------:R-:W-:-:S03]  /*6080*/  ISETP.GE.AND P3, PT, R14, RZ, PT ;  /* 0x000000ff0e00720c */ /* 0x000fc60003f66270 */
[----:B------:R-:W2:Y:S03]  /*6090*/  LDL R14, [R1+0x4ec] ;  /* 0x0004ec00010e7983 */ /* 0x000ea60000100800 */
[----:B------:R-:W-:-:S03]  /*60a0*/  @!P4 IMAD.MOV R138, RZ, RZ, -R138 ;  /* 0x000000ffff8ac224 */ /* 0x000fc600078e0a8a */
[----:B------:R-:W-:-:S04]  /*60b0*/  @!P2 IMAD.MOV R135, RZ, RZ, -R135 ;  /* 0x000000ffff87a224 */ /* 0x000fc800078e0a87 */
        /* <DEDUP_REMOVED lines=12> */
[----:B------:R-:W-:Y:S01]  /*6180*/  @!P5 IMAD.MOV R132, RZ, RZ, -R132 ;  /* 0x000000ffff84d224 */ /* 0x000fe200078e0a84 */
[----:B------:R-:W-:Y:S01]  /*6190*/  ISETP.GE.AND P5, PT, R13, RZ, PT ;  /* 0x000000ff0d00720c */ /* 0x000fe20003fa6270 */
[----:B------:R-:W-:Y:S01]  /*61a0*/  @!P4 IMAD.MOV R131, RZ, RZ, -R131 ;  /* 0x000000ffff83c224 */ /* 0x000fe200078e0a83 */
[----:B------:R-:W5:Y:S01]  /*61b0*/  LDL R13, [R1+0x654] ;  /* 0x00065400010d7983 */ /* 0x000f620000100800 */
[----:B------:R-:W-:-:S03]  /*61c0*/  @!P3 IMAD.MOV R130, RZ, RZ, -R130 ;  /* 0x000000ffff82b224 */ /* 0x000fc600078e0a82 */
[----:B------:R-:W-:-:S07]  /*61d0*/  @!P2 IMAD.MOV R128, RZ, RZ, -R128 ;  /* 0x000000ffff80a224 */ /* 0x000fce00078e0a80 */
[----:B------:R-:W-:Y:S01]  /*61e0*/  @!P5 IMAD.MOV R126, RZ, RZ, -R126 ;  /* 0x000000ffff7ed224 */ /* 0x000fe200078e0a7e */
[----:B--2---:R-:W-:Y:S02]  /*61f0*/  ISETP.GE.AND P1, PT, R15, RZ, PT ;  /* 0x000000ff0f00720c */ /* 0x004fe40003f26270 */
[----:B------:R-:W2:Y:S01]  /*6200*/  LDL R15, [R1+0x4e8] ;  /* 0x0004e800010f7983 */ /* 0x000ea20000100800 */
[----:B------:R-:W-:-:S03]  /*6210*/  ISETP.GE.AND P4, PT, R16, RZ, PT ;  /* 0x000000ff1000720c */ /* 0x000fc60003f86270 */
[----:B------:R-:W2:Y:S07]  /*6220*/  LDL R16, [R1+0x4e4] ;  /* 0x0004e40001107983 */ /* 0x000eae0000100800 */
        /* <DEDUP_REMOVED lines=12> */
[----:B------:R-:W-:Y:S01]  /*62f0*/  @!P3 IMAD.MOV R123, RZ, RZ, -R123 ;  /* 0x000000ffff7bb224 */ /* 0x000fe200078e0a7b */
[----:B------:R-:W-:Y:S01]  /*6300*/  ISETP.GE.AND P3, PT, R14, RZ, PT ;  /* 0x000000ff0e00720c */ /* 0x000fe20003f66270 */
[----:B------:R-:W-:Y:S01]  /*6310*/  @!P2 IMAD.MOV R122, RZ, RZ, -R122 ;  /* 0x000000ffff7aa224 */ /* 0x000fe200078e0a7a */
[----:B------:R-:W5:Y:S01]  /*6320*/  LDL R14, [R1+0x634] ;  /* 0x00063400010e7983 */ /* 0x000f620000100800 */
[----:B------:R-:W-:Y:S02]  /*6330*/  @!P1 IMAD.MOV R120, RZ, RZ, -R120 ;  /* 0x000000ffff789224 */ /* 0x000fe400078e0a78 */
[----:B------:R-:W-:-:S03]  /*6340*/  @!P5 IMAD.MOV R119, RZ, RZ, -R119 ;  /* 0x000000ffff77d224 */ /* 0x000fc600078e0a77 */
[----:B------:R-:W-:-:S05]  /*6350*/  @!P4 IMAD.MOV R118, RZ, RZ, -R118 ;  /* 0x000000ffff76c224 */ /* 0x000fca00078e0a76 */
        /* <DEDUP_REMOVED lines=20> */
[----:B------:R-:W-:Y:S01]  /*64a0*/  ISETP.GE.AND P4, PT, R12, RZ, PT ;  /* 0x000000ff0c00720c */ /* 0x000fe20003f86270 */
[----:B------:R-:W-:Y:S01]  /*64b0*/  @!P3 IMAD.MOV R110, RZ, RZ, -R110 ;  /* 0x000000ffff6eb224 */ /* 0x000fe200078e0a6e */
[----:B------:R-:W-:Y:S01]  /*64c0*/  ISETP.GE.AND P3, PT, R13, RZ, PT ;  /* 0x000000ff0d00720c */ /* 0x000fe20003f66270 */
[----:B------:R-:W-:Y:S01]  /*64d0*/  @!P2 IMAD.MOV R108, RZ, RZ, -R108 ;  /* 0x000000ffff6ca224 */ /* 0x000fe200078e0a6c */
[----:B------:R-:W-:Y:S02]  /*64e0*/  ISETP.GE.AND P2, PT, R14, RZ, PT ;  /* 0x000000ff0e00720c */ /* 0x000fe40003f46270 */
[----:B------:R-:W-:-:S05]  /*64f0*/  @!P1 IMAD.MOV R107, RZ, RZ, -R107 ;  /* 0x000000ffff6b9224 */ /* 0x000fca00078e0a6b */
[----:B------:R-:W-:Y:S02]  /*6500*/  @!P5 IMAD.MOV R106, RZ, RZ, -R106 ;  /* 0x000000ffff6ad224 */ /* 0x000fe400078e0a6a */
[----:B------:R-:W-:Y:S02]  /*6510*/  @!P4 IMAD.MOV R103, RZ, RZ, -R103 ;  /* 0x000000ffff67c224 */ /* 0x000fe400078e0a67 */
[----:B------:R-:W-:Y:S02]  /*6520*/  @!P3 IMAD.MOV R102, RZ, RZ, -R102 ;  /* 0x000000ffff66b224 */ /* 0x000fe400078e0a66 */
[----:B------:R-:W-:Y:S01]  /*6530*/  @!P2 IMAD.MOV R99, RZ, RZ, -R99 ;  /* 0x000000ffff63a224 */ /* 0x000fe200078e0a63 */
[----:B--2---:R-:W-:Y:S02]  /*6540*/  ISETP.GE.AND P1, PT, R15, RZ, PT ;  /* 0x000000ff0f00720c */ /* 0x004fe40003f26270 */
[----:B------:R-:W-:-:S11]  /*6550*/  ISETP.GE.AND P5, PT, R16, RZ, PT ;  /* 0x000000ff1000720c */ /* 0x000fd60003fa6270 */
[----:B------:R-:W-:Y:S02]  /*6560*/  @!P1 IMAD.MOV R98, RZ, RZ, -R98 ;  /* 0x000000ffff629224 */ /* 0x000fe400078e0a62 */
[----:B------:R-:W-:Y:S01]  /*6570*/  @!P5 IMAD.MOV R95, RZ, RZ, -R95 ;  /* 0x000000ffff5fd224 */ /* 0x000fe200078e0a5f */
[----:B---3--:R-:W-:Y:S02]  /*6580*/  ISETP.GE.AND P4, PT, R17, RZ, PT ;  /* 0x000000ff1100720c */ /* 0x008fe40003f86270 */
[----:B----4-:R-:W-:Y:S02]  /*6590*/  ISETP.GE.AND P3, PT, R18, RZ, PT ;  /* 0x000000ff1200720c */ /* 0x010fe40003f66270 */
[----:B-----5:R-:W-:Y:S02]  /*65a0*/  ISETP.GE.AND P2, PT, R19, RZ, PT ;  /* 0x000000ff1300720c */ /* 0x020fe40003f46270 */
[----:B------:R-:W-:Y:S02]  /*65b0*/  ISETP.GE.AND P1, PT, R20, RZ, PT ;  /* 0x000000ff1400720c */ /* 0x000fe40003f26270 */
[----:B------:R-:W-:-:S05]  /*65c0*/  ISETP.GE.AND P5, PT, R21, RZ, PT ;  /* 0x000000ff1500720c */ /* 0x000fca0003fa6270 */
[----:B------:R-:W-:Y:S01]  /*65d0*/  @!P4 IMAD.MOV R94, RZ, RZ, -R94 ;  /* 0x000000ffff5ec224 */ /* 0x000fe200078e0a5e */
[----:B------:R-:W-:Y:S01]  /*65e0*/  ISETP.GE.AND P4, PT, R3, RZ, PT ;  /* 0x000000ff0300720c */ /* 0x000fe20003f86270 */
[----:B------:R-:W-:Y:S01]  /*65f0*/  @!P3 IMAD.MOV R91, RZ, RZ, -R91 ;  /* 0x000000ffff5bb224 */ /* 0x000fe200078e0a5b */
[----:B------:R-:W-:Y:S01]  /*6600*/  ISETP.GE.AND P3, PT, R252, RZ, PT ;  /* 0x000000fffc00720c */ /* 0x000fe20003f66270 */
[----:B------:R-:W-:Y:S01]  /*6610*/  @!P2 IMAD.MOV R90, RZ, RZ, -R90 ;  /* 0x000000ffff5aa224 */ /* 0x000fe200078e0a5a */
[----:B------:R-:W-:Y:S01]  /*6620*/  ISETP.GE.AND P2, PT, R251, RZ, PT ;  /* 0x000000fffb00720c */ /* 0x000fe20003f46270 */
[----:B------:R-:W2:Y:S01]  /*6630*/  LDL.LU R3, [R1+0x768] ;  /* 0x0007680001037983 */ /* 0x000ea20000300800 */
[----:B------:R-:W-:Y:S01]  /*6640*/  @!P1 IMAD.MOV R87, RZ, RZ, -R87 ;  /* 0x000000ffff579224 */ /* 0x000fe200078e0a57 */
[----:B------:R-:W-:Y:S01]  /*6650*/  ISETP.GE.AND P1, PT, R248, RZ, PT ;  /* 0x000000fff800720c */ /* 0x000fe20003f26270 */
[----:B------:R-:W-:Y:S01]  /*6660*/  @!P5 IMAD.MOV R86, RZ, RZ, -R86 ;  /* 0x000000ffff56d224 */ /* 0x000fe200078e0a56 */
[----:B------:R-:W-:-:S04]  /*6670*/  ISETP.GE.AND P5, PT, R247, RZ, PT ;  /* 0x000000fff700720c */ /* 0x000fc80003fa6270 */
[----:B------:R-:W-:Y:S01]  /*6680*/  @!P4 IMAD.MOV R83, RZ, RZ, -R83 ;  /* 0x000000ffff53c224 */ /* 0x000fe200078e0a53 */
[----:B------:R-:W-:Y:S01]  /*6690*/  ISETP.GE.AND P4, PT, R246, RZ, PT ;  /* 0x000000fff600720c */ /* 0x000fe20003f86270 */
[----:B------:R-:W-:Y:S01]  /*66a0*/  @!P3 IMAD.MOV R82, RZ, RZ, -R82 ;  /* 0x000000ffff52b224 */ /* 0x000fe200078e0a52 */
[----:B------:R-:W-:Y:S01]  /*66b0*/  ISETP.GE.AND P3, PT, R244, RZ, PT ;  /* 0x000000fff400720c */ /* 0x000fe20003f66270 */
[----:B------:R-:W-:Y:S01]  /*66c0*/  @!P2 IMAD.MOV R79, RZ, RZ, -R79 ;  /* 0x000000ffff4fa224 */ /* 0x000fe200078e0a4f */
[----:B------:R-:W-:Y:S02]  /*66d0*/  ISETP.GE.AND P2, PT, R242, RZ, PT ;  /* 0x000000fff200720c */ /* 0x000fe40003f46270 */
        /* <DEDUP_REMOVED lines=133> */
[----:B------:R-:W-:Y:S01]  /*6f30*/  ISETP.GE.AND P5, PT, R37, RZ, PT ;  /* 0x000000ff2500720c */ /* 0x000fe20003fa6270 */
[----:B------:R-:W-:-:S02]  /*6f40*/  IMAD R30, R30, 0x2, R172 ;  /* 0x000000021e1e7824 */ /* 0x000fc400078e02ac */
[----:B------:R-:W-:Y:S02]  /*6f50*/  IMAD.U32 R28, RZ, RZ, UR16 ;  /* 0x00000010ff1c7e24 */ /* 0x000fe4000f8e00ff */
[----:B------:R-:W-:Y:S02]  /*6f60*/  IMAD R29, R29, 0x2, R30 ;  /* 0x000000021d1d7824 */ /* 0x000fe400078e021e */
[----:B------:R-:W-:Y:S01]  /*6f70*/  @!P4 IMAD.MOV R229, RZ, RZ, -R229 ;  /* 0x000000ffffe5c224 */ /* 0x000fe200078e0ae5 */
[----:B------:R-:W-:Y:S01]  /*6f80*/  ISETP.GE.AND P4, PT, R36, RZ, PT ;  /* 0x000000ff2400720c */ /* 0x000fe20003f86270 */
        /* <DEDUP_REMOVED lines=8> */
[----:B------:R-:W-:Y:S01]  /*7010*/  IMAD.U32 R27, RZ, RZ, UR16 ;  /* 0x00000010ff1b7e24 */ /* 0x000fe2000f8e00ff */
[----:B------:R-:W-:Y:S01]  /*7020*/  ISETP.GE.AND P6, PT, R31, RZ, PT ;  /* 0x000000ff1f00720c */ /* 0x000fe20003fc6270 */
[----:B------:R-:W-:-:S02]  /*7030*/  IMAD R28, R28, 0x2, R29 ;  /* 0x000000021c1c7824 */ /* 0x000fc400078e021d */
[----:B------:R-:W-:Y:S02]  /*7040*/  IMAD.U32 R26, RZ, RZ, UR16 ;  /* 0x00000010ff1a7e24 */ /* 0x000fe4000f8e00ff */
[----:B------:R-:W-:Y:S02]  /*7050*/  IMAD R27, R27, 0x2, R28 ;  /* 0x000000021b1b7824 */ /* 0x000fe400078e021c */
[----:B------:R-:W-:Y:S02]  /*7060*/  IMAD.U32 R25, RZ, RZ, UR16 ;  /* 0x00000010ff197e24 */ /* 0x000fe4000f8e00ff */
[----:B------:R-:W-:Y:S02]  /*7070*/  IMAD R26, R26, 0x2, R27 ;  /* 0x000000021a1a7824 */ /* 0x000fe400078e021b */
[----:B------:R-:W-:Y:S02]  /*7080*/  IMAD.U32 R24, RZ, RZ, UR16 ;  /* 0x00000010ff187e24 */ /* 0x000fe4000f8e00ff */
[----:B------:R-:W-:-:S02]  /*7090*/  IMAD R25, R25, 0x2, R26 ;  /* 0x0000000219197824 */ /* 0x000fc400078e021a */
[----:B------:R-:W-:Y:S02]  /*70a0*/  @!P4 IMAD.MOV R239, RZ, RZ, -R239 ;  /* 0x000000ffffefc224 */ /* 0x000fe400078e0aef */
[----:B------:R-:W-:Y:S02]  /*70b0*/  @!P3 IMAD.MOV R241, RZ, RZ, -R241 ;  /* 0x000000fffff1b224 */ /* 0x000fe400078e0af1 */
[----:B------:R-:W-:Y:S02]  /*70c0*/  @!P2 IMAD.MOV R243, RZ, RZ, -R243 ;  /* 0x000000fffff3a224 */ /* 0x000fe400078e0af3 */
[----:B------:R-:W-:Y:S02]  /*70d0*/  @!P1 IMAD.MOV R245, RZ, RZ, -R245 ;  /* 0x000000fffff59224 */ /* 0x000fe400078e0af5 */
[----:B------:R-:W-:Y:S02]  /*70e0*/  @!P5 IMAD.MOV R249, RZ, RZ, -R249 ;  /* 0x000000fffff9d224 */ /* 0x000fe400078e0af9 */
[----:B------:R-:W-:-:S02]  /*70f0*/  @!P6 IMAD.MOV R4, RZ, RZ, -R4 ;  /* 0x000000ffff04e224 */ /* 0x000fc400078e0a04 */
[----:B------:R-:W-:Y:S01]  /*7100*/  IMAD R5, R5, UR4, RZ ;  /* 0x0000000405057c24 */ /* 0x000fe2000f8e02ff */
[C---:B------:R-:W-:Y:S01]  /*7110*/  SEL R152, R250.reuse, R152, !P0 ;  /* 0x00000098fa987207 */ /* 0x040fe20004000000 */
[----:B------:R-:W-:Y:S01]  /*7120*/  IMAD.U32 R23, RZ, RZ, UR16 ;  /* 0x00000010ff177e24 */ /* 0x000fe2000f8e00ff */
[----:B------:R-:W-:Y:S01]  /*7130*/  SEL R7, R250, R7, !P0 ;  /* 0x00000007fa077207 */ /* 0x000fe20004000000 */
[----:B------:R-:W-:Y:S01]  /*7140*/  IMAD R24, R24, 0x2, R25 ;  /* 0x0000000218187824 */ /* 0x000fe200078e0219 */
[----:B------:R-:W-:Y:S01]  /*7150*/  SEL R151, R250, R151, !P0 ;  /* 0x00000097fa977207 */ /* 0x000fe20004000000 */
[----:B------:R-:W-:Y:S01]  /*7160*/  IMAD R6, R166, UR17, RZ ;  /* 0x00000011a6067c24 */ /* 0x000fe2000f8e02ff */
[C---:B------:R-:W-:Y:S02]  /*7170*/  SEL R150, R250.reuse, R150, !P0 ;  /* 0x00000096fa967207 */ /* 0x040fe40004000000 */
[C---:B------:R-:W-:Y:S02]  /*7180*/  SEL R148, R250.reuse, R148, !P0 ;  /* 0x00000094fa947207 */ /* 0x040fe40004000000 */
[----:B------:R-:W-:-:S02]  /*7190*/  SEL R147, R250, R147, !P0 ;  /* 0x00000093fa937207 */ /* 0x000fc40004000000 */
[C---:B------:R-:W-:Y:S02]  /*71a0*/  SEL R146, R250.reuse, R146, !P0 ;  /* 0x00000092fa927207 */ /* 0x040fe40004000000 */
[C---:B------:R-:W-:Y:S02]  /*71b0*/  SEL R144, R250.reuse, R144, !P0 ;  /* 0x00000090fa907207 */ /* 0x040fe40004000000 */
[C---:B------:R-:W-:Y:S02]  /*71c0*/  SEL R143, R250.reuse, R143, !P0 ;  /* 0x0000008ffa8f7207 */ /* 0x040fe40004000000 */
        /* <DEDUP_REMOVED lines=117> */
[----:B------:R-:W-:Y:S01]  /*7920*/  SEL R249, R250, R249, !P0 ;  /* 0x000000f9faf97207 */ /* 0x000fe20004000000 */
[----:B------:R-:W-:Y:S01]  /*7930*/  VIADD R162, R164, 0x3f ;  /* 0x0000003fa4a27836 */ /* 0x000fe20000000000 */
[----:B------:R-:W-:Y:S01]  /*7940*/  SEL R250, R250, R4, !P0 ;  /* 0x00000004fafa7207 */ /* 0x000fe20004000000 */
[----:B------:R-:W-:Y:S01]  /*7950*/  IMAD.U32 R22, RZ, RZ, UR16 ;  /* 0x00000010ff167e24 */ /* 0x000fe2000f8e00ff */
[----:B------:R-:W-:Y:S01]  /*7960*/  LEA R8, P0, R5, UR12, 0x2 ;  /* 0x0000000c05087c11 */ /* 0x000fe2000f8010ff */
[----:B------:R-:W-:Y:S01]  /*7970*/  IMAD R23, R23, 0x2, R24 ;  /* 0x0000000217177824 */ /* 0x000fe200078e0218 */
[----:B-1----:R-:W-:Y:S01]  /*7980*/  R2UR UR32, R9 ;  /* 0x00000000092072ca */ /* 0x002fe200000e0000 */
[----:B------:R-:W-:Y:S01]  /*7990*/  IMAD.U32 R21, RZ, RZ, UR16 ;  /* 0x00000010ff157e24 */ /* 0x000fe2000f8e00ff */
[----:B------:R-:W-:Y:S01]  /*79a0*/  LEA R248, P1, R6, UR14, 0x2 ;  /* 0x0000000e06f87c11 */ /* 0x000fe2000f8210ff */
[----:B------:R-:W-:Y:S01]  /*79b0*/  IMAD R22, R22, 0x2, R23 ;  /* 0x0000000216167824 */ /* 0x000fe200078e0217 */
[----:B------:R-:W-:-:S02]  /*79c0*/  LEA.HI.X.SX32 R9, R5, UR13, 0x2, P0 ;  /* 0x0000000d05097c11 */ /* 0x000fc400080f16ff */
[----:B------:R-:W-:Y:S01]  /*79d0*/  ISETP.GT.AND P0, PT, R162, 0x3f, PT ;  /* 0x0000003fa200780c */ /* 0x000fe20003f04270 */
[----:B------:R-:W-:Y:S01]  /*79e0*/  IMAD.U32 R20, RZ, RZ, UR16 ;  /* 0x00000010ff147e24 */ /* 0x000fe2000f8e00ff */
[----:B------:R-:W-:Y:S01]  /*79f0*/  LEA.HI.X.SX32 R4, R6, UR15, 0x2, P1 ;  /* 0x0000000f06047c11 */ /* 0x000fe200088f16ff */
[----:B------:R-:W-:Y:S01]  /*7a00*/  IMAD R21, R21, 0x2, R22 ;  /* 0x0000000215157824 */ /* 0x000fe200078e0216 */
[CC--:B------:R-:W-:Y:S02]  /*7a10*/  ISETP.GE.AND P1, PT, R2.reuse, R164.reuse, PT ;  /* 0x000000a40200720c */ /* 0x0c0fe40003f26270 */
[----:B------:R-:W-:Y:S02]  /*7a20*/  SEL R155, RZ, 0x4, !P0 ;  /* 0x00000004ff9b7807 */ /* 0x000fe40004000000 */
[----:B------:R-:W-:Y:S01]  /*7a30*/  LOP3.LUT R163, R2, 0x2, RZ, 0xfc, !PT ;  /* 0x0000000202a37812 */ /* 0x000fe200078efcff */
[----:B------:R-:W-:Y:S01]  /*7a40*/  IMAD.U32 R19, RZ, RZ, UR16 ;  /* 0x00000010ff137e24 */ /* 0x000fe2000f8e00ff */
[----:B------:R-:W-:Y:S01]  /*7a50*/  SEL R10, R155, RZ, !P1 ;  /* 0x000000ff9b0a7207 */ /* 0x000fe20004800000 */
[----:B------:R-:W-:Y:S01]  /*7a60*/  IMAD R20, R20, 0x2, R21 ;  /* 0x0000000214147824 */ /* 0x000fe200078e0215 */
[----:B------:R-:W-:-:S02]  /*7a70*/  ISETP.GE.AND P0, PT, R163, R164, PT ;  /* 0x000000a4a300720c */ /* 0x000fc40003f06270 */
[----:B------:R-:W-:Y:S01]  /*7a80*/  LOP3.LUT R160, R2, 0x20, RZ, 0xfc, !PT ;  /* 0x0000002002a07812 */ /* 0x000fe200078efcff */
[----:B------:R-:W-:Y:S01]  /*7a90*/  IMAD.U32 R18, RZ, RZ, UR16 ;  /* 0x00000010ff127e24 */ /* 0x000fe2000f8e00ff */
[----:B------:R-:W-:Y:S01]  /*7aa0*/  ISETP.NE.U32.AND P2, PT, R10, RZ, PT ;  /* 0x000000ff0a00720c */ /* 0x000fe20003f45070 */
[----:B------:R-:W-:Y:S01]  /*7ab0*/  IMAD R19, R19, 0x2, R20 ;  /* 0x0000000213137824 */ /* 0x000fe200078e0214 */
[----:B------:R-:W-:Y:S02]  /*7ac0*/  SEL R10, R155, RZ, !P0 ;  /* 0x000000ff9b0a7207 */ /* 0x000fe40004000000 */
[----:B------:R-:W-:Y:S01]  /*7ad0*/  ISETP.GE.AND P0, PT, R160, R164, PT ;  /* 0x000000a4a000720c */ /* 0x000fe20003f06270 */
[----:B------:R-:W-:Y:S01]  /*7ae0*/  IMAD.U32 R17, RZ, RZ, UR16 ;  /* 0x00000010ff117e24 */ /* 0x000fe2000f8e00ff */
[----:B------:R-:W-:Y:S01]  /*7af0*/  LOP3.LUT R11, R2, 0x22, RZ, 0xfc, !PT ;  /* 0x00000022020b7812 */ /* 0x000fe200078efcff */
[----:B------:R-:W-:Y:S01]  /*7b00*/  IMAD R18, R18, 0x2, R19 ;  /* 0x0000000212127824 */ /* 0x000fe200078e0213 */
[----:B------:R-:W-:-:S02]  /*7b10*/  ISETP.NE.U32.AND P4, PT, R10, RZ, PT ;  /* 0x000000ff0a00720c */ /* 0x000fc40003f85070 */
[----:B------:R-:W-:Y:S01]  /*7b20*/  SEL R10, R155, RZ, !P0 ;  /* 0x000000ff9b0a7207 */ /* 0x000fe20004000000 */
[----:B------:R-:W-:Y:S01]  /*7b30*/  IMAD.U32 R16, RZ, RZ, UR16 ;  /* 0x00000010ff107e24 */ /* 0x000fe2000f8e00ff */
[----:B------:R-:W-:Y:S01]  /*7b40*/  ISETP.GE.AND P0, PT, R11, R164, PT ;  /* 0x000000a40b00720c */ /* 0x000fe20003f06270 */
[----:B------:R-:W-:Y:S01]  /*7b50*/  IMAD R17, R17, 0x2, R18 ;  /* 0x0000000211117824 */ /* 0x000fe200078e0212 */
[----:B------:R-:W-:Y:S01]  /*7b60*/  ISETP.NE.U32.AND P3, PT, R10, RZ, PT ;  /* 0x000000ff0a00720c */ /* 0x000fe20003f65070 */
[----:B------:R-:W-:Y:S01]  /*7b70*/  IMAD.U32 R15, RZ, RZ, UR16 ;  /* 0x00000010ff0f7e24 */ /* 0x000fe2000f8e00ff */
[----:B------:R-:W-:Y:S01]  /*7b80*/  SEL R10, R155, RZ, !P0 ;  /* 0x000000ff9b0a7207 */ /* 0x000fe20004000000 */
[----:B------:R-:W-:Y:S01]  /*7b90*/  IMAD R16, R16, 0x2, R17 ;  /* 0x0000000210107824 */ /* 0x000fe200078e0211 */
[C---:B------:R-:W-:Y:S01]  /*7ba0*/  LEA R56, P0, R30.reuse, R8, 0x2 ;  /* 0x000000081e387211 */ /* 0x040fe200078010ff */
[----:B------:R-:W-:Y:S02]  /*7bb0*/  IMAD.U32 R14, RZ, RZ, UR16 ;  /* 0x00000010ff0e7e24 */ /* 0x000fe4000f8e00ff */
[----:B------:R-:W-:Y:S01]  /*7bc0*/  IMAD R15, R15, 0x2, R16 ;  /* 0x000000020f0f7824 */ /* 0x000fe200078e0210 */
[----:B------:R-:W-:-:S02]  /*7bd0*/  LEA.HI.X.SX32 R57, R30, R9, 0x2, P0 ;  /* 0x000000091e397211 */ /* 0x000fc400000f16ff */
[-C--:B------:R-:W-:Y:S01]  /*7be0*/  LEA R50, P0, R26, R8.reuse, 0x2 ;  /* 0x000000081a327211 */ /* 0x080fe200078010ff */
[----:B------:R-:W-:Y:S02]  /*7bf0*/  IMAD.U32 R13, RZ, RZ, UR16 ;  /* 0x00000010ff0d7e24 */ /* 0x000fe4000f8e00ff */
[----:B------:R-:W-:Y:S01]  /*7c00*/  IMAD R14, R14, 0x2, R15 ;  /* 0x000000020e0e7824 */ /* 0x000fe200078e020f */
[-C--:B------:R-:W-:Y:S02]  /*7c10*/  LEA.HI.X.SX32 R51, R26, R9.reuse, 0x2, P0 ;  /* 0x000000091a337211 */ /* 0x080fe400000f16ff */
[CC--:B------:R-:W-:Y:S01]  /*7c20*/  LEA R42, P0, R22.reuse, R8.reuse, 0x2 ;  /* 0x00000008162a7211 */ /* 0x0c0fe200078010ff */
[----:B------:R-:W-:Y:S02]  /*7c30*/  IMAD.U32 R12, RZ, RZ, UR16 ;  /* 0x00000010ff0c7e24 */ /* 0x000fe4000f8e00ff */
[----:B------:R-:W-:Y:S01]  /*7c40*/  IMAD R13, R13, 0x2, R14 ;  /* 0x000000020d0d7824 */ /* 0x000fe200078e020e */
[----:B------:R-:W-:Y:S01]  /*7c50*/  LEA.HI.X.SX32 R43, R22, R9, 0x2, P0 ;  /* 0x00000009162b7211 */ /* 0x000fe200000f16ff */
[----:B------:R-:W-:Y:S01]  /*7c60*/  IMAD.U32 R11, RZ, RZ, UR16 ;  /* 0x00000010ff0b7e24 */ /* 0x000fe2000f8e00ff */
[-C--:B------:R-:W-:Y:S01]  /*7c70*/  LEA R52, P1, R28, R8.reuse, 0x2 ;  /* 0x000000081c347211 */ /* 0x080fe200078210ff */
[----:B------:R-:W-:Y:S01]  /*7c80*/  IMAD R12, R12, 0x2, R13 ;  /* 0x000000020c0c7824 */ /* 0x000fe200078e020d */
[----:B------:R-:W-:-:S02]  /*7c90*/  LEA R34, P0, R18, R8, 0x2 ;  /* 0x0000000812227211 */ /* 0x000fc400078010ff */
[-C--:B------:R-:W-:Y:S01]  /*7ca0*/  LEA R54, P6, R29, R8.reuse, 0x2 ;  /* 0x000000081d367211 */ /* 0x080fe200078c10ff */
[----:B------:R-:W-:Y:S01]  /*7cb0*/  IMAD R11, R11, 0x2, R12 ;  /* 0x000000020b0b7824 */ /* 0x000fe200078e020c */
[-C--:B------:R-:W-:Y:S02]  /*7cc0*/  LEA.HI.X.SX32 R53, R28, R9.reuse, 0x2, P1 ;  /* 0x000000091c357211 */ /* 0x080fe400008f16ff */
[----:B------:R-:W-:Y:S02]  /*7cd0*/  LEA.HI.X.SX32 R35, R18, R9, 0x2, P0 ;  /* 0x0000000912237211 */ /* 0x000fe400000f16ff */
[-C--:B------:R-:W-:Y:S02]  /*7ce0*/  LEA R158, P5, R27, R8.reuse, 0x2 ;  /* 0x000000081b9e7211 */ /* 0x080fe400078a10ff */
[-C--:B------:R-:W-:Y:S02]  /*7cf0*/  LEA R46, P1, R24, R8.reuse, 0x2 ;  /* 0x00000008182e7211 */ /* 0x080fe400078210ff */
[----:B------:R-:W-:-:S02]  /*7d00*/  LEA R28, P0, R15, R8, 0x2 ;  /* 0x000000080f1c7211 */ /* 0x000fc400078010ff */
[-C--:B------:R-:W-:Y:S02]  /*7d10*/  LEA.HI.X.SX32 R55, R29, R9.reuse, 0x2, P6 ;  /* 0x000000091d377211 */ /* 0x080fe400030f16ff */
[-C--:B------:R-:W-:Y:S02]  /*7d20*/  LEA.HI.X.SX32 R159, R27, R9.reuse, 0x2, P5 ;  /* 0x000000091b9f7211 */ /* 0x080fe400028f16ff */
[-C--:B------:R-:W-:Y:S02]  /*7d30*/  LEA.HI.X.SX32 R47, R24, R9.reuse, 0x2, P1 ;  /* 0x00000009182f7211 */ /* 0x080fe400008f16ff */
[----:B------:R-:W-:Y:S02]  /*7d40*/  LEA.HI.X.SX32 R29, R15, R9, 0x2, P0 ;  /* 0x000000090f1d7211 */ /* 0x000fe400000f16ff */
[-C--:B------:R-:W-:Y:S02]  /*7d50*/  LEA R44, P5, R23, R8.reuse, 0x2 ;  /* 0x00000008172c7211 */ /* 0x080fe400078a10ff */
[----:B------:R-:W-:-:S02]  /*7d60*/  LEA R38, P1, R20, R8, 0x2 ;  /* 0x0000000814267211 */ /* 0x000fc400078210ff */
[-C--:B------:R-:W-:Y:S02]  /*7d70*/  LEA R186, P0, R11, R8.reuse, 0x2 ;  /* 0x000000080bba7211 */ /* 0x080fe400078010ff */
[-C--:B------:R-:W-:Y:S02]  /*7d80*/  LEA R48, P6, R25, R8.reuse, 0x2 ;  /* 0x0000000819307211 */ /* 0x080fe400078c10ff */
[-C--:B------:R-:W-:Y:S02]  /*7d90*/  LEA.HI.X.SX32 R45, R23, R9.reuse, 0x2, P5 ;  /* 0x00000009172d7211 */ /* 0x080fe400028f16ff */
[-C--:B------:R-:W-:Y:S02]  /*7da0*/  LEA.HI.X.SX32 R39, R20, R9.reuse, 0x2, P1 ;  /* 0x0000000914277211 */ /* 0x080fe400008f16ff */
[----:B------:R-:W-:Y:S02]  /*7db0*/  LEA.HI.X.SX32 R187, R11, R9, 0x2, P0 ;  /* 0x000000090bbb7211 */ /* 0x000fe400000f16ff */
[----:B------:R-:W-:-:S02]  /*7dc0*/  LEA R36, P5, R19, R8, 0x2 ;  /* 0x0000000813247211 */ /* 0x000fc400078a10ff */
[-C--:B------:R-:W-:Y:S02]  /*7dd0*/  LEA R32, P1, R17, R8.reuse, 0x2 ;  /* 0x0000000811207211 */ /* 0x080fe400078210ff */
[-C--:B------:R-:W-:Y:S02]  /*7de0*/  LEA R174, P0, R194, R8.reuse, 0x2 ;  /* 0x00000008c2ae7211 */ /* 0x080fe400078010ff */
[-C--:B------:R-:W-:Y:S02]  /*7df0*/  LEA.HI.X.SX32 R49, R25, R9.reuse, 0x2, P6 ;  /* 0x0000000919317211 */ /* 0x080fe400030f16ff */
[----:B------:R-:W-:Y:S02]  /*7e00*/  LEA R40, P6, R21, R8, 0x2 ;  /* 0x0000000815287211 */ /* 0x000fe400078c10ff */
[-C--:B------:R-:W-:Y:S02]  /*7e10*/  LEA.HI.X.SX32 R37, R19, R9.reuse, 0x2, P5 ;  /* 0x0000000913257211 */ /* 0x080fe400028f16ff */
[----:B------:R-:W-:-:S02]  /*7e20*/  LEA.HI.X.SX32 R33, R17, R9, 0x2, P1 ;  /* 0x0000000911217211 */ /* 0x000fc400008f16ff */
[-C--:B------:R-:W-:Y:S02]  /*7e30*/  LEA.HI.X.SX32 R175, R194, R9.reuse, 0x2, P0 ;  /* 0x00000009c2af7211 */ /* 0x080fe400000f16ff */
[-C--:B------:R-:W-:Y:S02]  /*7e40*/  LEA R30, P5, R16, R8.reuse, 0x2 ;  /* 0x00000008101e7211 */ /* 0x080fe400078a10ff */
[-C--:B------:R-:W-:Y:S02]  /*7e50*/  LEA R24, P1, R13, R8.reuse, 0x2 ;  /* 0x000000080d187211 */ /* 0x080fe400078210ff */
[-C--:B------:R-:W-:Y:S02]  /*7e60*/  LEA R22, P0, R188, R8.reuse, 0x2 ;  /* 0x00000008bc167211 */ /* 0x080fe400078010ff */
[----:B------:R-:W-:Y:S02]  /*7e70*/  LEA.HI.X.SX32 R41, R21, R9, 0x2, P6 ;  /* 0x0000000915297211 */ /* 0x000fe400030f16ff */
[----:B------:R-:W-:-:S02]  /*7e80*/  LEA R26, P6, R14, R8, 0x2 ;  /* 0x000000080e1a7211 */ /* 0x000fc400078c10ff */
[-C--:B------:R-:W-:Y:S02]  /*7e90*/  LEA.HI.X.SX32 R31, R16, R9.reuse, 0x2, P5 ;  /* 0x00000009101f7211 */ /* 0x080fe400028f16ff */
[-C--:B------:R-:W-:Y:S02]  /*7ea0*/  LEA.HI.X.SX32 R25, R13, R9.reuse, 0x2, P1 ;  /* 0x000000090d197211 */ /* 0x080fe400008f16ff */
[----:B------:R-:W-:Y:S02]  /*7eb0*/  LEA.HI.X.SX32 R23, R188, R9, 0x2, P0 ;  /* 0x00000009bc177211 */ /* 0x000fe400000f16ff */
[-C--:B------:R-:W-:Y:S02]  /*7ec0*/  LEA R190, P5, R12, R8.reuse, 0x2 ;  /* 0x000000080cbe7211 */ /* 0x080fe400078a10ff */
[-C--:B------:R-:W-:Y:S02]  /*7ed0*/  LEA R178, P1, R170, R8.reuse, 0x2 ;  /* 0x00000008aab27211 */ /* 0x080fe400078210ff */
[----:B------:R-:W-:-:S02]  /*7ee0*/  LEA R18, P0, R180, R8, 0x2 ;  /* 0x00000008b4127211 */ /* 0x000fc400078010ff */
[-C--:B------:R-:W-:Y:S02]  /*7ef0*/  LEA.HI.X.SX32 R27, R14, R9.reuse, 0x2, P6 ;  /* 0x000000090e1b7211 */ /* 0x080fe400030f16ff */
[-C--:B------:R-:W-:Y:S02]  /*7f00*/  LEA R182, P6, R171, R8.reuse, 0x2 ;  /* 0x00000008abb67211 */ /* 0x080fe400078c10ff */
[-C--:B------:R-:W-:Y:S02]  /*7f10*/  LEA.HI.X.SX32 R191, R12, R9.reuse, 0x2, P5 ;  /* 0x000000090cbf7211 */ /* 0x080fe400028f16ff */
[-C--:B------:R-:W-:Y:S02]  /*7f20*/  LEA.HI.X.SX32 R179, R170, R9.reuse, 0x2, P1 ;  /* 0x00000009aab37211 */ /* 0x080fe400008f16ff */
[----:B------:R-:W-:Y:S02]  /*7f30*/  LEA.HI.X.SX32 R19, R180, R9, 0x2, P0 ;  /* 0x00000009b4137211 */ /* 0x000fe400000f16ff */
[----:B------:R-:W-:-:S02]  /*7f40*/  LEA R170, P1, R192, R8, 0x2 ;  /* 0x00000008c0aa7211 */ /* 0x000fc400078210ff */
[----:B------:R-:W-:Y:S02]  /*7f50*/  LEA R14, P0, R168, R8, 0x2 ;  /* 0x00000008a80e7211 */ /* 0x000fe400078010ff */
[-C--:B------:R-:W-:Y:S01]  /*7f60*/  LEA.HI.X.SX32 R183, R171, R9.reuse, 0x2, P6 ;  /* 0x00000009abb77211 */ /* 0x080fe200030f16ff */
[----:B------:R1:W-:Y:S01]  /*7f70*/  STL.64 [R1+0x158], R158 ;  /* 0x0001589e01007387 */ /* 0x0003e20000100a00 */
[-C--:B------:R-:W-:Y:S02]  /*7f80*/  LEA.HI.X.SX32 R171, R192, R9.reuse, 0x2, P1 ;  /* 0x00000009c0ab7211 */ /* 0x080fe400008f16ff */
[----:B------:R-:W-:Y:S01]  /*7f90*/  LEA.HI.X.SX32 R15, R168, R9, 0x2, P0 ;  /* 0x00000009a80f7211 */ /* 0x000fe200000f16ff */
[----:B------:R1:W-:Y:S01]  /*7fa0*/  STL.64 [R1+0x160], R190 ;  /* 0x000160be01007387 */ /* 0x0003e20000100a00 */
[----:B------:R-:W-:-:S03]  /*7fb0*/  IMAD R168, R7, UR9, RZ ;  /* 0x0000000907a87c24 */ /* 0x000fc6000f8e02ff */
[----:B------:R1:W-:Y:S04]  /*7fc0*/  STL.64 [R1+0x168], R186 ;  /* 0x000168ba01007387 */ /* 0x0003e80000100a00 */
[----:B------:R1:W-:Y:S01]  /*7fd0*/  STL.64 [R1+0x18], R182 ;  /* 0x000018b601007387 */ /* 0x0003e20000100a00 */
[----:B------:R-:W-:-:S03]  /*7fe0*/  LEA R20, P1, R184, R8, 0x2 ;  /* 0x00000008b8147211 */ /* 0x000fc600078210ff */
[----:B------:R1:W-:Y:S04]  /*7ff0*/  STL.64 [R1+0x10], R178 ;  /* 0x000010b201007387 */ /* 0x0003e80000100a00 */
[----:B------:R1:W-:Y:S04]  /*8000*/  STL.64 [R1+0x8], R174 ;  /* 0x000008ae01007387 */ /* 0x0003e80000100a00 */
[----:B------:R1:W-:Y:S04]  /*8010*/  STL.64 [R1], R170 ;  /* 0x000000aa01007387 */ /* 0x0003e80000100a00 */
[----:B------:R1:W-:Y:S01]  /*8020*/  STL [R1+0x2f4], R168 ;  /* 0x0002f4a801007387 */ /* 0x0003e20000100800 */
[----:B------:R-:W-:-:S02]  /*8030*/  LEA.HI.X.SX32 R21, R184, R9, 0x2, P1 ;  /* 0x00000009b8157211 */ /* 0x000fc400008f16ff */
[----:B------:R-:W-:-:S04]  /*8040*/  LEA R16, P1, R176, R8, 0x2 ;  /* 0x00000008b0107211 */ /* 0x000fc800078210ff */
[-C--:B------:R-:W-:Y:S02]  /*8050*/  LEA.HI.X.SX32 R17, R176, R9.reuse, 0x2, P1 ;  /* 0x00000009b0117211 */ /* 0x080fe400008f16ff */
[-C--:B------:R-:W-:Y:S02]  /*8060*/  LEA R12, P1, R154, R8.reuse, 0x2 ;  /* 0x000000089a0c7211 */ /* 0x080fe400078210ff */
[----:B------:R-:W-:Y:S02]  /*8070*/  ISETP.NE.U32.AND P5, PT, R10, RZ, PT ;  /* 0x000000ff0a00720c */ /* 0x000fe40003fa5070 */
[-C--:B------:R-:W-:Y:S01]  /*8080*/  LEA.HI.X.SX32 R13, R154, R9.reuse, 0x2, P1 ;  /* 0x000000099a0d7211 */ /* 0x080fe200008f16ff */
[----:B------:R-:W-:Y:S01]  /*8090*/  UIADD3 UR40, UPT, UPT, UR33, 0x3c000, URZ ;  /* 0x0003c00021287890 */ /* 0x000fe2000fffe0ff */
[----:B------:R-:W-:Y:S01]  /*80a0*/  LEA R10, P1, R156, R8, 0x2 ;  /* 0x000000089c0a7211 */ /* 0x000fe200078210ff */
[----:B------:R-:W-:Y:S01]  /*80b0*/  USHF.L.U32 UR4, UR8, 0x15, URZ ;  /* 0x0000001508047899 */ /* 0x000fe200080006ff */
[----:B------:R-:W-:Y:S01]  /*80c0*/  LOP3.LUT P0, RZ, R167, 0x7f, RZ, 0xc0, !PT ;  /* 0x0000007fa7ff7812 */ /* 0x000fe2000780c0ff */
[----:B--2---:R-:W-:Y:S01]  /*80d0*/  IMAD R3, R166, 0x80, R3 ;  /* 0x00000080a6037824 */ /* 0x004fe200078e0203 */
[----:B------:R-:W-:-:S02]  /*80e0*/  LEA.HI.X.SX32 R11, R156, R9, 0x2, P1 ;  /* 0x000000099c0b7211 */ /* 0x000fc400008f16ff */
[C---:B------:R-:W-:Y:S02]  /*80f0*/  LOP3.LUT R251, R2.reuse, 0x4, RZ, 0xfc, !PT ;  /* 0x0000000402fb7812 */ /* 0x040fe400078efcff */
[----:B------:R-:W-:Y:S01]  /*8100*/  LOP3.LUT R154, R2, 0x6, RZ, 0xfc, !PT ;  /* 0x00000006029a7812 */ /* 0x000fe200078efcff */
[----:B------:R-:W-:Y:S01]  /*8110*/  BAR.SYNC.DEFER_BLOCKING 0x0 ;  /* 0x0000000000007b1d */ /* 0x000fe20000010000 */
[----:B------:R-:W-:Y:S02]  /*8120*/  LEA R8, P6, R172, R8, 0x2 ;  /* 0x00000008ac087211 */ /* 0x000fe400078c10ff */
[C---:B------:R-:W-:Y:S02]  /*8130*/  LOP3.LUT R167, R2.reuse, 0x24, RZ, 0xfc, !PT ;  /* 0x0000002402a77812 */ /* 0x040fe400078efcff */
[----:B------:R-:W-:Y:S01]  /*8140*/  LOP3.LUT R156, R2, 0x26, RZ, 0xfc, !PT ;  /* 0x00000026029c7812 */ /* 0x000fe200078efcff */
[----:B------:R-:W-:Y:S01]  /*8150*/  UMOV UR7, 0x1 ;  /* 0x0000000100077882 */ /* 0x000fe20000000000 */
[----:B------:R-:W2:Y:S01]  /*8160*/  LDCU.64 UR42, c[0x0][0x358] ;  /* 0x00006b00ff2a77ac */ /* 0x000ea20008000a00 */
[----:B------:R-:W-:Y:S01]  /*8170*/  ULOP3.LUT UR4, UR4, 0x600000, URZ, 0xc0, !UPT ;  /* 0x0060000004047892 */ /* 0x000fe2000f8ec0ff */
[----:B------:R-:W-:Y:S01]  /*8180*/  UMOV UR31, UR40 ;  /* 0x00000028001f7c82 */ /* 0x000fe20008000000 */
[----:B-1----:R-:W-:Y:S10]  /*8190*/  BRA.U UP0, `(.L_x_5) ;  /* 0x0000000100187547 */ /* 0x002ff4000b800000 */
[----:B------:R-:W-:Y:S01]  /*81a0*/  ELECT P1, URZ, PT ;  /* 0x0000000000ff782f */ /* 0x000fe20003820000 */
[----:B------:R-:W-:Y:S01]  /*81b0*/  IMAD.MOV.U32 R7, RZ, RZ, 0x1 ;  /* 0x00000001ff077424 */ /* 0x000fe200078e00ff */
[----:B------:R-:W-:Y:S01]  /*81c0*/  UMOV UR6, 0x40 ;  /* 0x0000004000067882 */ /* 0x000fe20000000000 */
[----:B------:R-:W-:Y:S01]  /*81d0*/  UVIRTCOUNT.DEALLOC.SMPOOL 0x80 ;  /* 0x000000800000784c */ /* 0x000fe20000000000 */
[----:B------:R-:W-:-:S09]  /*81e0*/  ULEA UR6, UR5, UR6, 0x18 ;  /* 0x0000000605067291 */ /* 0x000fd2000f8ec0ff */
[----:B------:R1:W-:Y:S03]  /*81f0*/  @P1 STS.U8 [UR6], R7 ;  /* 0x00000007ff001988 */ /* 0x0003e60008000006 */
.L_x_5:
[----:B------:R-:W-:Y:S01]  /*8200*/  UIADD3 UR30, UPT, UPT, UR32, UR4, URZ ;  /* 0x00000004201e7290 */ /* 0x000fe2000fffe0ff */
[----:B------:R-:W-:Y:S01]  /*8210*/  LEA.HI.X.SX32 R9, R172, R9, 0x2, P6 ;  /* 0x00000009ac097211 */ /* 0x000fe200030f16ff */
[----:B------:R-:W-:Y:S01]  /*8220*/  VOTEU.ALL UP1, P0 ;  /* 0x0000000000ff7886 */ /* 0x000fe20000020000 */
[----:B------:R-:W-:Y:S01]  /*8230*/  LEA R194, P6, R168, R248, 0x2 ;  /* 0x000000f8a8c27211 */ /* 0x000fe200078c10ff */
[----:B------:R-:W-:Y:S01]  /*8240*/  VOTEU.ALL UP2, P0 ;  /* 0x0000000000ff7886 */ /* 0x000fe20000040000 */
[----:B------:R-:W-:Y:S01]  /*8250*/  ISETP.GE.AND P1, PT, R251, R164, PT ;  /* 0x000000a4fb00720c */ /* 0x000fe20003f26270 */
[----:B------:R3:W-:Y:S01]  /*8260*/  STL [R1+0x858], R0 ;  /* 0x0008580001007387 */ /* 0x0007e20000100800 */
[----:B------:R-:W-:-:S04]  /*8270*/  @!UP1 UIADD3 UR10, UPT, UPT, -UR7, 0x100000, URZ ;  /* 0x00100000070a9890 */ /* 0x000fc8000fffe1ff */
[----:B------:R-:W-:Y:S02]  /*8280*/  @!UP1 USHF.L.U32 UR11, UR10, 0xb, URZ ;  /* 0x0000000b0a0b9899 */ /* 0x000fe400080006ff */
[----:B------:R-:W-:Y:S01]  /*8290*/  @!UP1 USHF.L.U32 UR10, UR10, 0x1, URZ ;  /* 0x000000010a0a9899 */ /* 0x000fe200080006ff */
[----:B------:R-:W-:Y:S01]  /*82a0*/  IMAD R150, R150, UR9, RZ ;  /* 0x0000000996967c24 */ /* 0x000fe2000f8e02ff */
[----:B------:R-:W-:-:S04]  /*82b0*/  @!UP1 UIADD3 UR4, UPT, UPT, -UR7, 0x100000, URZ ;  /* 0x0010000007049890 */ /* 0x000fc8000fffe1ff */
[----:B------:R-:W-:Y:S02]  /*82c0*/  @!UP1 USHF.L.U32 UR5, UR4, 0xb, URZ ;  /* 0x0000000b04059899 */ /* 0x000fe400080006ff */
[----:B------:R-:W-:Y:S01]  /*82d0*/  @!UP1 USHF.L.U32 UR4, UR4, 0x1, URZ ;  /* 0x0000000104049899 */ /* 0x000fe200080006ff */
[----:B------:R-:W-:Y:S01]  /*82e0*/  STTM.16dp32bit_t0_t15.x128 tmem[UR30], RZ ;  /* 0x000000ff000079ed */ /* 0x000fe20008b8001e */
[----:B------:R-:W-:Y:S01]  /*82f0*/  STTM.16dp32bit_t16_t31.x128 tmem[UR30+0x80], RZ ;  /* 0x000080ff000079ed */ /* 0x000fe20008ba001e */
[----:B------:R-:W4:Y:S02]  /*8300*/  FENCE.VIEW.ASYNC.T ;  /* 0x00000000000073c6 */ /* 0x000f240000000200 */
[----:B----4-:R-:W-:Y:S01]  /*8310*/  BAR.SYNC.DEFER_BLOCKING 0x0 ;  /* 0x0000000000007b1d */ /* 0x010fe20000010000 */
[----:B------:R-:W-:Y:S01]  /*8320*/  LEA.HI.X.SX32 R195, R168, R4, 0x2, P6 ;  /* 0x00000004a8c37211 */ /* 0x000fe200030f16ff */
[----:B------:R-:W-:Y:S01]  /*8330*/  VIADD R168, R3, UR33 ;  /* 0x0000002103a87c36 */ /* 0x000fe20008000000 */
[-C--:B------:R-:W-:Y:S01]  /*8340*/  ISETP.GE.AND P6, PT, R154, R164.reuse, PT ;  /* 0x000000a49a00720c */ /* 0x080fe20003fc6270 */
[----:B------:R-:W-:Y:S01]  /*8350*/  IMAD R147, R147, UR9, RZ ;  /* 0x0000000993937c24 */ /* 0x000fe2000f8e02ff */
[----:B------:R-:W-:Y:S01]  /*8360*/  SEL R154, R155, RZ, !P1 ;  /* 0x000000ff9b9a7207 */ /* 0x000fe20004800000 */
[----:B------:R-:W-:Y:S01]  /*8370*/  VOTEU.ALL UP1, P0 ;  /* 0x0000000000ff7886 */ /* 0x000fe20000020000 */
[-C--:B------:R-:W-:Y:S01]  /*8380*/  ISETP.GE.AND P1, PT, R167, R164.reuse, PT ;  /* 0x000000a4a700720c */ /* 0x080fe20003f26270 */
[----:B------:R-:W-:Y:S01]  /*8390*/  STL.64 [R1+0x128], R194 ;  /* 0x000128c201007387 */ /* 0x000fe20000100a00 */
[----:B-1----:R-:W-:Y:S01]  /*83a0*/  SEL R7, R155, RZ, !P6 ;  /* 0x000000ff9b077207 */ /* 0x002fe20007000000 */
[----:B------:R-:W-:Y:S01]  /*83b0*/  IMAD R146, R146, UR9, RZ ;  /* 0x0000000992927c24 */ /* 0x000fe2000f8e02ff */
[----:B------:R-:W-:Y:S01]  /*83c0*/  ISETP.GE.AND P6, PT, R156, R164, PT ;  /* 0x000000a49c00720c */ /* 0x000fe20003fc6270 */
[----:B------:R-:W-:Y:S01]  /*83d0*/  STL [R1+0x6d8], R168 ;  /* 0x0006d8a801007387 */ /* 0x000fe20000100800 */
[----:B------:R-:W-:Y:S01]  /*83e0*/  LOP3.LUT R172, R2, 0x8, RZ, 0xfc, !PT ;  /* 0x0000000802ac7812 */ /* 0x000fe200078efcff */
[----:B------:R-:W-:Y:S01]  /*83f0*/  IMAD R144, R144, UR9, RZ ;  /* 0x0000000990907c24 */ /* 0x000fe2000f8e02ff */
[C---:B------:R-:W-:Y:S01]  /*8400*/  LOP3.LUT R156, R2.reuse, 0xa, RZ, 0xfc, !PT ;  /* 0x0000000a029c7812 */ /* 0x040fe200078efcff */
[----:B------:R1:W-:Y:S01]  /*8410*/  STL.64 [R1+0x950], R50 ;  /* 0x0009503201007387 */ /* 0x0003e20000100a00 */
[C---:B------:R-:W-:Y:S01]  /*8420*/  LOP3.LUT R167, R2.reuse, 0x28, RZ, 0xfc, !PT ;  /* 0x0000002802a77812 */ /* 0x040fe200078efcff */
[----:B------:R-:W-:Y:S01]  /*8430*/  IMAD R143, R143, UR9, RZ ;  /* 0x000000098f8f7c24 */ /* 0x000fe2000f8e02ff */
[----:B---3--:R-:W-:Y:S01]  /*8440*/  LOP3.LUT R0, R2, 0x2a, RZ, 0xfc, !PT ;  /* 0x0000002a02007812 */ /* 0x008fe200078efcff */
[----:B------:R3:W-:Y:S01]  /*8450*/  STL.64 [R1+0x958], R48 ;  /* 0x0009583001007387 */ /* 0x0007e20000100a00 */
[----:B------:R-:W-:-:S02]  /*8460*/  IMAD R142, R142, UR9, RZ ;  /* 0x000000098e8e7c24 */ /* 0x000fc4000f8e02ff */
[----:B------:R-:W-:Y:S01]  /*8470*/  IMAD R140, R140, UR9, RZ ;  /* 0x000000098c8c7c24 */ /* 0x000fe2000f8e02ff */
[----:B------:R-:W4:Y:S02]  /*8480*/  FENCE.VIEW.ASYNC.S ;  /* 0x00000000000073c6 */ /* 0x000f240000000000 */
[----:B----4-:R4:W2:Y:S02]  /*8490*/  @!UP1 SYNCS.EXCH.64 URZ, [UR31], UR10 ;  /* 0x0000000a1fff95b2 */ /* 0x0108a40008000100 */
[----:B--2---:R-:W-:Y:S01]  /*84a0*/  BAR.SYNC.DEFER_BLOCKING 0x0 ;  /* 0x0000000000007b1d */ /* 0x004fe20000010000 */
[----:B------:R-:W-:Y:S02]  /*84b0*/  IMAD R139, R139, UR9, RZ ;  /* 0x000000098b8b7c24 */ /* 0x000fe4000f8e02ff */
[----:B------:R-:W-:Y:S02]  /*84c0*/  VIADD R252, R164, 0xffffffc0 ;  /* 0xffffffc0a4fc7836 */ /* 0x000fe40000000000 */
[----:B------:R-:W-:-:S02]  /*84d0*/  IMAD R136, R136, UR9, RZ ;  /* 0x0000000988887c24 */ /* 0x000fc4000f8e02ff */
[----:B------:R-:W-:Y:S01]  /*84e0*/  IMAD R135, R135, UR9, RZ ;  /* 0x0000000987877c24 */ /* 0x000fe2000f8e02ff */
[----:B------:R2:W-:Y:S01]  /*84f0*/  STL.64 [R1+0x940], R46 ;  /* 0x0009402e01007387 */ /* 0x0005e20000100a00 */
[----:B------:R-:W-:Y:S02]  /*8500*/  IMAD R134, R134, UR9, RZ ;  /* 0x0000000986867c24 */ /* 0x000fe4000f8e02ff */
[----:B------:R-:W-:Y:S02]  /*8510*/  IMAD R131, R131, UR9, RZ ;  /* 0x0000000983837c24 */ /* 0x000fe4000f8e02ff */
[----:B------:R-:W-:Y:S02]  /*8520*/  IMAD R130, R130, UR9, RZ ;  /* 0x0000000982827c24 */ /* 0x000fe4000f8e02ff */
[----:B------:R-:W-:Y:S02]  /*8530*/  IMAD R180, R128, UR9, RZ ;  /* 0x0000000980b47c24 */ /* 0x000fe4000f8e02ff */
[----:B------:R-:W-:-:S02]  /*8540*/  IMAD R123, R123, UR9, RZ ;  /* 0x000000097b7b7c24 */ /* 0x000fc4000f8e02ff */
[----:B------:R-:W-:Y:S02]  /*8550*/  IMAD R122, R122, UR9, RZ ;  /* 0x000000097a7a7c24 */ /* 0x000fe4000f8e02ff */
[----:B------:R-:W-:Y:S02]  /*8560*/  IMAD R176, R120, UR9, RZ ;  /* 0x0000000978b07c24 */ /* 0x000fe4000f8e02ff */
[----:B------:R-:W-:Y:S01]  /*8570*/  IMAD R119, R119, UR9, RZ ;  /* 0x0000000977777c24 */ /* 0x000fe2000f8e02ff */
[----:B------:R1:W1:Y:S02]  /*8580*/  @!UP2 SYNCS.EXCH.64 URZ, [UR33+0x3c008], UR4 ;  /* 0x03c0080421ffa5b2 */ /* 0x0002640008000100 */
[----:B------:R-:W-:Y:S01]  /*8590*/  @!PT LDS RZ, [RZ] ;  /* 0x00000000fffff984 */ /* 0x000fe20000000800 */
[----:B------:R-:W-:Y:S01]  /*85a0*/  @!PT LDS RZ, [RZ] ;  /* 0x00000000fffff984 */ /* 0x000fe20000000800 */
[----:B------:R-:W-:Y:S01]  /*85b0*/  @!PT LDS RZ, [RZ] ;  /* 0x00000000fffff984 */ /* 0x000fe20000000800 */
[----:B-1----:R1:W-:Y:S01]  /*85c0*/  LDGSTS.E [R168+0x30000], desc[UR42][R182.64], P2 ;  /* 0x30000000b6a87fae */ /* 0x0023e200091a102a */
[----:B------:R-:W-:Y:S01]  /*85d0*/  ISETP.NE.U32.AND P2, PT, R154, RZ, PT ;  /* 0x000000ff9a00720c */ /* 0x000fe20003f45070 */
[----:B------:R-:W-:Y:S01]  /*85e0*/  IMAD R115, R115, UR9, RZ ;  /* 0x0000000973737c24 */ /* 0x000fe2000f8e02ff */
[----:B------:R-:W-:Y:S01]  /*85f0*/  SEL R154, R155, RZ, !P1 ;  /* 0x000000ff9b9a7207 */ /* 0x000fe20004800000 */
[----:B------:R1:W-:Y:S01]  /*8600*/  LDGSTS.E [R168+0x30008], desc[UR42][R178.64], P4 ;  /* 0x30008000b2a87fae */ /* 0x0003e2000a1a102a */
[----:B------:R-:W-:Y:S01]  /*8610*/  ISETP.NE.U32.AND P1, PT, R7, RZ, PT ;  /* 0x000000ff0700720c */ /* 0x000fe20003f25070 */
[----:B------:R-:W-:Y:S01]  /*8620*/  IMAD R114, R114, UR9, RZ ;  /* 0x0000000972727c24 */ /* 0x000fe2000f8e02ff */
[----:B------:R-:W-:Y:S01]  /*8630*/  SEL R7, R155, RZ, !P6 ;  /* 0x000000ff9b077207 */ /* 0x000fe20007000000 */
[----:B------:R1:W-:Y:S01]  /*8640*/  LDGSTS.E [R168+0x32000], desc[UR42][R50.64], P3 ;  /* 0x3200000032a87fae */ /* 0x0003e200099a102a */
[----:B------:R-:W-:Y:S01]  /*8650*/  ISETP.NE.U32.AND P4, PT, R154, RZ, PT ;  /* 0x000000ff9a00720c */ /* 0x000fe20003f85070 */
[----:B------:R-:W-:Y:S01]  /*8660*/  IMAD R112, R112, UR9, RZ ;  /* 0x0000000970707c24 */ /* 0x000fe2000f8e02ff */
[----:B------:R-:W-:Y:S01]  /*8670*/  ISETP.NE.U32.AND P6, PT, R7, RZ, PT ;  /* 0x000000ff0700720c */ /* 0x000fe20003fc5070 */
[----:B------:R3:W-:Y:S01]  /*8680*/  LDGSTS.E [R168+0x32008], desc[UR42][R48.64], P5 ;  /* 0x3200800030a87fae */ /* 0x0007e2000a9a102a */
[----:B------:R-:W-:Y:S01]  /*8690*/  LOP3.LUT R7, R3, 0x10, RZ, 0x3c, !PT ;  /* 0x0000001003077812 */ /* 0x000fe200078e3cff */
[----:B-1----:R-:W-:Y:S01]  /*86a0*/  IMAD R182, R132, UR9, RZ ;  /* 0x0000000984b67c24 */ /* 0x002fe2000f8e02ff */
[-C--:B------:R-:W-:Y:S01]  /*86b0*/  ISETP.GE.AND P3, PT, R172, R164.reuse, PT ;  /* 0x000000a4ac00720c */ /* 0x080fe20003f66270 */
[----:B------:R-:W-:Y:S01]  /*86c0*/  IMAD R179, R126, UR9, RZ ;  /* 0x000000097eb37c24 */ /* 0x000fe2000f8e02ff */
[-C--:B------:R-:W-:Y:S01]  /*86d0*/  ISETP.GE.AND P5, PT, R156, R164.reuse, PT ;  /* 0x000000a49c00720c */ /* 0x080fe20003fa6270 */
[----:B------:R-:W-:Y:S01]  /*86e0*/  VIADD R7, R7, UR33 ;  /* 0x0000002107077c36 */ /* 0x000fe20008000000 */
[----:B------:R-:W-:Y:S01]  /*86f0*/  SEL R156, R155, RZ, !P3 ;  /* 0x000000ff9b9c7207 */ /* 0x000fe20005800000 */
[----:B------:R-:W-:Y:S01]  /*8700*/  IMAD R178, R124, UR9, RZ ;  /* 0x000000097cb27c24 */ /* 0x000fe2000f8e02ff */
[-C--:B------:R-:W-:Y:S01]  /*8710*/  ISETP.GE.AND P3, PT, R167, R164.reuse, PT ;  /* 0x000000a4a700720c */ /* 0x080fe20003f66270 */
[----:B------:R-:W-:Y:S01]  /*8720*/  IMAD R111, R111, UR9, RZ ;  /* 0x000000096f6f7c24 */ /* 0x000fe2000f8e02ff */
[----:B------:R-:W-:Y:S01]  /*8730*/  LDGSTS.E [R7+0x30000], desc[UR42][R174.64], P2 ;  /* 0x30000000ae077fae */ /* 0x000fe200091a102a */
[C---:B------:R-:W-:Y:S01]  /*8740*/  SEL R154, R155.reuse, RZ, !P5 ;  /* 0x000000ff9b9a7207 */ /* 0x040fe20006800000 */
[----:B------:R-:W-:Y:S01]  /*8750*/  IMAD R110, R110, UR9, RZ ;  /* 0x000000096e6e7c24 */ /* 0x000fe2000f8e02ff */
[----:B------:R-:W-:Y:S01]  /*8760*/  ISETP.NE.U32.AND P2, PT, R156, RZ, PT ;  /* 0x000000ff9c00720c */ /* 0x000fe20003f45070 */
[----:B------:R-:W-:Y:S01]  /*8770*/  LDGSTS.E [R7+0x30008], desc[UR42][R170.64], P1 ;  /* 0x30008000aa077fae */ /* 0x000fe200089a102a */
[----:B------:R-:W-:Y:S01]  /*8780*/  SEL R156, R155, RZ, !P3 ;  /* 0x000000ff9b9c7207 */ /* 0x000fe20005800000 */
[----:B------:R-:W-:Y:S01]  /*8790*/  IMAD R108, R108, UR9, RZ ;  /* 0x000000096c6c7c24 */ /* 0x000fe2000f8e02ff */
[-C--:B------:R-:W-:Y:S01]  /*87a0*/  ISETP.GE.AND P5, PT, R0, R164.reuse, PT ;  /* 0x000000a40000720c */ /* 0x080fe20003fa6270 */
[----:B------:R2:W-:Y:S01]  /*87b0*/  LDGSTS.E [R7+0x32000], desc[UR42][R46.64], P4 ;  /* 0x320000002e077fae */ /* 0x0005e2000a1a102a */
[----:B------:R-:W-:Y:S01]  /*87c0*/  ISETP.NE.U32.AND P3, PT, R154, RZ, PT ;  /* 0x000000ff9a00720c */ /* 0x000fe20003f65070 */
[----:B------:R-:W-:Y:S01]  /*87d0*/  IMAD R107, R107, UR9, RZ ;  /* 0x000000096b6b7c24 */ /* 0x000fe2000f8e02ff */
[----:B------:R-:W-:Y:S01]  /*87e0*/  ISETP.NE.U32.AND P1, PT, R156, RZ, PT ;  /* 0x000000ff9c00720c */ /* 0x000fe20003f25070 */
[----:B------:R1:W-:Y:S01]  /*87f0*/  LDGSTS.E [R7+0x32008], desc[UR42][R44.64], P6 ;  /* 0x320080002c077fae */ /* 0x0003e2000b1a102a */
[C---:B------:R-:W-:Y:S01]  /*8800*/  LOP3.LUT R50, R2.reuse, 0xc, RZ, 0xfc, !PT ;  /* 0x0000000c02327812 */ /* 0x040fe200078efcff */
[----:B------:R-:W-:Y:S01]  /*8810*/  IMAD R103, R103, UR9, RZ ;  /* 0x0000000967677c24 */ /* 0x000fe2000f8e02ff */
[----:B------:R-:W-:Y:S01]  /*8820*/  SEL R154, R155, RZ, !P5 ;  /* 0x000000ff9b9a7207 */ /* 0x000fe20006800000 */
[----:B------:R1:W-:Y:S01]  /*8830*/  STL.64 [R1+0x960], R6 ;  /* 0x0009600601007387 */ /* 0x0003e20000100a00 */
[----:B---3--:R-:W-:Y:S01]  /*8840*/  LOP3.LUT R49, R2, 0xe, RZ, 0xfc, !PT ;  /* 0x0000000e02317812 */ /* 0x008fe200078efcff */
[----:B------:R-:W-:Y:S01]  /*8850*/  IMAD R102, R102, UR9, RZ ;  /* 0x0000000966667c24 */ /* 0x000fe2000f8e02ff */
[-C--:B------:R-:W-:Y:S01]  /*8860*/  ISETP.GE.AND P4, PT, R50, R164.reuse, PT ;  /* 0x000000a43200720c */ /* 0x080fe20003f86270 */
[----:B------:R3:W-:Y:S01]  /*8870*/  STL.64 [R1+0x948], R44 ;  /* 0x0009482c01007387 */ /* 0x0007e20000100a00 */
[----:B--2---:R-:W-:Y:S01]  /*8880*/  LOP3.LUT R46, R3, 0x20, RZ, 0x3c, !PT ;  /* 0x00000020032e7812 */ /* 0x004fe200078e3cff */
[----:B------:R-:W-:Y:S01]  /*8890*/  IMAD R47, R116, UR9, RZ ;  /* 0x00000009742f7c24 */ /* 0x000fe2000f8e02ff */
[----:B------:R-:W-:Y:S01]  /*88a0*/  LOP3.LUT R48, R2, 0x2c, RZ, 0xfc, !PT ;  /* 0x0000002c02307812 */ /* 0x000fe200078efcff */
[----:B------:R2:W-:Y:S01]  /*88b0*/  STL.64 [R1+0x968], R22 ;  /* 0x0009681601007387 */ /* 0x0005e20000100a00 */
[----:B------:R-:W-:Y:S01]  /*88c0*/  ISETP.NE.U32.AND P5, PT, R154, RZ, PT ;  /* 0x000000ff9a00720c */ /* 0x000fe20003fa5070 */
[----:B------:R-:W-:Y:S01]  /*88d0*/  VIADD R246, R46, UR33 ;  /* 0x000000212ef67c36 */ /* 0x000fe20008000000 */
[-C--:B------:R-:W-:Y:S01]  /*88e0*/  ISETP.GE.AND P6, PT, R49, R164.reuse, PT ;  /* 0x000000a43100720c */ /* 0x080fe20003fc6270 */
[----:B------:R2:W-:Y:S01]  /*88f0*/  STL.64 [R1+0x970], R20 ;  /* 0x0009701401007387 */ /* 0x0005e20000100a00 */
[----:B------:R-:W-:Y:S01]  /*8900*/  SEL R156, R155, RZ, !P4 ;  /* 0x000000ff9b9c7207 */ /* 0x000fe20006000000 */
[----:B------:R-:W-:Y:S01]  /*8910*/  IMAD R175, R99, UR9, RZ ;  /* 0x0000000963af7c24 */ /* 0x000fe2000f8e02ff */
[-C--:B------:R-:W-:Y:S01]  /*8920*/  ISETP.GE.AND P4, PT, R48, R164.reuse, PT ;  /* 0x000000a43000720c */ /* 0x080fe20003f86270 */
[----:B------:R2:W-:Y:S01]  /*8930*/  LDGSTS.E [R246+0x30000], desc[UR42][R22.64], P2 ;  /* 0x3000000016f67fae */ /* 0x0005e200091a102a */
[----:B-1----:R-:W-:Y:S01]  /*8940*/  LOP3.LUT R7, R2, 0x10, RZ, 0xfc, !PT ;  /* 0x0000001002077812 */ /* 0x002fe200078efcff */
[----:B---3--:R-:W-:Y:S01]  /*8950*/  IMAD R45, R148, UR9, RZ ;  /* 0x00000009942d7c24 */ /* 0x008fe2000f8e02ff */
[----:B------:R-:W-:Y:S01]  /*8960*/  LOP3.LUT R0, R2, 0x2e, RZ, 0xfc, !PT ;  /* 0x0000002e02007812 */ /* 0x000fe200078efcff */
[----:B------:R1:W-:Y:S01]  /*8970*/  LDGSTS.E [R246+0x30008], desc[UR42][R20.64], P3 ;  /* 0x3000800014f67fae */ /* 0x0003e200099a102a */
[C---:B------:R-:W-:Y:S01]  /*8980*/  SEL R154, R155.reuse, RZ, !P6 ;  /* 0x000000ff9b9a7207 */ /* 0x040fe20007000000 */
[----:B------:R-:W-:Y:S01]  /*8990*/  IMAD R48, R138, UR9, RZ ;  /* 0x000000098a307c24 */ /* 0x000fe2000f8e02ff */
[----:B------:R-:W-:Y:S01]  /*89a0*/  ISETP.NE.U32.AND P2, PT, R156, RZ, PT ;  /* 0x000000ff9c00720c */ /* 0x000fe20003f45070 */
[----:B------:R-:W-:Y:S01]  /*89b0*/  LDGSTS.E [R246+0x32000], desc[UR42][R42.64], P1 ;  /* 0x320000002af67fae */ /* 0x000fe200089a102a */
[----:B------:R-:W-:Y:S01]  /*89c0*/  SEL R156, R155, RZ, !P4 ;  /* 0x000000ff9b9c7207 */ /* 0x000fe20006000000 */
[----:B------:R-:W-:Y:S01]  /*89d0*/  IMAD R44, R127, UR9, RZ ;  /* 0x000000097f2c7c24 */ /* 0x000fe2000f8e02ff */
[-C--:B------:R-:W-:Y:S01]  /*89e0*/  ISETP.GE.AND P1, PT, R7, R164.reuse, PT ;  /* 0x000000a40700720c */ /* 0x080fe20003f26270 */
[----:B------:R-:W-:Y:S01]  /*89f0*/  LDGSTS.E [R246+0x32008], desc[UR42][R40.64], P5 ;  /* 0x3200800028f67fae */ /* 0x000fe2000a9a102a */
[----:B------:R-:W-:Y:S01]  /*8a00*/  LOP3.LUT R7, R3, 0x30, RZ, 0x3c, !PT ;  /* 0x0000003003077812 */ /* 0x000fe200078e3cff */
[----:B------:R-:W-:Y:S01]  /*8a10*/  IMAD R51, R98, UR9, RZ ;  /* 0x0000000962337c24 */ /* 0x000fe2000f8e02ff */
[-C--:B------:R-:W-:Y:S01]  /*8a20*/  ISETP.GE.AND P6, PT, R0, R164.reuse, PT ;  /* 0x000000a40000720c */ /* 0x080fe20003fc6270 */
[----:B------:R-:W-:Y:S01]  /*8a30*/  IMAD R174, R95, UR9, RZ ;  /* 0x000000095fae7c24 */ /* 0x000fe2000f8e02ff */
[----:B------:R-:W-:Y:S01]  /*8a40*/  ISETP.NE.U32.AND P4, PT, R154, RZ, PT ;  /* 0x000000ff9a00720c */ /* 0x000fe20003f85070 */
[----:B------:R-:W-:Y:S01]  /*8a50*/  VIADD R247, R7, UR33 ;  /* 0x0000002107f77c36 */ /* 0x000fe20008000000 */
[----:B------:R-:W-:Y:S01]  /*8a60*/  ISETP.NE.U32.AND P3, PT, R156, RZ, PT ;  /* 0x000000ff9c00720c */ /* 0x000fe20003f65070 */
[----:B------:R-:W-:Y:S01]  /*8a70*/  IMAD R172, R91, UR9, RZ ;  /* 0x000000095bac7c24 */ /* 0x000fe2000f8e02ff */
[----:B--2---:R-:W-:Y:S01]  /*8a80*/  LOP3.LUT R22, R2, 0x12, RZ, 0xfc, !PT ;  /* 0x0000001202167812 */ /* 0x004fe200078efcff */
[----:B------:R-:W-:Y:S01]  /*8a90*/  IMAD R46, R90, UR9, RZ ;  /* 0x000000095a2e7c24 */ /* 0x000fe2000f8e02ff */
[----:B------:R-:W-:Y:S01]  /*8aa0*/  LOP3.LUT R6, R2, 0x30, RZ, 0xfc, !PT ;  /* 0x0000003002067812 */ /* 0x000fe200078efcff */
[----:B------:R-:W-:Y:S01]  /*8ab0*/  LDGSTS.E [R247+0x30000], desc[UR42][R18.64], P2 ;  /* 0x3000000012f77fae */ /* 0x000fe200091a102a */
[----:B------:R-:W-:Y:S01]  /*8ac0*/  SEL R154, R155, RZ, !P6 ;  /* 0x000000ff9b9a7207 */ /* 0x000fe20007000000 */
[----:B------:R-:W-:Y:S01]  /*8ad0*/  IMAD R171, R87, UR9, RZ ;  /* 0x0000000957ab7c24 */ /* 0x000fe2000f8e02ff */
[-C--:B------:R-:W-:Y:S01]  /*8ae0*/  ISETP.GE.AND P5, PT, R22, R164.reuse, PT ;  /* 0x000000a41600720c */ /* 0x080fe20003fa6270 */
[----:B------:R-:W-:Y:S01]  /*8af0*/  IMAD R170, R83, UR9, RZ ;  /* 0x0000000953aa7c24 */ /* 0x000fe2000f8e02ff */
[----:B------:R-:W-:Y:S01]  /*8b00*/  LOP3.LUT R0, R2, 0x32, RZ, 0xfc, !PT ;  /* 0x0000003202007812 */ /* 0x000fe200078efcff */
[----:B------:R-:W-:Y:S01]  /*8b10*/  LDGSTS.E [R247+0x30008], desc[UR42][R16.64], P4 ;  /* 0x3000800010f77fae */ /* 0x000fe2000a1a102a */
[----:B------:R-:W-:Y:S01]  /*8b20*/  SEL R156, R155, RZ, !P1 ;  /* 0x000000ff9b9c7207 */ /* 0x000fe20004800000 */
[----:B------:R-:W-:Y:S01]  /*8b30*/  IMAD R50, R82, UR9, RZ ;  /* 0x0000000952327c24 */ /* 0x000fe2000f8e02ff */
[-C--:B------:R-:W-:Y:S01]  /*8b40*/  ISETP.GE.AND P1, PT, R6, R164.reuse, PT ;  /* 0x000000a40600720c */ /* 0x080fe20003f26270 */
[----:B------:R-:W-:Y:S01]  /*8b50*/  LDGSTS.E [R247+0x32000], desc[UR42][R38.64], P3 ;  /* 0x3200000026f77fae */ /* 0x000fe200099a102a */
[----:B------:R-:W-:Y:S01]  /*8b60*/  ISETP.NE.U32.AND P6, PT, R154, RZ, PT ;  /* 0x000000ff9a00720c */ /* 0x000fe20003fc5070 */
[----:B------:R-:W-:Y:S01]  /*8b70*/  IMAD R168, R79, UR9, RZ ;  /* 0x000000094fa87c24 */ /* 0x000fe2000f8e02ff */
[C---:B------:R-:W-:Y:S01]  /*8b80*/  SEL R154, R155.reuse, RZ, !P5 ;  /* 0x000000ff9b9a7207 */ /* 0x040fe20006800000 */
[----:B------:R-:W-:Y:S01]  /*8b90*/  IMAD R167, R78, UR9, RZ ;  /* 0x000000094ea77c24 */ /* 0x000fe2000f8e02ff */
[-C--:B------:R-:W-:Y:S01]  /*8ba0*/  ISETP.GE.AND P5, PT, R0, R164.reuse, PT ;  /* 0x000000a40000720c */ /* 0x080fe20003fa6270 */
[----:B------:R-:W-:Y:S01]  /*8bb0*/  IMAD R49, R66, UR9, RZ ;  /* 0x0000000942317c24 */ /* 0x000fe2000f8e02ff */
[----:B------:R-:W-:Y:S01]  /*8bc0*/  ISETP.NE.U32.AND P2, PT, R156, RZ, PT ;  /* 0x000000ff9c00720c */ /* 0x000fe20003f45070 */
[----:B------:R-:W-:Y:S01]  /*8bd0*/  IMAD R120, R60, UR9, RZ ;  /* 0x000000093c787c24 */ /* 0x000fe2000f8e02ff */
[----:B------:R-:W-:Y:S01]  /*8be0*/  SEL R156, R155, RZ, !P1 ;  /* 0x000000ff9b9c7207 */ /* 0x000fe20004800000 */
[----:B------:R-:W-:Y:S01]  /*8bf0*/  IMAD R124, R62, UR9, RZ ;  /* 0x000000093e7c7c24 */ /* 0x000fe2000f8e02ff */
[----:B------:R-:W-:Y:S01]  /*8c00*/  LOP3.LUT R7, R2, 0x14, RZ, 0xfc, !PT ;  /* 0x0000001402077812 */ /* 0x000fe200078efcff */
[----:B------:R-:W-:Y:S01]  /*8c10*/  IMAD R126, R63, UR9, RZ ;  /* 0x000000093f7e7c24 */ /* 0x000fe2000f8e02ff */
[----:B------:R-:W-:Y:S01]  /*8c20*/  ISETP.NE.U32.AND P1, PT, R154, RZ, PT ;  /* 0x000000ff9a00720c */ /* 0x000fe20003f25070 */
[----:B------:R-:W-:Y:S01]  /*8c30*/  LDGSTS.E [R247+0x32008], desc[UR42][R36.64], P6 ;  /* 0x3200800024f77fae */ /* 0x000fe2000b1a102a */
[----:B------:R-:W-:Y:S01]  /*8c40*/  SEL R154, R155, RZ, !P5 ;  /* 0x000000ff9b9a7207 */ /* 0x000fe20006800000 */
[----:B------:R-:W-:Y:S01]  /*8c50*/  IMAD R128, R64, UR9, RZ ;  /* 0x0000000940807c24 */ /* 0x000fe2000f8e02ff */
[----:B------:R-:W-:Y:S01]  /*8c60*/  ISETP.NE.U32.AND P5, PT, R156, RZ, PT ;  /* 0x000000ff9c00720c */ /* 0x000fe20003fa5070 */
[----:B------:R-:W-:Y:S01]  /*8c70*/  IMAD R132, R68, UR9, RZ ;  /* 0x0000000944847c24 */ /* 0x000fe2000f8e02ff */
[-C--:B------:R-:W-:Y:S01]  /*8c80*/  ISETP.GE.AND P3, PT, R7, R164.reuse, PT ;  /* 0x000000a40700720c */ /* 0x080fe20003f66270 */
[----:B------:R-:W-:Y:S01]  /*8c90*/  IMAD R148, R84, UR9, RZ ;  /* 0x0000000954947c24 */ /* 0x000fe2000f8e02ff */
[----:B------:R-:W-:Y:S01]  /*8ca0*/  LOP3.LUT R7, R3, 0x40, RZ, 0x3c, !PT ;  /* 0x0000004003077812 */ /* 0x000fe200078e3cff */
[----:B------:R-:W-:Y:S01]  /*8cb0*/  IMAD R184, R133, UR9, RZ ;  /* 0x0000000985b87c24 */ /* 0x000fe2000f8e02ff */
[----:B-1----:R-:W-:Y:S01]  /*8cc0*/  LOP3.LUT R20, R2, 0x16, RZ, 0xfc, !PT ;  /* 0x0000001602147812 */ /* 0x002fe200078efcff */
[----:B------:R-:W-:Y:S01]  /*8cd0*/  IMAD R188, R141, UR9, RZ ;  /* 0x000000098dbc7c24 */ /* 0x000fe2000f8e02ff */
[----:B------:R-:W-:Y:S01]  /*8ce0*/  ISETP.NE.U32.AND P4, PT, R154, RZ, PT ;  /* 0x000000ff9a00720c */ /* 0x000fe20003f85070 */
[----:B------:R-:W-:Y:S01]  /*8cf0*/  VIADD R21, R7, UR33 ;  /* 0x0000002107157c36 */ /* 0x000fe20008000000 */
[----:B------:R-:W-:Y:S01]  /*8d00*/  LOP3.LUT R6, R2, 0x34, RZ, 0xfc, !PT ;  /* 0x0000003402067812 */ /* 0x000fe200078efcff */
[----:B------:R-:W-:Y:S01]  /*8d10*/  IMAD R192, R149, UR9, RZ ;  /* 0x0000000995c07c24 */ /* 0x000fe2000f8e02ff */
[----:B------:R-:W-:Y:S01]  /*8d20*/  ISETP.GE.AND P6, PT, R20, R164, PT ;  /* 0x000000a41400720c */ /* 0x000fe20003fc6270 */
[----:B------:R-:W-:Y:S01]  /*8d30*/  IMAD R250, R250, UR9, RZ ;  /* 0x00000009fafa7c24 */ /* 0x000fe2000f8e02ff */
[----:B------:R-:W-:Y:S01]  /*8d40*/  LOP3.LUT R0, R2, 0x36, RZ, 0xfc, !PT ;  /* 0x0000003602007812 */ /* 0x000fe200078efcff */
[----:B------:R-:W-:Y:S01]  /*8d50*/  LDGSTS.E [R21+0x30000], desc[UR42][R14.64], P2 ;  /* 0x300000000e157fae */ /* 0x000fe200091a102a */
[----:B------:R-:W-:-:S02]  /*8d60*/  SEL R156, R155, RZ, !P3 ;  /* 0x000000ff9b9c7207 */ /* 0x000fc40005800000 */
[-C--:B------:R-:W-:Y:S01]  /*8d70*/  ISETP.GE.AND P3, PT, R6, R164.reuse, PT ;  /* 0x000000a40600720c */ /* 0x080fe20003f66270 */
[----:B------:R-:W-:Y:S01]  /*8d80*/  LDGSTS.E [R21+0x30008], desc[UR42][R12.64], P1 ;  /* 0x300080000c157fae */ /* 0x000fe200089a102a */
[----:B------:R-:W-:Y:S02]  /*8d90*/  LOP3.LUT R7, R2, 0x18, RZ, 0xfc, !PT ;  /* 0x0000001802077812 */ /* 0x000fe400078efcff */
[C---:B------:R-:W-:Y:S01]  /*8da0*/  SEL R154, R155.reuse, RZ, !P6 ;  /* 0x000000ff9b9a7207 */ /* 0x040fe20007000000 */
[----:B------:R-:W-:Y:S01]  /*8db0*/  LDGSTS.E [R21+0x32000], desc[UR42][R34.64], P5 ;  /* 0x3200000022157fae */ /* 0x000fe2000a9a102a */
[----:B------:R-:W-:Y:S02]  /*8dc0*/  ISETP.GE.AND P6, PT, R0, R164, PT ;  /* 0x000000a40000720c */ /* 0x000fe40003fc6270 */
[----:B------:R-:W-:Y:S01]  /*8dd0*/  ISETP.NE.U32.AND P2, PT, R156, RZ, PT ;  /* 0x000000ff9c00720c */ /* 0x000fe20003f45070 */
[----:B------:R1:W-:Y:S01]  /*8de0*/  LDGSTS.E [R21+0x32008], desc[UR42][R32.64], P4 ;  /* 0x3200800020157fae */ /* 0x0003e2000a1a102a */
[----:B------:R-:W-:-:S02]  /*8df0*/  SEL R156, R155, RZ, !P3 ;  /* 0x000000ff9b9c7207 */ /* 0x000fc40005800000 */
[----:B------:R-:W-:Y:S02]  /*8e00*/  ISETP.GE.AND P5, PT, R7, R164, PT ;  /* 0x000000a40700720c */ /* 0x000fe40003fa6270 */
[----:B------:R-:W-:Y:S02]  /*8e10*/  ISETP.NE.U32.AND P3, PT, R154, RZ, PT ;  /* 0x000000ff9a00720c */ /* 0x000fe40003f65070 */
[----:B------:R-:W-:Y:S02]  /*8e20*/  LOP3.LUT R7, R3, 0x50, RZ, 0x3c, !PT ;  /* 0x0000005003077812 */ /* 0x000fe400078e3cff */
[----:B------:R-:W-:Y:S02]  /*8e30*/  SEL R154, R155, RZ, !P6 ;  /* 0x000000ff9b9a7207 */ /* 0x000fe40007000000 */
[----:B------:R-:W-:Y:S01]  /*8e40*/  LOP3.LUT R20, R2, 0x1a, RZ, 0xfc, !PT ;  /* 0x0000001a02147812 */ /* 0x000fe200078efcff */
[----:B-1----:R-:W-:Y:S01]  /*8e50*/  VIADD R21, R7, UR33 ;  /* 0x0000002107157c36 */ /* 0x002fe20008000000 */
[----:B------:R-:W-:-:S02]  /*8e60*/  ISETP.NE.U32.AND P1, PT, R156, RZ, PT ;  /* 0x000000ff9c00720c */ /* 0x000fc40003f25070 */
[----:B------:R-:W-:Y:S02]  /*8e70*/  LOP3.LUT R6, R2, 0x38, RZ, 0xfc, !PT ;  /* 0x0000003802067812 */ /* 0x000fe400078efcff */
[----:B------:R-:W-:Y:S01]  /*8e80*/  ISETP.NE.U32.AND P6, PT, R154, RZ, PT ;  /* 0x000000ff9a00720c */ /* 0x000fe20003fc5070 */
[----:B------:R-:W-:Y:S01]  /*8e90*/  LDGSTS.E [R21+0x30000], desc[UR42][R10.64], P2 ;  /* 0x300000000a157fae */ /* 0x000fe200091a102a */
[-C--:B------:R-:W-:Y:S02]  /*8ea0*/  ISETP.GE.AND P4, PT, R20, R164.reuse, PT ;  /* 0x000000a41400720c */ /* 0x080fe40003f86270 */
[----:B------:R-:W-:Y:S01]  /*8eb0*/  LOP3.LUT R0, R2, 0x3a, RZ, 0xfc, !PT ;  /* 0x0000003a02007812 */ /* 0x000fe200078efcff */
[----:B------:R-:W-:Y:S01]  /*8ec0*/  LDGSTS.E [R21+0x30008], desc[UR42][R8.64], P3 ;  /* 0x3000800008157fae */ /* 0x000fe200099a102a */
[C---:B------:R-:W-:Y:S02]  /*8ed0*/  SEL R156, R155.reuse, RZ, !P5 ;  /* 0x000000ff9b9c7207 */ /* 0x040fe40006800000 */
[----:B------:R-:W-:Y:S01]  /*8ee0*/  ISETP.GE.AND P5, PT, R6, R164, PT ;  /* 0x000000a40600720c */ /* 0x000fe20003fa6270 */
[----:B------:R-:W-:Y:S01]  /*8ef0*/  LDGSTS.E [R21+0x32000], desc[UR42][R30.64], P1 ;  /* 0x320000001e157fae */ /* 0x000fe200089a102a */
[----:B------:R-:W-:-:S02]  /*8f00*/  SEL R154, R155, RZ, !P4 ;  /* 0x000000ff9b9a7207 */ /* 0x000fc40006000000 */
[----:B------:R-:W-:Y:S01]  /*8f10*/  ISETP.GE.AND P4, PT, R0, R164, PT ;  /* 0x000000a40000720c */ /* 0x000fe20003f86270 */
[----:B------:R1:W-:Y:S01]  /*8f20*/  LDGSTS.E [R21+0x32008], desc[UR42][R28.64], P6 ;  /* 0x320080001c157fae */ /* 0x0003e2000b1a102a */
[----:B------:R-:W-:Y:S02]  /*8f30*/  ISETP.NE.U32.AND P2, PT, R156, RZ, PT ;  /* 0x000000ff9c00720c */ /* 0x000fe40003f45070 */
[C---:B------:R-:W-:Y:S01]  /*8f40*/  SEL R156, R155.reuse, RZ, !P5 ;  /* 0x000000ff9b9c7207 */ /* 0x040fe20006800000 */
[----:B------:R1:W-:Y:S01]  /*8f50*/  STL [R1+0x25c], R21 ;  /* 0x00025c1501007387 */ /* 0x0003e20000100800 */
[----:B------:R-:W-:Y:S02]  /*8f60*/  ISETP.NE.U32.AND P5, PT, R154, RZ, PT ;  /* 0x000000ff9a00720c */ /* 0x000fe40003fa5070 */
[----:B------:R-:W-:Y:S02]  /*8f70*/  LOP3.LUT R6, R2, 0x1c, RZ, 0xfc, !PT ;  /* 0x0000001c02067812 */ /* 0x000fe400078efcff */
[----:B------:R-:W-:-:S02]  /*8f80*/  SEL R154, R155, RZ, !P4 ;  /* 0x000000ff9b9a7207 */ /* 0x000fc40006000000 */
[----:B------:R-:W-:Y:S02]  /*8f90*/  LOP3.LUT R20, R2, 0x1e, RZ, 0xfc, !PT ;  /* 0x0000001e02147812 */ /* 0x000fe400078efcff */
[----:B------:R-:W-:Y:S01]  /*8fa0*/  ISETP.NE.U32.AND P3, PT, R156, RZ, PT ;  /* 0x000000ff9c00720c */ /* 0x000fe20003f65070 */
[----:B-1----:R-:W-:Y:S01]  /*8fb0*/  IMAD R21, R106, UR9, RZ ;  /* 0x000000096a157c24 */ /* 0x002fe2000f8e02ff */
[-C--:B------:R-:W-:Y:S02]  /*8fc0*/  ISETP.GE.AND P1, PT, R6, R164.reuse, PT ;  /* 0x000000a40600720c */ /* 0x080fe40003f26270 */
[----:B------:R-:W-:Y:S02]  /*8fd0*/  ISETP.NE.U32.AND P4, PT, R154, RZ, PT ;  /* 0x000000ff9a00720c */ /* 0x000fe40003f85070 */
[----:B------:R-:W-:Y:S02]  /*8fe0*/  LOP3.LUT R6, R3, 0x60, RZ, 0x3c, !PT ;  /* 0x0000006003067812 */ /* 0x000fe400078e3cff */
[----:B------:R-:W-:Y:S01]  /*8ff0*/  ISETP.GE.AND P6, PT, R20, R164, PT ;  /* 0x000000a41400720c */ /* 0x000fe20003fc6270 */
[----:B------:R-:W-:Y:S01]  /*9000*/  IMAD R20, R74, UR9, RZ ;  /* 0x000000094a147c24 */ /* 0x000fe2000f8e02ff */
[----:B------:R-:W-:Y:S01]  /*9010*/  LOP3.LUT R0, R2, 0x3e, RZ, 0xfc, !PT ;  /* 0x0000003e02007812 */ /* 0x000fe200078efcff */
[----:B------:R-:W-:Y:S01]  /*9020*/  VIADD R6, R6, UR33 ;  /* 0x0000002106067c36 */ /* 0x000fe20008000000 */
[----:B------:R-:W-:-:S02]  /*9030*/  SEL R154, R155, RZ, !P6 ;  /* 0x000000ff9b9a7207 */ /* 0x000fc40007000000 */
[-C--:B------:R-:W-:Y:S02]  /*9040*/  ISETP.GE.AND P6, PT, R0, R164.reuse, PT ;  /* 0x000000a40000720c */ /* 0x080fe40003fc6270 */
[----:B------:R-:W-:Y:S01]  /*9050*/  LOP3.LUT R0, R3, 0x70, RZ, 0x3c, !PT ;  /* 0x0000007003007812 */ /* 0x000fe200078e3cff */
[----:B------:R-:W-:Y:S01]  /*9060*/  LDGSTS.E [R6+0x30000], desc[UR42][R56.64], P2 ;  /* 0x3000000038067fae */ /* 0x000fe200091a102a */
[----:B------:R-:W-:Y:S02]  /*9070*/  LOP3.LUT R7, R2, 0x3c, RZ, 0xfc, !PT ;  /* 0x0000003c02077812 */ /* 0x000fe400078efcff */
[----:B------:R-:W-:Y:S01]  /*9080*/  SEL R156, R155, RZ, !P1 ;  /* 0x000000ff9b9c7207 */ /* 0x000fe20004800000 */
[----:B------:R-:W-:Y:S01]  /*9090*/  LDGSTS.E [R6+0x30008], desc[UR42][R54.64], P5 ;  /* 0x3000800036067fae */ /* 0x000fe2000a9a102a */
[-C--:B------:R-:W-:Y:S01]  /*90a0*/  ISETP.GE.AND P1, PT, R7, R164.reuse, PT ;  /* 0x000000a40700720c */ /* 0x080fe20003f26270 */
[----:B------:R-:W-:Y:S01]  /*90b0*/  VIADD R0, R0, UR33 ;  /* 0x0000002100007c36 */ /* 0x000fe20008000000 */
[----:B------:R-:W-:Y:S01]  /*90c0*/  ISETP.NE.U32.AND P2, PT, R156, RZ, PT ;  /* 0x000000ff9c00720c */ /* 0x000fe20003f45070 */
[----:B------:R-:W-:Y:S01]  /*90d0*/  LDGSTS.E [R6+0x32000], desc[UR42][R26.64], P3 ;  /* 0x320000001a067fae */ /* 0x000fe200099a102a */
[----:B------:R-:W-:Y:S01]  /*90e0*/  IMAD R7, R152, UR9, RZ ;  /* 0x0000000998077c24 */ /* 0x000fe2000f8e02ff */
[----:B------:R-:W-:Y:S01]  /*90f0*/  SEL R156, R155, RZ, !P1 ;  /* 0x000000ff9b9c7207 */ /* 0x000fe20004800000 */
[----:B------:R-:W-:Y:S01]  /*9100*/  IMAD R152, R88, UR9, RZ ;  /* 0x0000000958987c24 */ /* 0x000fe2000f8e02ff */
[----:B------:R1:W-:Y:S01]  /*9110*/  STL [R1+0x270], R6 ;  /* 0x0002700601007387 */ /* 0x0003e20000100800 */
[----:B------:R-:W-:Y:S01]  /*9120*/  ISETP.GE.AND P3, PT, R166, R164, PT ;  /* 0x000000a4a600720c */ /* 0x000fe20003f66270 */
[----:B------:R-:W-:Y:S01]  /*9130*/  IMAD R164, R86, UR9, RZ ;  /* 0x0000000956a47c24 */ /* 0x000fe2000f8e02ff */
[----:B------:R-:W-:Y:S01]  /*9140*/  ISETP.NE.U32.AND P1, PT, R154, RZ, PT ;  /* 0x000000ff9a00720c */ /* 0x000fe20003f25070 */
[----:B------:R1:W-:Y:S01]  /*9150*/  LDGSTS.E [R6+0x32008], desc[UR42][R24.64], P4 ;  /* 0x3200800018067fae */ /* 0x0003e2000a1a102a */
[----:B------:R-:W-:Y:S01]  /*9160*/  ISETP.GE.AND P4, PT, R2, R252, PT ;  /* 0x000000fc0200720c */ /* 0x000fe20003f86270 */
[----:B------:R-:W-:Y:S01]  /*9170*/  IMAD R166, R75, UR9, RZ ;  /* 0x000000094ba67c24 */ /* 0x000fe2000f8e02ff */
[----:B------:R-:W-:Y:S01]  /*9180*/  SEL R154, R155, RZ, !P6 ;  /* 0x000000ff9b9a7207 */ /* 0x000fe20007000000 */
[----:B------:R-:W-:Y:S01]  /*9190*/  STL [R1+0x274], R0 ;  /* 0x0002740001007387 */ /* 0x000fe20000100800 */
[----:B------:R-:W-:-:S02]  /*91a0*/  ISETP.NE.U32.AND P5, PT, R156, RZ, PT ;  /* 0x000000ff9c00720c */ /* 0x000fc40003fa5070 */
[----:B------:R-:W-:Y:S01]  /*91b0*/  SEL R155, R155, RZ, !P3 ;  /* 0x000000ff9b9b7207 */ /* 0x000fe20005800000 */
[----:B------:R-:W-:Y:S01]  /*91c0*/  STL [R1+0x2f0], R7 ;  /* 0x0002f00701007387 */ /* 0x000fe20000100800 */
[----:B------:R-:W-:Y:S01]  /*91d0*/  ISETP.GT.AND P3, PT, R162, 0x7f, PT ;  /* 0x0000007fa200780c */ /* 0x000fe20003f64270 */
[----:B------:R-:W-:Y:S01]  /*91e0*/  IMAD R162, R70, UR9, RZ ;  /* 0x0000000946a27c24 */ /* 0x000fe2000f8e02ff */
[----:B------:R-:W-:Y:S01]  /*91f0*/  SEL R156, RZ, 0x4, P4 ;  /* 0x00000004ff9c7807 */ /* 0x000fe20002000000 */
[----:B-1----:R-:W-:Y:S01]  /*9200*/  IMAD R6, R151, UR9, RZ ;  /* 0x0000000997067c24 */ /* 0x002fe2000f8e02ff */
[----:B------:R-:W-:Y:S01]  /*9210*/  LDGSTS.E [R0+0x30000], desc[UR42][R52.64], P2 ;  /* 0x3000000034007fae */ /* 0x000fe200091a102a */
[----:B------:R-:W-:Y:S01]  /*9220*/  ISETP.GE.AND P2, PT, R163, R252, PT ;  /* 0x000000fca300720c */ /* 0x000fe20003f46270 */
[----:B------:R-:W-:Y:S01]  /*9230*/  IMAD R163, R71, UR9, RZ ;  /* 0x0000000947a37c24 */ /* 0x000fe2000f8e02ff */
[----:B------:R-:W-:Y:S01]  /*9240*/  ISETP.NE.U32.AND P6, PT, R154, RZ, PT ;  /* 0x000000ff9a00720c */ /* 0x000fe20003fc5070 */
[----:B------:R-:W-:Y:S01]  /*9250*/  STL [R1+0x4b4], R6 ;  /* 0x0004b40601007387 */ /* 0x000fe20000100800 */
[----:B------:R-:W-:-:S02]  /*9260*/  SEL R154, RZ, 0x4, P2 ;  /* 0x00000004ff9a7807 */ /* 0x000fc40001000000 */
[----:B------:R-:W-:Y:S01]  /*9270*/  ISETP.NE.U32.AND P2, PT, R155, RZ, PT ;  /* 0x000000ff9b00720c */ /* 0x000fe20003f45070 */
[----:B------:R1:W-:Y:S01]  /*9280*/  STL [R1+0x4b0], R150 ;  /* 0x0004b09601007387 */ /* 0x0003e20000100800 */
[----:B------:R-:W-:Y:S01]  /*9290*/  SEL R155, R156, RZ, P3 ;  /* 0x000000ff9c9b7207 */ /* 0x000fe20001800000 */
[----:B------:R-:W-:Y:S01]  /*92a0*/  IMAD R156, R118, UR9, RZ ;  /* 0x00000009769c7c24 */ /* 0x000fe2000f8e02ff */
[----:B------:R-:W-:Y:S01]  /*92b0*/  ISETP.GE.AND P4, PT, R160, R252, PT ;  /* 0x000000fca000720c */ /* 0x000fe20003f86270 */
[----:B------:R2:W-:Y:S01]  /*92c0*/  STL [R1+0x4ac], R45 ;  /* 0x0004ac2d01007387 */ /* 0x0005e20000100800 */
[----:B------:R-:W-:Y:S01]  /*92d0*/  IMAD R160, R94, UR9, RZ ;  /* 0x000000095ea07c24 */ /* 0x000fe2000f8e02ff */
[----:B------:R-:W-:Y:S01]  /*92e0*/  SEL R154, R154, RZ, P3 ;  /* 0x000000ff9a9a7207 */ /* 0x000fe20001800000 */
[----:B------:R-:W-:Y:S01]  /*92f0*/  IMAD R118, R59, UR9, RZ ;  /* 0x000000093b767c24 */ /* 0x000fe2000f8e02ff */
[----:B------:R-:W-:Y:S01]  /*9300*/  STL [R1+0x4a8], R147 ;  /* 0x0004a89301007387 */ /* 0x000fe20000100800 */
[----:B------:R-:W-:-:S02]  /*9310*/  SEL R222, RZ, 0x4, P4 ;  /* 0x00000004ffde7807 */ /* 0x000fc40002000000 */
[----:B------:R-:W-:Y:S01]  /*9320*/  ISETP.NE.U32.AND P4, PT, R154, RZ, PT ;  /* 0x000000ff9a00720c */ /* 0x000fe20003f85070 */
[----:B------:R-:W-:Y:S01]  /*9330*/  STL [R1+0x4a4], R146 ;  /* 0x0004a49201007387 */ /* 0x000fe20000100800 */
[----:B------:R-:W-:-:S03]  /*9340*/  SEL R222, R222, RZ, P3 ;  /* 0x000000ffdede7207 */ /* 0x000fc60001800000 */
[----:B------:R3:W-:Y:S04]  /*9350*/  STL [R1+0x4a0], R144 ;  /* 0x0004a09001007387 */ /* 0x0007e80000100800 */
[----:B------:R-:W-:Y:S04]  /*9360*/  STL [R1+0x49c], R143 ;  /* 0x00049c8f01007387 */ /* 0x000fe80000100800 */
[----:B------:R1:W-:Y:S04]  /*9370*/  STL [R1+0x498], R142 ;  /* 0x0004988e01007387 */ /* 0x0003e80000100800 */
[----:B------:R-:W-:Y:S04]  /*9380*/  STL [R1+0x494], R140 ;  /* 0x0004948c01007387 */ /* 0x000fe80000100800 */
        /* <DEDUP_REMOVED lines=34> */
[----:B------:R1:W-:Y:S01]  /*95b0*/  LDGSTS.E [R0+0x30008], desc[UR42][R158.64], P1 ;  /* 0x300080009e007fae */ /* 0x0003e200089a102a */
[----:B------:R-:W-:-:S03]  /*95c0*/  ISETP.NE.U32.AND P1, PT, R155, RZ, PT ;  /* 0x000000ff9b00720c */ /* 0x000fc60003f25070 */
[----:B------:R-:W-:Y:S04]  /*95d0*/  STL [R1+0x408], R171 ;  /* 0x000408ab01007387 */ /* 0x000fe80000100800 */
[----:B------:R-:W-:Y:S01]  /*95e0*/  STL [R1+0x404], R164 ;  /* 0x000404a401007387 */ /* 0x000fe20000100800 */
[----:B-1----:R-:W-:-:S03]  /*95f0*/  IMAD R158, R58, UR9, RZ ;  /* 0x000000093a9e7c24 */ /* 0x002fc6000f8e02ff */
[----:B------:R-:W-:Y:S01]  /*9600*/  LDGSTS.E [R0+0x32000], desc[UR42][R190.64], P5 ;  /* 0x32000000be007fae */ /* 0x000fe2000a9a102a */
[----:B------:R-:W-:Y:S01]  /*9610*/  LEA R58, P5, R7, R248, 0x2 ;  /* 0x000000f8073a7211 */ /* 0x000fe200078a10ff */
[----:B------:R-:W-:Y:S02]  /*9620*/  IMAD R159, R67, UR9, RZ ;  /* 0x00000009439f7c24 */ /* 0x000fe4000f8e02ff */
[----:B------:R-:W-:Y:S01]  /*9630*/  STL [R1+0x400], R170 ;  /* 0x000400aa01007387 */ /* 0x000fe20000100800 */
[----:B------:R-:W-:Y:S02]  /*9640*/  LEA.HI.X.SX32 R59, R7, R4, 0x2, P5 ;  /* 0x00000004073b7211 */ /* 0x000fe400028f16ff */
[-C--:B------:R-:W-:Y:S01]  /*9650*/  LEA R66, P5, R150, R248.reuse, 0x2 ;  /* 0x000000f896427211 */ /* 0x080fe200078a10ff */
[----:B------:R1:W-:Y:S01]  /*9660*/  LDGSTS.E [R0+0x32008], desc[UR42][R186.64], P6 ;  /* 0x32008000ba007fae */ /* 0x0003e2000b1a102a */
[----:B------:R-:W-:Y:S02]  /*9670*/  LEA R22, P6, R6, R248, 0x2 ;  /* 0x000000f806167211 */ /* 0x000fe400078c10ff */
[-C--:B------:R-:W-:Y:S01]  /*9680*/  LEA.HI.X.SX32 R67, R150, R4.reuse, 0x2, P5 ;  /* 0x0000000496437211 */ /* 0x080fe200028f16ff */
[----:B------:R-:W-:Y:S01]  /*9690*/  STL [R1+0x3fc], R50 ;  /* 0x0003fc3201007387 */ /* 0x000fe20000100800 */
[----:B------:R-:W-:Y:S01]  /*96a0*/  LEA.HI.X.SX32 R23, R6, R4, 0x2, P6 ;  /* 0x0000000406177211 */ /* 0x000fe200030f16ff */
[----:B------:R-:W-:Y:S01]  /*96b0*/  IMAD R150, R85, UR9, RZ ;  /* 0x0000000955967c24 */ /* 0x000fe2000f8e02ff */
[-C--:B------:R-:W-:Y:S01]  /*96c0*/  LEA R6, P6, R45, R248.reuse, 0x2 ;  /* 0x000000f82d067211 */ /* 0x080fe200078c10ff */
[----:B------:R-:W-:Y:S01]  /*96d0*/  STL [R1+0x3f8], R168 ;  /* 0x0003f8a801007387 */ /* 0x000fe20000100800 */
[----:B------:R-:W-:-:S02]  /*96e0*/  LEA R60, P5, R147, R248, 0x2 ;  /* 0x000000f8933c7211 */ /* 0x000fc400078a10ff */
[-C--:B------:R-:W-:Y:S01]  /*96f0*/  LEA.HI.X.SX32 R7, R45, R4.reuse, 0x2, P6 ;  /* 0x000000042d077211 */ /* 0x080fe200030f16ff */
[----:B------:R-:W-:Y:S01]  /*9700*/  STL [R1+0x3f4], R167 ;  /* 0x0003f4a701007387 */ /* 0x000fe20000100800 */
[----:B--2---:R-:W-:Y:S01]  /*9710*/  IMAD R45, R61, UR9, RZ ;  /* 0x000000093d2d7c24 */ /* 0x004fe2000f8e02ff */
[----:B------:R-:W-:Y:S02]  /*9720*/  LEA.HI.X.SX32 R61, R147, R4, 0x2, P5 ;  /* 0x00000004933d7211 */ /* 0x000fe400028f16ff */
[----:B------:R-:W-:Y:S01]  /*9730*/  STL [R1+0x3f0], R166 ;  /* 0x0003f0a601007387 */ /* 0x000fe20000100800 */
[----:B------:R-:W-:-:S03]  /*9740*/  LEA R70, P5, R144, R248, 0x2 ;  /* 0x000000f890467211 */ /* 0x000fc600078a10ff */
[----:B------:R-:W-:Y:S01]  /*9750*/  STL [R1+0x3ec], R20 ;  /* 0x0003ec1401007387 */ /* 0x000fe20000100800 */
[----:B------:R-:W-:Y:S01]  /*9760*/  LEA.HI.X.SX32 R71, R144, R4, 0x2, P5 ;  /* 0x0000000490477211 */ /* 0x000fe200028f16ff */
[----:B---3--:R-:W-:Y:S01]  /*9770*/  IMAD R144, R80, UR9, RZ ;  /* 0x0000000950907c24 */ /* 0x008fe2000f8e02ff */
[C---:B------:R-:W-:Y:S01]  /*9780*/  LEA R62, P5, R142.reuse, R248, 0x2 ;  /* 0x000000f88e3e7211 */ /* 0x040fe200078a10ff */
[----:B------:R-:W-:Y:S03]  /*9790*/  STL [R1+0x3e8], R163 ;  /* 0x0003e8a301007387 */ /* 0x000fe60000100800 */
[----:B------:R-:W-:Y:S01]  /*97a0*/  LEA.HI.X.SX32 R63, R142, R4, 0x2, P5 ;  /* 0x000000048e3f7211 */ /* 0x000fe200028f16ff */
[----:B------:R-:W-:Y:S01]  /*97b0*/  STL [R1+0x3e4], R162 ;  /* 0x0003e4a201007387 */ /* 0x000fe20000100800 */
[----:B------:R-:W-:-:S03]  /*97c0*/  IMAD R142, R77, UR9, RZ ;  /* 0x000000094d8e7c24 */ /* 0x000fc6000f8e02ff */
[----:B------:R-:W-:Y:S04]  /*97d0*/  STL [R1+0x3e0], R159 ;  /* 0x0003e09f01007387 */ /* 0x000fe80000100800 */
[----:B------:R-:W-:Y:S04]  /*97e0*/  STL [R1+0x3dc], R49 ;  /* 0x0003dc3101007387 */ /* 0x000fe80000100800 */
[----:B------:R-:W-:Y:S04]  /*97f0*/  STL [R1+0x3d8], R158 ;  /* 0x0003d89e01007387 */ /* 0x000fe80000100800 */
[----:B------:R-:W-:Y:S04]  /*9800*/  STL [R1+0x3d4], R118 ;  /* 0x0003d47601007387 */ /* 0x000fe80000100800 */
[----:B------:R-:W-:Y:S04]  /*9810*/  STL.64 [R1+0x30], R22 ;  /* 0x0000301601007387 */ /* 0x000fe80000100a00 */
[----:B------:R-:W-:Y:S04]  /*9820*/  STL [R1+0x3d0], R120 ;  /* 0x0003d07801007387 */ /* 0x000fe80000100800 */
[----:B------:R-:W-:Y:S04]  /*9830*/  STL.64 [R1+0x28], R66 ;  /* 0x0000284201007387 */ /* 0x000fe80000100a00 */
[----:B------:R2:W-:Y:S04]  /*9840*/  STL.64 [R1+0x20], R6 ;  /* 0x0000200601007387 */ /* 0x0005e80000100a00 */
[----:B------:R-:W-:Y:S04]  /*9850*/  STL [R1+0x3cc], R45 ;  /* 0x0003cc2d01007387 */ /* 0x000fe80000100800 */
[----:B------:R-:W0:Y:S01]  /*9860*/  LDGDEPBAR ;  /* 0x00000000000079af */ /* 0x000e220000000000 */
[----:B--2---:R-:W-:-:S04]  /*9870*/  LEA R6, P6, R146, R248, 0x2 ;  /* 0x000000f892067211 */ /* 0x004fc800078c10ff */
[----:B------:R-:W-:Y:S02]  /*9880*/  LEA.HI.X.SX32 R7, R146, R4, 0x2, P6 ;  /* 0x0000000492077211 */ /* 0x000fe400030f16ff */
[----:B------:R-:W-:-:S03]  /*9890*/  LEA R66, P6, R143, R248, 0x2 ;  /* 0x000000f88f427211 */ /* 0x000fc600078c10ff */
[----:B------:R-:W-:Y:S01]  /*98a0*/  STL.64 [R1+0x48], R6 ;  /* 0x0000480601007387 */ /* 0x000fe20000100a00 */
[----:B------:R-:W-:-:S03]  /*98b0*/  LEA.HI.X.SX32 R67, R143, R4, 0x2, P6 ;  /* 0x000000048f437211 */ /* 0x000fc600030f16ff */
[----:B------:R-:W-:Y:S04]  /*98c0*/  STL [R1+0x3c8], R124 ;  /* 0x0003c87c01007387 */ /* 0x000fe80000100800 */
[----:B------:R2:W-:Y:S04]  /*98d0*/  STL.64 [R1+0x40], R70 ;  /* 0x0000404601007387 */ /* 0x0005e80000100a00 */
[----:B------:R3:W-:Y:S04]  /*98e0*/  STL.64 [R1+0x38], R66 ;  /* 0x0000384201007387 */ /* 0x0007e80000100a00 */
[----:B------:R-:W-:Y:S01]  /*98f0*/  STL [R1+0x3c4], R126 ;  /* 0x0003c47e01007387 */ /* 0x000fe20000100800 */
[----:B--2---:R-:W-:-:S02]  /*9900*/  LEA R70, P5, R139, R248, 0x2 ;  /* 0x000000f88b467211 */ /* 0x004fc400078a10ff */
[C---:B---3--:R-:W-:Y:S02]  /*9910*/  LEA R66, P6, R140.reuse, R248, 0x2 ;  /* 0x000000f88c427211 */ /* 0x048fe400078c10ff */
[-C--:B------:R-:W-:Y:S02]  /*9920*/  LEA.HI.X.SX32 R71, R139, R4.reuse, 0x2, P5 ;  /* 0x000000048b477211 */ /* 0x080fe400028f16ff */
[----:B------:R-:W-:Y:S01]  /*9930*/  LEA.HI.X.SX32 R67, R140, R4, 0x2, P6 ;  /* 0x000000048c437211 */ /* 0x000fe200030f16ff */
[----:B------:R-:W-:Y:S01]  /*9940*/  IMAD R140, R76, UR9, RZ ;  /* 0x000000094c8c7c24 */ /* 0x000fe2000f8e02ff */
[----:B------:R-:W-:-:S03]  /*9950*/  LEA R64, P5, R136, R248, 0x2 ;  /* 0x000000f888407211 */ /* 0x000fc600078a10ff */
[----:B------:R2:W-:Y:S04]  /*9960*/  STL.64 [R1+0x60], R66 ;  /* 0x0000604201007387 */ /* 0x0005e80000100a00 */
[----:B------:R-:W-:Y:S04]  /*9970*/  STL [R1+0x3c0], R128 ;  /* 0x0003c08001007387 */ /* 0x000fe80000100800 */
[----:B------:R-:W-:Y:S01]  /*9980*/  STL.64 [R1+0x58], R70 ;  /* 0x0000584601007387 */ /* 0x000fe20000100a00 */
[----:B--2---:R-:W-:-:S04]  /*9990*/  LEA R66, P6, R48, R248, 0x2 ;  /* 0x000000f830427211 */ /* 0x004fc800078c10ff */
[-C--:B------:R-:W-:Y:S01]  /*99a0*/  LEA.HI.X.SX32 R67, R48, R4.reuse, 0x2, P6 ;  /* 0x0000000430437211 */ /* 0x080fe200030f16ff */
[----:B------:R-:W-:Y:S01]  /*99b0*/  IMAD R48, R65, UR9, RZ ;  /* 0x0000000941307c24 */ /* 0x000fe2000f8e02ff */
[----:B------:R-:W-:Y:S01]  /*99c0*/  LEA.HI.X.SX32 R65, R136, R4, 0x2, P5 ;  /* 0x0000000488417211 */ /* 0x000fe200028f16ff */
[----:B------:R-:W-:Y:S01]  /*99d0*/  IMAD R136, R72, UR9, RZ ;  /* 0x0000000948887c24 */ /* 0x000fe2000f8e02ff */
[C---:B------:R-:W-:Y:S01]  /*99e0*/  LEA R74, P5, R134.reuse, R248, 0x2 ;  /* 0x000000f8864a7211 */ /* 0x040fe200078a10ff */
[----:B------:R2:W-:Y:S03]  /*99f0*/  STL.64 [R1+0x50], R66 ;  /* 0x0000504201007387 */ /* 0x0005e60000100a00 */
[----:B------:R-:W-:Y:S01]  /*9a00*/  LEA.HI.X.SX32 R75, R134, R4, 0x2, P5 ;  /* 0x00000004864b7211 */ /* 0x000fe200028f16ff */
[----:B------:R-:W-:Y:S01]  /*9a10*/  STL [R1+0x3bc], R48 ;  /* 0x0003bc3001007387 */ /* 0x000fe20000100800 */
[----:B------:R-:W-:Y:S01]  /*9a20*/  LEA R68, P5, R131, R248, 0x2 ;  /* 0x000000f883447211 */ /* 0x000fe200078a10ff */
[----:B------:R-:W-:-:S02]  /*9a30*/  IMAD R134, R69, UR9, RZ ;  /* 0x0000000945867c24 */ /* 0x000fc4000f8e02ff */
[----:B------:R-:W-:Y:S01]  /*9a40*/  STL [R1+0x3b8], R132 ;  /* 0x0003b88401007387 */ /* 0x000fe20000100800 */
[----:B------:R-:W-:Y:S02]  /*9a50*/  LEA.HI.X.SX32 R69, R131, R4, 0x2, P5 ;  /* 0x0000000483457211 */ /* 0x000fe400028f16ff */
[CC--:B------:R-:W-:Y:S01]  /*9a60*/  LEA R78, P5, R180.reuse, R248.reuse, 0x2 ;  /* 0x000000f8b44e7211 */ /* 0x0c0fe200078a10ff */
[----:B------:R-:W-:Y:S01]  /*9a70*/  STL.64 [R1+0x70], R74 ;  /* 0x0000704a01007387 */ /* 0x000fe20000100a00 */
[----:B--2---:R-:W-:Y:S02]  /*9a80*/  LEA R66, P6, R135, R248, 0x2 ;  /* 0x000000f887427211 */ /* 0x004fe400078c10ff */
[-C--:B------:R-:W-:Y:S01]  /*9a90*/  LEA.HI.X.SX32 R79, R180, R4.reuse, 0x2, P5 ;  /* 0x00000004b44f7211 */ /* 0x080fe200028f16ff */
[----:B------:R-:W-:Y:S01]  /*9aa0*/  IMAD R180, R125, UR9, RZ ;  /* 0x000000097db47c24 */ /* 0x000fe2000f8e02ff */
[----:B------:R-:W-:Y:S02]  /*9ab0*/  LEA.HI.X.SX32 R67, R135, R4, 0x2, P6 ;  /* 0x0000000487437211 */ /* 0x000fe400030f16ff */
[----:B------:R-:W-:-:S02]  /*9ac0*/  LEA R70, P6, R182, R248, 0x2 ;  /* 0x000000f8b6467211 */ /* 0x000fc400078c10ff */
[----:B------:R-:W-:Y:S02]  /*9ad0*/  LEA R72, P5, R179, R248, 0x2 ;  /* 0x000000f8b3487211 */ /* 0x000fe400078a10ff */
[----:B------:R-:W-:-:S05]  /*9ae0*/  LEA.HI.X.SX32 R71, R182, R4, 0x2, P6 ;  /* 0x00000004b6477211 */ /* 0x000fca00030f16ff */
[----:B------:R2:W-:Y:S04]  /*9af0*/  STL.64 [R1+0x68], R70 ;  /* 0x0000684601007387 */ /* 0x0005e80000100a00 */
[----:B------:R-:W-:Y:S04]  /*9b00*/  STL [R1+0x3b4], R134 ;  /* 0x0003b48601007387 */ /* 0x000fe80000100800 */
[----:B------:R-:W-:Y:S01]  /*9b10*/  STL [R1+0x3b0], R136 ;  /* 0x0003b08801007387 */ /* 0x000fe20000100800 */
[----:B--2---:R-:W-:-:S03]  /*9b20*/  LEA R70, P6, R130, R248, 0x2 ;  /* 0x000000f882467211 */ /* 0x004fc600078c10ff */
[----:B------:R-:W-:Y:S01]  /*9b30*/  STL.64 [R1+0x80], R78 ;  /* 0x0000804e01007387 */ /* 0x000fe20000100a00 */
[----:B------:R-:W-:Y:S02]  /*9b40*/  LEA.HI.X.SX32 R71, R130, R4, 0x2, P6 ;  /* 0x0000000482477211 */ /* 0x000fe400030f16ff */
[----:B------:R-:W-:-:S04]  /*9b50*/  LEA R74, P6, R44, R248, 0x2 ;  /* 0x000000f82c4a7211 */ /* 0x000fc800078c10ff */
[-C--:B------:R-:W-:Y:S01]  /*9b60*/  LEA.HI.X.SX32 R75, R44, R4.reuse, 0x2, P6 ;  /* 0x000000042c4b7211 */ /* 0x080fe200030f16ff */
[----:B------:R-:W-:Y:S01]  /*9b70*/  IMAD R44, R73, UR9, RZ ;  /* 0x00000009492c7c24 */ /* 0x000fe2000f8e02ff */
[----:B------:R-:W-:Y:S02]  /*9b80*/  LEA.HI.X.SX32 R73, R179, R4, 0x2, P5 ;  /* 0x00000004b3497211 */ /* 0x000fe400028f16ff */
[C---:B------:R-:W-:Y:S01]  /*9b90*/  LEA R82, P5, R123.reuse, R248, 0x2 ;  /* 0x000000f87b527211 */ /* 0x040fe200078a10ff */
[----:B------:R2:W-:Y:S03]  /*9ba0*/  STL.64 [R1+0x78], R74 ;  /* 0x0000784a01007387 */ /* 0x0005e60000100a00 */
[----:B------:R-:W-:Y:S01]  /*9bb0*/  LEA.HI.X.SX32 R83, R123, R4, 0x2, P5 ;  /* 0x000000047b537211 */ /* 0x000fe200028f16ff */
[----:B------:R-:W-:Y:S01]  /*9bc0*/  STL [R1+0x3ac], R44 ;  /* 0x0003ac2c01007387 */ /* 0x000fe20000100800 */
[----:B------:R-:W-:-:S03]  /*9bd0*/  LEA R76, P5, R176, R248, 0x2 ;  /* 0x000000f8b04c7211 */ /* 0x000fc600078a10ff */
[----:B------:R-:W-:Y:S01]  /*9be0*/  STL [R1+0x3a8], R140 ;  /* 0x0003a88c01007387 */ /* 0x000fe20000100800 */
[----:B------:R-:W-:Y:S01]  /*9bf0*/  LEA.HI.X.SX32 R77, R176, R4, 0x2, P5 ;  /* 0x00000004b04d7211 */ /* 0x000fe200028f16ff */
[----:B------:R-:W-:Y:S01]  /*9c00*/  IMAD R176, R117, UR9, RZ ;  /* 0x0000000975b07c24 */ /* 0x000fe2000f8e02ff */
[-C--:B------:R-:W-:Y:S01]  /*9c10*/  LEA R86, P5, R156, R248.reuse, 0x2 ;  /* 0x000000f89c567211 */ /* 0x080fe200078a10ff */
        /* <DEDUP_REMOVED lines=24> */
[----:B------:R-:W-:Y:S02]  /*9da0*/  LEA.HI.X.SX32 R85, R110, R4, 0x2, P5 ;  /* 0x000000046e557211 */ /* 0x000fe400028f16ff */
[CC--:B------:R-:W-:Y:S01]  /*9db0*/  LEA R94, P5, R107.reuse, R248.reuse, 0x2 ;  /* 0x000000f86b5e7211 */ /* 0x0c0fe200078a10ff */
[----:B------:R-:W-:Y:S01]  /*9dc0*/  STL.64 [R1+0xb0], R90 ;  /* 0x0000b05a01007387 */ /* 0x000fe20000100a00 */
[C---:B--2---:R-:W-:Y:S02]  /*9dd0*/  LEA R82, P6, R114.reuse, R248, 0x2 ;  /* 0x000000f872527211 */ /* 0x044fe400078c10ff */
[-C--:B------:R-:W-:Y:S02]  /*9de0*/  LEA.HI.X.SX32 R95, R107, R4.reuse, 0x2, P5 ;  /* 0x000000046b5f7211 */ /* 0x080fe400028f16ff */
        /* <DEDUP_REMOVED lines=31> */
[----:B------:R-:W-:Y:S01]  /*9fe0*/  IMAD R172, R109, UR9, RZ ;  /* 0x000000096dac7c24 */ /* 0x000fe2000f8e02ff */
[----:B--2---:R-:W-:-:S04]  /*9ff0*/  LEA R94, P6, R160, R248, 0x2 ;  /* 0x000000f8a05e7211 */ /* 0x004fc800078c10ff */
[----:B------:R-:W-:Y:S01]  /*a000*/  LEA.HI.X.SX32 R95, R160, R4, 0x2, P6 ;  /* 0x00000004a05f7211 */ /* 0x000fe200030f16ff */
[----:B------:R-:W-:Y:S01]  /*a010*/  IMAD R160, R96, UR9, RZ ;  /* 0x0000000960a07c24 */ /* 0x000fe2000f8e02ff */
[CC--:B------:R-:W-:Y:S02]  /*a020*/  LEA R98, P6, R46.reuse, R248.reuse, 0x2 ;  /* 0x000000f82e627211 */ /* 0x0c0fe400078c10ff */
[----:B------:R-:W-:Y:S02]  /*a030*/  LEA R96, P5, R171, R248, 0x2 ;  /* 0x000000f8ab607211 */ /* 0x000fe400078a10ff */
[-C--:B------:R-:W-:Y:S01]  /*a040*/  LEA.HI.X.SX32 R99, R46, R4.reuse, 0x2, P6 ;  /* 0x000000042e637211 */ /* 0x080fe200030f16ff */
[----:B------:R-:W-:Y:S01]  /*a050*/  STL [R1+0x380], R160 ;  /* 0x000380a001007387 */ /* 0x000fe20000100800 */
[----:B------:R-:W-:Y:S01]  /*a060*/  IMAD R46, R97, UR9, RZ ;  /* 0x00000009612e7c24 */ /* 0x000fe2000f8e02ff */
[----:B------:R-:W-:Y:S02]  /*a070*/  LEA.HI.X.SX32 R97, R171, R4, 0x2, P5 ;  /* 0x00000004ab617211 */ /* 0x000fe400028f16ff */
[----:B------:R-:W-:Y:S01]  /*a080*/  STL.64 [R1+0xe0], R102 ;  /* 0x0000e06601007387 */ /* 0x000fe20000100a00 */
[----:B------:R-:W-:-:S03]  /*a090*/  LEA R106, P5, R170, R248, 0x2 ;  /* 0x000000f8aa6a7211 */ /* 0x000fc600078a10ff */
[----:B------:R2:W-:Y:S01]  /*a0a0*/  STL.64 [R1+0xd8], R98 ;  /* 0x0000d86201007387 */ /* 0x0005e20000100a00 */
[----:B------:R-:W-:-:S03]  /*a0b0*/  LEA.HI.X.SX32 R107, R170, R4, 0x2, P5 ;  /* 0x00000004aa6b7211 */ /* 0x000fc600028f16ff */
[----:B------:R-:W-:Y:S01]  /*a0c0*/  STL [R1+0x37c], R46 ;  /* 0x00037c2e01007387 */ /* 0x000fe20000100800 */
[----:B--2---:R-:W-:-:S04]  /*a0d0*/  LEA R98, P6, R164, R248, 0x2 ;  /* 0x000000f8a4627211 */ /* 0x004fc800078c10ff */
[----:B------:R-:W-:Y:S01]  /*a0e0*/  LEA.HI.X.SX32 R99, R164, R4, 0x2, P6 ;  /* 0x00000004a4637211 */ /* 0x000fe200030f16ff */
[----:B------:R-:W-:Y:S01]  /*a0f0*/  IMAD R164, R100, UR9, RZ ;  /* 0x0000000964a47c24 */ /* 0x000fe2000f8e02ff */
[-C--:B------:R-:W-:Y:S02]  /*a100*/  LEA R102, P6, R50, R248.reuse, 0x2 ;  /* 0x000000f832667211 */ /* 0x080fe400078c10ff */
[----:B------:R-:W-:Y:S02]  /*a110*/  LEA R100, P5, R168, R248, 0x2 ;  /* 0x000000f8a8647211 */ /* 0x000fe400078a10ff */
[-C--:B------:R-:W-:Y:S01]  /*a120*/  LEA.HI.X.SX32 R103, R50, R4.reuse, 0x2, P6 ;  /* 0x0000000432677211 */ /* 0x080fe200030f16ff */
[----:B------:R-:W-:Y:S01]  /*a130*/  STL [R1+0x378], R164 ;  /* 0x000378a401007387 */ /* 0x000fe20000100800 */
[----:B------:R-:W-:Y:S01]  /*a140*/  IMAD R50, R101, UR9, RZ ;  /* 0x0000000965327c24 */ /* 0x000fe2000f8e02ff */
[----:B------:R-:W-:Y:S01]  /*a150*/  LEA.HI.X.SX32 R101, R168, R4, 0x2, P5 ;  /* 0x00000004a8657211 */ /* 0x000fe200028f16ff */
[----:B------:R-:W-:Y:S01]  /*a160*/  IMAD R168, R104, UR9, RZ ;  /* 0x0000000968a87c24 */ /* 0x000fe2000f8e02ff */
[----:B------:R-:W-:Y:S01]  /*a170*/  STL.64 [R1+0xf0], R106 ;  /* 0x0000f06a01007387 */ /* 0x000fe20000100a00 */
[----:B------:R-:W-:-:S03]  /*a180*/  LEA R110, P5, R166, R248, 0x2 ;  /* 0x000000f8a66e7211 */ /* 0x000fc600078a10ff */
[----:B------:R2:W-:Y:S01]  /*a190*/  STL.64 [R1+0xe8], R102 ;  /* 0x0000e86601007387 */ /* 0x0005e20000100a00 */
[----:B------:R-:W-:Y:S02]  /*a1a0*/  LEA.HI.X.SX32 R111, R166, R4, 0x2, P5 ;  /* 0x00000004a66f7211 */ /* 0x000fe400028f16ff */
[-C--:B------:R-:W-:Y:S01]  /*a1b0*/  LEA R104, P5, R163, R248.reuse, 0x2 ;  /* 0x000000f8a3687211 */ /* 0x080fe200078a10ff */
        /* <DEDUP_REMOVED lines=12> */
[----:B------:R3:W-:Y:S01]  /*a280*/  STL [R1+0x36c], R20 ;  /* 0x00036c1401007387 */ /* 0x0007e20000100800 */
[----:B------:R-:W-:-:S03]  /*a290*/  LEA R112, P5, R158, R248, 0x2 ;  /* 0x000000f89e707211 */ /* 0x000fc600078a10ff */
[----:B------:R1:W-:Y:S01]  /*a2a0*/  STL [R1+0x368], R172 ;  /* 0x000368ac01007387 */ /* 0x0003e20000100800 */
[----:B--2---:R-:W-:-:S04]  /*a2b0*/  LEA R106, P6, R162, R248, 0x2 ;  /* 0x000000f8a26a7211 */ /* 0x004fc800078c10ff */
[----:B------:R-:W-:Y:S02]  /*a2c0*/  LEA.HI.X.SX32 R107, R162, R4, 0x2, P6 ;  /* 0x00000004a26b7211 */ /* 0x000fe400030f16ff */
[----:B------:R-:W-:-:S04]  /*a2d0*/  LEA R110, P6, R49, R248, 0x2 ;  /* 0x000000f8316e7211 */ /* 0x000fc800078c10ff */
[----:B------:R-:W-:Y:S01]  /*a2e0*/  LEA.HI.X.SX32 R111, R49, R4, 0x2, P6 ;  /* 0x00000004316f7211 */ /* 0x000fe200030f16ff */
[----:B------:R-:W-:Y:S01]  /*a2f0*/  IMAD R49, R113, UR9, RZ ;  /* 0x0000000971317c24 */ /* 0x000fe2000f8e02ff */
[----:B------:R-:W-:Y:S02]  /*a300*/  LEA R114, P6, R118, R248, 0x2 ;  /* 0x000000f876727211 */ /* 0x000fe400078c10ff */
[----:B------:R-:W-:Y:S02]  /*a310*/  LEA.HI.X.SX32 R113, R158, R4, 0x2, P5 ;  /* 0x000000049e717211 */ /* 0x000fe400028f16ff */
[----:B------:R-:W-:Y:S01]  /*a320*/  LEA R116, P5, R120, R248, 0x2 ;  /* 0x000000f878747211 */ /* 0x000fe200078a10ff */
[----:B------:R2:W-:Y:S01]  /*a330*/  STL [R1+0x364], R49 ;  /* 0x0003643101007387 */ /* 0x0005e20000100800 */
[----:B------:R-:W-:Y:S02]  /*a340*/  LEA.HI.X.SX32 R115, R118, R4, 0x2, P6 ;  /* 0x0000000476737211 */ /* 0x000fe400030f16ff */
[----:B------:R-:W-:Y:S01]  /*a350*/  LEA R118, P6, R45, R248, 0x2 ;  /* 0x000000f82d767211 */ /* 0x000fe200078c10ff */
[----:B------:R1:W-:Y:S01]  /*a360*/  STL [R1+0x360], R176 ;  /* 0x000360b001007387 */ /* 0x0003e20000100800 */
[----:B------:R-:W-:-:S02]  /*a370*/  LEA.HI.X.SX32 R117, R120, R4, 0x2, P5 ;  /* 0x0000000478757211 */ /* 0x000fc400028f16ff */
[----:B------:R-:W-:Y:S02]  /*a380*/  LEA R120, P5, R124, R248, 0x2 ;  /* 0x000000f87c787211 */ /* 0x000fe400078a10ff */
[----:B------:R-:W-:Y:S01]  /*a390*/  LEA.HI.X.SX32 R119, R45, R4, 0x2, P6 ;  /* 0x000000042d777211 */ /* 0x000fe200030f16ff */
[----:B------:R-:W-:Y:S01]  /*a3a0*/  IMAD R45, R121, UR9, RZ ;  /* 0x00000009792d7c24 */ /* 0x000fe2000f8e02ff */
[----:B------:R-:W-:Y:S02]  /*a3b0*/  LEA R122, P6, R126, R248, 0x2 ;  /* 0x000000f87e7a7211 */ /* 0x000fe400078c10ff */
[----:B------:R-:W-:Y:S02]  /*a3c0*/  LEA.HI.X.SX32 R121, R124, R4, 0x2, P5 ;  /* 0x000000047c797211 */ /* 0x000fe400028f16ff */
[----:B------:R-:W-:Y:S01]  /*a3d0*/  LEA R124, P5, R128, R248, 0x2 ;  /* 0x000000f8807c7211 */ /* 0x000fe200078a10ff */
[----:B------:R1:W-:Y:S01]  /*a3e0*/  STL [R1+0x35c], R45 ;  /* 0x00035c2d01007387 */ /* 0x0003e20000100800 */
[----:B------:R-:W-:-:S02]  /*a3f0*/  LEA.HI.X.SX32 R123, R126, R4, 0x2, P6 ;  /* 0x000000047e7b7211 */ /* 0x000fc400030f16ff */
[----:B------:R-:W-:Y:S01]  /*a400*/  LEA R126, P6, R48, R248, 0x2 ;  /* 0x000000f8307e7211 */ /* 0x000fe200078c10ff */
[----:B------:R1:W-:Y:S01]  /*a410*/  STL [R1+0x358], R180 ;  /* 0x000358b401007387 */ /* 0x0003e20000100800 */
[----:B------:R-:W-:Y:S02]  /*a420*/  LEA.HI.X.SX32 R125, R128, R4, 0x2, P5 ;  /* 0x00000004807d7211 */ /* 0x000fe400028f16ff */
[----:B------:R-:W-:Y:S02]  /*a430*/  LEA R128, P5, R132, R248, 0x2 ;  /* 0x000000f884807211 */ /* 0x000fe400078a10ff */
[----:B------:R-:W-:Y:S01]  /*a440*/  LEA.HI.X.SX32 R127, R48, R4, 0x2, P6 ;  /* 0x00000004307f7211 */ /* 0x000fe200030f16ff */
[----:B------:R-:W-:Y:S01]  /*a450*/  IMAD R48, R129, UR9, RZ ;  /* 0x0000000981307c24 */ /* 0x000fe2000f8e02ff */
[----:B------:R-:W-:Y:S02]  /*a460*/  LEA R130, P6, R134, R248, 0x2 ;  /* 0x000000f886827211 */ /* 0x000fe400078c10ff */
[----:B------:R-:W-:-:S02]  /*a470*/  LEA.HI.X.SX32 R129, R132, R4, 0x2, P5 ;  /* 0x0000000484817211 */ /* 0x000fc400028f16ff */
[----:B------:R-:W-:Y:S01]  /*a480*/  LEA R132, P5, R136, R248, 0x2 ;  /* 0x000000f888847211 */ /* 0x000fe200078a10ff */
[----:B------:R1:W-:Y:S01]  /*a490*/  STL [R1+0x354], R48 ;  /* 0x0003543001007387 */ /* 0x0003e20000100800 */
[----:B------:R-:W-:Y:S02]  /*a4a0*/  LEA.HI.X.SX32 R131, R134, R4, 0x2, P6 ;  /* 0x0000000486837211 */ /* 0x000fe400030f16ff */
[----:B------:R-:W-:Y:S01]  /*a4b0*/  LEA R134, P6, R44, R248, 0x2 ;  /* 0x000000f82c867211 */ /* 0x000fe200078c10ff */
[----:B------:R1:W-:Y:S01]  /*a4c0*/  STL [R1+0x350], R184 ;  /* 0x000350b801007387 */ /* 0x0003e20000100800 */
[----:B------:R-:W-:Y:S02]  /*a4d0*/  LEA.HI.X.SX32 R133, R136, R4, 0x2, P5 ;  /* 0x0000000488857211 */ /* 0x000fe400028f16ff */
[----:B------:R-:W-:Y:S02]  /*a4e0*/  LEA R136, P5, R140, R248, 0x2 ;  /* 0x000000f88c887211 */ /* 0x000fe400078a10ff */
[----:B------:R-:W-:Y:S01]  /*a4f0*/  LEA.HI.X.SX32 R135, R44, R4, 0x2, P6 ;  /* 0x000000042c877211 */ /* 0x000fe200030f16ff */
[----:B------:R-:W-:Y:S01]  /*a500*/  IMAD R44, R137, UR9, RZ ;  /* 0x00000009892c7c24 */ /* 0x000fe2000f8e02ff */
[----:B------:R-:W-:-:S02]  /*a510*/  LEA R138, P6, R142, R248, 0x2 ;  /* 0x000000f88e8a7211 */ /* 0x000fc400078c10ff */
[----:B------:R-:W-:Y:S02]  /*a520*/  LEA.HI.X.SX32 R137, R140, R4, 0x2, P5 ;  /* 0x000000048c897211 */ /* 0x000fe400028f16ff */
[----:B------:R-:W-:Y:S01]  /*a530*/  LEA R140, P5, R144, R248, 0x2 ;  /* 0x000000f8908c7211 */ /* 0x000fe200078a10ff */
[----:B------:R1:W-:Y:S01]  /*a540*/  STL [R1+0x34c], R44 ;  /* 0x00034c2c01007387 */ /* 0x0003e20000100800 */
[----:B------:R-:W-:Y:S02]  /*a550*/  LEA.HI.X.SX32 R139, R142, R4, 0x2, P6 ;  /* 0x000000048e8b7211 */ /* 0x000fe400030f16ff */
[----:B------:R-:W-:Y:S01]  /*a560*/  LEA R142, P6, R47, R248, 0x2 ;  /* 0x000000f82f8e7211 */ /* 0x000fe200078c10ff */
[----:B------:R1:W-:Y:S01]  /*a570*/  STL [R1+0x348], R188 ;  /* 0x000348bc01007387 */ /* 0x0003e20000100800 */
[----:B------:R-:W-:Y:S02]  /*a580*/  LEA.HI.X.SX32 R141, R144, R4, 0x2, P5 ;  /* 0x00000004908d7211 */ /* 0x000fe400028f16ff */
[----:B------:R-:W-:-:S02]  /*a590*/  LEA R144, P5, R148, R248, 0x2 ;  /* 0x000000f894907211 */ /* 0x000fc400078a10ff */
        /* <DEDUP_REMOVED lines=10> */
[C---:B------:R-:W-:Y:S02]  /*a640*/  LEA R152, P5, R156.reuse, R248, 0x2 ;  /* 0x000000f89c987211 */ /* 0x040fe400078a10ff */
[----:B------:R-:W-:Y:S01]  /*a650*/  LEA.HI.X.SX32 R151, R21, R4, 0x2, P6 ;  /* 0x0000000415977211 */ /* 0x000fe200030f16ff */
[----:B------:R-:W-:Y:S01]  /*a660*/  IMAD R21, R153, UR9, RZ ;  /* 0x0000000999157c24 */ /* 0x000fe2000f8e02ff */
[C---:B------:R-:W-:Y:S02]  /*a670*/  LEA R154, P6, R51.reuse, R248, 0x2 ;  /* 0x000000f8339a7211 */ /* 0x040fe400078c10ff */
[----:B------:R-:W-:Y:S02]  /*a680*/  LEA.HI.X.SX32 R153, R156, R4, 0x2, P5 ;  /* 0x000000049c997211 */ /* 0x000fe400028f16ff */
[----:B------:R-:W-:Y:S01]  /*a690*/  LEA R156, P5, R160, R248, 0x2 ;  /* 0x000000f8a09c7211 */ /* 0x000fe200078a10ff */
[----:B------:R1:W-:Y:S01]  /*a6a0*/  STL [R1+0x33c], R21 ;  /* 0x00033c1501007387 */ /* 0x0003e20000100800 */
[----:B------:R-:W-:Y:S01]  /*a6b0*/  LEA.HI.X.SX32 R155, R51, R4, 0x2, P6 ;  /* 0x00000004339b7211 */ /* 0x000fe200030f16ff */
[----:B------:R-:W-:Y:S01]  /*a6c0*/  IMAD R51, R157, UR9, RZ ;  /* 0x000000099d337c24 */ /* 0x000fe2000f8e02ff */
[----:B------:R-:W-:-:S02]  /*a6d0*/  LEA R158, P6, R46, R248, 0x2 ;  /* 0x000000f82e9e7211 */ /* 0x000fc400078c10ff */
[----:B------:R-:W-:Y:S02]  /*a6e0*/  LEA.HI.X.SX32 R157, R160, R4, 0x2, P5 ;  /* 0x00000004a09d7211 */ /* 0x000fe400028f16ff */
[----:B------:R-:W-:Y:S01]  /*a6f0*/  LEA R160, P5, R164, R248, 0x2 ;  /* 0x000000f8a4a07211 */ /* 0x000fe200078a10ff */
[----:B------:R-:W-:Y:S01]  /*a700*/  STL [R1+0x338], R51 ;  /* 0x0003383301007387 */ /* 0x000fe20000100800 */
[----:B------:R-:W-:Y:S01]  /*a710*/  LEA.HI.X.SX32 R159, R46, R4, 0x2, P6 ;  /* 0x000000042e9f7211 */ /* 0x000fe200030f16ff */
[----:B------:R-:W-:Y:S01]  /*a720*/  IMAD R46, R161, UR9, RZ ;  /* 0x00000009a12e7c24 */ /* 0x000fe2000f8e02ff */
[----:B------:R-:W-:Y:S02]  /*a730*/  LEA R162, P6, R50, R248, 0x2 ;  /* 0x000000f832a27211 */ /* 0x000fe400078c10ff */
        /* <DEDUP_REMOVED lines=10> */
[----:B---3--:R-:W-:Y:S01]  /*a7e0*/  IMAD R20, R169, UR9, RZ ;  /* 0x00000009a9147c24 */ /* 0x008fe2000f8e02ff */
[C---:B------:R-:W-:Y:S02]  /*a7f0*/  LEA R170, P6, R49.reuse, R248, 0x2 ;  /* 0x000000f831aa7211 */ /* 0x040fe400078c10ff */
[----:B------:R-:W-:Y:S02]  /*a800*/  LEA.HI.X.SX32 R169, R172, R4, 0x2, P5 ;  /* 0x00000004aca97211 */ /* 0x000fe400028f16ff */
[----:B-1----:R-:W-:Y:S01]  /*a810*/  LEA R172, P5, R176, R248, 0x2 ;  /* 0x000000f8b0ac7211 */ /* 0x002fe200078a10ff */
[----:B------:R1:W-:Y:S01]  /*a820*/  STL [R1+0x32c], R20 ;  /* 0x00032c1401007387 */ /* 0x0003e20000100800 */
[----:B------:R-:W-:Y:S01]  /*a830*/  LEA.HI.X.SX32 R171, R49, R4, 0x2, P6 ;  /* 0x0000000431ab7211 */ /* 0x000fe200030f16ff */
[----:B--2---:R-:W-:Y:S01]  /*a840*/  IMAD R49, R173, UR9, RZ ;  /* 0x00000009ad317c24 */ /* 0x004fe2000f8e02ff */
        /* <DEDUP_REMOVED lines=39> */
[----:B------:R2:W-:Y:S01]  /*aac0*/  STL [R1+0x310], R46 ;  /* 0x0003102e01007387 */ /* 0x0005e20000100800 */
[----:B------:R-:W-:Y:S01]  /*aad0*/  LEA.HI.X.SX32 R199, R20, R4, 0x2, P6 ;  /* 0x0000000414c77211 */ /* 0x000fe200030f16ff */
[----:B-1----:R-:W-:Y:S01]  /*aae0*/  IMAD R20, R201, UR9, RZ ;  /* 0x00000009c9147c24 */ /* 0x002fe2000f8e02ff */
[----:B------:R-:W-:Y:S02]  /*aaf0*/  LEA R202, P6, R45, R248, 0x2 ;  /* 0x000000f82dca7211 */ /* 0x000fe400078c10ff */
[----:B------:R-:W-:Y:S02]  /*ab00*/  LEA.HI.X.SX32 R201, R49, R4, 0x2, P5 ;  /* 0x0000000431c97211 */ /* 0x000fe400028f16ff */
[----:B------:R-:W-:Y:S01]  /*ab10*/  LEA R204, P5, R48, R248, 0x2 ;  /* 0x000000f830cc7211 */ /* 0x000fe200078a10ff */
        /* <DEDUP_REMOVED lines=8> */
[----:B---3--:R-:W-:Y:S01]  /*aba0*/  IMAD R44, R209, UR9, RZ ;  /* 0x00000009d12c7c24 */ /* 0x008fe2000f8e02ff */
[----:B------:R-:W-:Y:S02]  /*abb0*/  LEA R210, P6, R21, R248, 0x2 ;  /* 0x000000f815d27211 */ /* 0x000fe400078c10ff */
[----:B------:R-:W-:Y:S02]  /*abc0*/  LEA.HI.X.SX32 R209, R47, R4, 0x2, P5 ;  /* 0x000000042fd17211 */ /* 0x000fe400028f16ff */
[----:B------:R-:W-:Y:S01]  /*abd0*/  LEA R212, P5, R46, R248, 0x2 ;  /* 0x000000f82ed47211 */ /* 0x000fe200078a10ff */
[----:B------:R2:W-:Y:S01]  /*abe0*/  STL [R1+0x304], R44 ;  /* 0x0003042c01007387 */ /* 0x0005e20000100800 */
[----:B------:R-:W-:Y:S01]  /*abf0*/  LEA.HI.X.SX32 R211, R21, R4, 0x2, P6 ;  /* 0x0000000415d37211 */ /* 0x000fe200030f16ff */
[----:B------:R-:W-:Y:S01]  /*ac00*/  IMAD R21, R213, UR9, RZ ;  /* 0x00000009d5157c24 */ /* 0x000fe2000f8e02ff */
[----:B------:R-:W-:-:S02]  /*ac10*/  LEA R214, P6, R20, R248, 0x2 ;  /* 0x000000f814d67211 */ /* 0x000fc400078c10ff */
[----:B------:R-:W-:Y:S01]  /*ac20*/  LEA.HI.X.SX32 R213, R46, R4, 0x2, P5 ;  /* 0x000000042ed57211 */ /* 0x000fe200028f16ff */
[----:B------:R-:W-:Y:S01]  /*ac30*/  IMAD R46, R245, UR9, RZ ;  /* 0x00000009f52e7c24 */ /* 0x000fe2000f8e02ff */
[----:B------:R-:W-:Y:S01]  /*ac40*/  LEA R216, P5, R45, R248, 0x2 ;  /* 0x000000f82dd87211 */ /* 0x000fe200078a10ff */
[----:B------:R3:W-:Y:S01]  /*ac50*/  STL [R1+0x300], R21 ;  /* 0x0003001501007387 */ /* 0x0007e20000100800 */
[----:B------:R-:W-:Y:S01]  /*ac60*/  LEA.HI.X.SX32 R215, R20, R4, 0x2, P6 ;  /* 0x0000000414d77211 */ /* 0x000fe200030f16ff */
[----:B-1----:R-:W-:Y:S01]  /*ac70*/  IMAD R20, R217, UR9, RZ ;  /* 0x00000009d9147c24 */ /* 0x002fe2000f8e02ff */
[C---:B------:R-:W-:Y:S02]  /*ac80*/  LEA R218, P6, R44.reuse, R248, 0x2 ;  /* 0x000000f82cda7211 */ /* 0x040fe400078c10ff */
[----:B------:R-:W-:Y:S02]  /*ac90*/  LEA.HI.X.SX32 R217, R45, R4, 0x2, P5 ;  /* 0x000000042dd97211 */ /* 0x000fe400028f16ff */
[----:B------:R-:W-:Y:S01]  /*aca0*/  LEA R220, P5, R21, R248, 0x2 ;  /* 0x000000f815dc7211 */ /* 0x000fe200078a10ff */
[----:B------:R1:W-:Y:S01]  /*acb0*/  STL [R1+0x2fc], R20 ;  /* 0x0002fc1401007387 */ /* 0x0003e20000100800 */
[-C--:B------:R-:W-:Y:S01]  /*acc0*/  LEA.HI.X.SX32 R219, R44, R4.reuse, 0x2, P6 ;  /* 0x000000042cdb7211 */ /* 0x080fe200030f16ff */
[----:B--2---:R-:W-:Y:S01]  /*acd0*/  IMAD R44, R221, UR9, RZ ;  /* 0x00000009dd2c7c24 */ /* 0x004fe2000f8e02ff */
[----:B------:R-:W-:Y:S01]  /*ace0*/  ISETP.NE.U32.AND P6, PT, R222, RZ, PT ;  /* 0x000000ffde00720c */ /* 0x000fe20003fc5070 */
[----:B------:R-:W2:Y:S01]  /*acf0*/  S2R R45, SR_TID.X ;  /* 0x00000000002d7919 */ /* 0x000ea20000002100 */
[----:B------:R-:W-:Y:S01]  /*ad00*/  LEA.HI.X.SX32 R221, R21, R4, 0x2, P5 ;  /* 0x0000000415dd7211 */ /* 0x000fe200028f16ff */
[----:B---3--:R-:W-:Y:S01]  /*ad10*/  IMAD R21, R223, UR9, RZ ;  /* 0x00000009df157c24 */ /* 0x008fe2000f8e02ff */
[C---:B------:R-:W-:Y:S01]  /*ad20*/  LEA R222, P5, R20.reuse, R248, 0x2 ;  /* 0x000000f814de7211 */ /* 0x040fe200078a10ff */
[----:B------:R3:W-:Y:S03]  /*ad30*/  STL [R1+0x2f8], R44 ;  /* 0x0002f82c01007387 */ /* 0x0007e60000100800 */
[----:B------:R-:W-:Y:S01]  /*ad40*/  LEA.HI.X.SX32 R223, R20, R4, 0x2, P5 ;  /* 0x0000000414df7211 */ /* 0x000fe200028f16ff */
[----:B-1----:R-:W-:Y:S01]  /*ad50*/  IMAD R20, R225, UR9, RZ ;  /* 0x00000009e1147c24 */ /* 0x002fe2000f8e02ff */
[C---:B------:R-:W-:Y:S01]  /*ad60*/  LEA R224, P5, R44.reuse, R248, 0x2 ;  /* 0x000000f82ce07211 */ /* 0x040fe200078a10ff */
[----:B------:R1:W-:Y:S03]  /*ad70*/  STL [R1+0x2ec], R21 ;  /* 0x0002ec1501007387 */ /* 0x0003e60000100800 */
        /* <DEDUP_REMOVED lines=35> */
[----:B------:R-:W-:Y:S03]  /*afb0*/  STL [R1+0x29c], R21 ;  /* 0x00029c1501007387 */ /* 0x000fe60000100800 */
[----:B------:R-:W-:Y:S01]  /*afc0*/  LEA.HI.X.SX32 R243, R44, R4, 0x2, P5 ;  /* 0x000000042cf37211 */ /* 0x000fe200028f16ff */
[----:B------:R3:W-:Y:S01]  /*afd0*/  STL [R1+0x298], R20 ;  /* 0x0002981401007387 */ /* 0x0007e20000100800 */
[----:B------:R-:W-:Y:S01]  /*afe0*/  LEA R244, P5, R21, R248, 0x2 ;  /* 0x000000f815f47211 */ /* 0x000fe200078a10ff */
[----:B-1----:R-:W-:Y:S01]  /*aff0*/  IMAD R44, R249, UR9, RZ ;  /* 0x00000009f92c7c24 */ /* 0x002fe2000f8e02ff */
[----:B--2---:R-:W-:Y:S01]  /*b000*/  SHF.R.S32.HI R249, RZ, 0x6, R45 ;  /* 0x00000006fff97819 */ /* 0x004fe2000001142d */
[----:B------:R1:W-:Y:S01]  /*b010*/  STL [R1+0x294], R46 ;  /* 0x0002942e01007387 */ /* 0x0003e20000100800 */
[----:B------:R-:W-:-:S02]  /*b020*/  LEA.HI.X.SX32 R245, R21, R4, 0x2, P5 ;  /* 0x0000000415f57211 */ /* 0x000fc400028f16ff */
[C---:B------:R-:W-:Y:S01]  /*b030*/  LEA R48, P5, R20.reuse, R248, 0x2 ;  /* 0x000000f814307211 */ /* 0x040fe200078a10ff */
[----:B------:R2:W-:Y:S01]  /*b040*/  STL [R1+0x290], R44 ;  /* 0x0002902c01007387 */ /* 0x0005e20000100800 */
[----:B------:R-:W-:Y:S02]  /*b050*/  SGXT R249, R249, 0x1 ;  /* 0x00000001f9f9781a */ /* 0x000fe40000000200 */
[----:B------:R-:W-:Y:S02]  /*b060*/  LEA.HI.X.SX32 R49, R20, R4, 0x2, P5 ;  /* 0x0000000414317211 */ /* 0x000fe400028f16ff */
[C---:B---3--:R-:W-:Y:S02]  /*b070*/  LEA R20, P5, R46.reuse, R248, 0x2 ;  /* 0x000000f82e147211 */ /* 0x048fe400078a10ff */
[----:B------:R-:W-:Y:S01]  /*b080*/  LOP3.LUT R249, R249, 0x90, RZ, 0xc0, !PT ;  /* 0x00000090f9f97812 */ /* 0x000fe200078ec0ff */
[----:B------:R-:W-:Y:S01]  /*b090*/  STL.64 [R1+0x108], R48 ;  /* 0x0001083001007387 */ /* 0x000fe20000100a00 */
[----:B------:R-:W-:-:S02]  /*b0a0*/  LEA.HI.X.SX32 R21, R46, R4, 0x2, P5 ;  /* 0x000000042e157211 */ /* 0x000fc400028f16ff */
[C---:B------:R-:W-:Y:S01]  /*b0b0*/  LEA R50, P5, R44.reuse, R248, 0x2 ;  /* 0x000000f82c327211 */ /* 0x040fe200078a10ff */
[----:B------:R-:W-:Y:S03]  /*b0c0*/  STL [R1+0x28c], R250 ;  /* 0x00028cfa01007387 */ /* 0x000fe60000100800 */
[----:B------:R-:W-:Y:S01]  /*b0d0*/  LEA.HI.X.SX32 R51, R44, R4, 0x2, P5 ;  /* 0x000000042c337211 */ /* 0x000fe200028f16ff */
[----:B------:R-:W-:Y:S01]  /*b0e0*/  STL.64 [R1+0x110], R20 ;  /* 0x0001101401007387 */ /* 0x000fe20000100a00 */
[----:B-1----:R-:W-:Y:S01]  /*b0f0*/  LEA R46, P5, R250, R248, 0x2 ;  /* 0x000000f8fa2e7211 */ /* 0x002fe200078a10ff */
[C---:B------:R-:W-:Y:S01]  /*b100*/  IMAD.SHL.U32 R248, R45.reuse, 0x4, RZ ;  /* 0x000000042df87824 */ /* 0x040fe200078e00ff */
[----:B--2---:R-:W-:Y:S01]  /*b110*/  LOP3.LUT R44, R2, 0x22, RZ, 0xfc, !PT ;  /* 0x00000022022c7812 */ /* 0x004fe200078efcff */
[----:B------:R-:W-:Y:S01]  /*b120*/  STL.64 [R1+0x120], R50 ;  /* 0x0001203201007387 */ /* 0x000fe20000100a00 */
[----:B------:R-:W-:Y:S01]  /*b130*/  LEA.HI.X.SX32 R47, R250, R4, 0x2, P5 ;  /* 0x00000004fa2f7211 */ /* 0x000fe200028f16ff */
[----:B------:R-:W-:Y:S01]  /*b140*/  IMAD.SHL.U32 R4, R45, 0x400, RZ ;  /* 0x000004002d047824 */ /* 0x000fe200078e00ff */
[----:B------:R-:W-:-:S02]  /*b150*/  LOP3.LUT R248, R249, 0x7c, R248, 0x78, !PT ;  /* 0x0000007cf9f87812 */ /* 0x000fc400078e78f8 */
[-C--:B------:R-:W-:Y:S01]  /*b160*/  ISETP.GE.AND P5, PT, R44, R252.reuse, PT ;  /* 0x000000fc2c00720c */ /* 0x080fe20003fa6270 */
[----:B------:R-:W-:Y:S01]  /*b170*/  STL.64 [R1+0x118], R46 ;  /* 0x0001182e01007387 */ /* 0x000fe20000100a00 */
[----:B------:R-:W-:Y:S02]  /*b180*/  LOP3.LUT R4, R248, 0x8000, R4, 0xf8, !PT ;  /* 0x00008000f8047812 */ /* 0x000fe400078ef804 */
[----:B------:R-:W-:Y:S01]  /*b190*/  SEL R248, RZ, 0x4, P5 ;  /* 0x00000004fff87807 */ /* 0x000fe20002800000 */
[----:B------:R-:W-:Y:S01]  /*b1a0*/  STL.64 [R1+0x930], R62 ;  /* 0x0009303e01007387 */ /* 0x000fe20000100a00 */
[----:B------:R-:W-:Y:S02]  /*b1b0*/  LOP3.LUT R45, R4, 0x20, RZ, 0x3c, !PT ;  /* 0x00000020042d7812 */ /* 0x000fe400078e3cff */
[----:B------:R-:W-:Y:S01]  /*b1c0*/  SEL R44, R248, RZ, P3 ;  /* 0x000000fff82c7207 */ /* 0x000fe20001800000 */
[----:B------:R-:W-:Y:S01]  /*b1d0*/  VIADD R248, R4, UR33 ;  /* 0x0000002104f87c36 */ /* 0x000fe20008000000 */
[----:B------:R-:W-:Y:S01]  /*b1e0*/  STL.64 [R1+0x920], R64 ;  /* 0x0009204001007387 */ /* 0x000fe20000100a00 */
[----:B------:R-:W-:-:S03]  /*b1f0*/  ISETP.GE.AND P5, PT, R251, R252, PT ;  /* 0x000000fcfb00720c */ /* 0x000fc60003fa6270 */
[----:B------:R-:W-:Y:S04]  /*b200*/  LDGSTS.E [R248], desc[UR42][R58.64], P2 ;  /* 0x000000003af87fae */ /* 0x000fe800091a102a */
[----:B------:R-:W-:Y:S04]  /*b210*/  LDGSTS.E [R248+0x400], desc[UR42][R60.64], P2 ;  /* 0x004000003cf87fae */ /* 0x000fe800091a102a */
[----:B------:R-:W-:Y:S04]  /*b220*/  LDGSTS.E [R248+0x800], desc[UR42][R62.64], P2 ;  /* 0x008000003ef87fae */ /* 0x000fe800091a102a */
[----:B------:R-:W-:Y:S04]  /*b230*/  LDGSTS.E [R248+0xc00], desc[UR42][R64.64], P2 ;  /* 0x00c0000040f87fae */ /* 0x000fe800091a102a */
[----:B------:R-:W-:Y:S04]  /*b240*/  LDGSTS.E [R248+0x1000], desc[UR42][R68.64], P2 ;  /* 0x0100000044f87fae */ /* 0x000fe800091a102a */
[----:B------:R-:W-:Y:S04]  /*b250*/  STL.64 [R1+0x908], R68 ;  /* 0x0009084401007387 */ /* 0x000fe80000100a00 */
        /* <DEDUP_REMOVED lines=43> */
[----:B------:R1:W-:Y:S04]  /*b510*/  STL.64 [R1+0x918], R208 ;  /* 0x000918d001007387 */ /* 0x0003e80000100a00 */
[----:B------:R-:W-:Y:S04]  /*b520*/  LDGSTS.E [R248+0x6c00], desc[UR42][R216.64], P2 ;  /* 0x06c00000d8f87fae */ /* 0x000fe800091a102a */
[----:B------:R-:W-:Y:S04]  /*b530*/  LDGSTS.E [R248+0x7000], desc[UR42][R224.64], P2 ;  /* 0x07000000e0f87fae */ /* 0x000fe800091a102a */
[----:B-1----:R-:W2:Y:S01]  /*b540*/  LDL.LU.64 R208, [R1+0x60] ;  /* 0x0000600001d07983 */ /* 0x002ea20000300a00 */
[----:B------:R-:W-:-:S03]  /*b550*/  VIADD R249, R45, UR33 ;  /* 0x000000212df97c36 */ /* 0x000fc60008000000 */
[----:B------:R-:W-:Y:S04]  /*b560*/  LDGSTS.E [R248+0x7400], desc[UR42][R232.64], P2 ;  /* 0x07400000e8f87fae */ /* 0x000fe800091a102a */
[----:B------:R1:W-:Y:S04]  /*b570*/  STL.64 [R1+0x928], R216 ;  /* 0x000928d801007387 */ /* 0x0003e80000100a00 */
[----:B------:R-:W-:Y:S04]  /*b580*/  LDGSTS.E [R248+0x7800], desc[UR42][R240.64], P2 ;  /* 0x07800000f0f87fae */ /* 0x000fe800091a102a */
[----:B------:R3:W-:Y:S04]  /*b590*/  STL.64 [R1+0x938], R224 ;  /* 0x000938e001007387 */ /* 0x0007e80000100a00 */
[----:B------:R-:W-:Y:S04]  /*b5a0*/  LDGSTS.E [R248+0x7c00], desc[UR42][R20.64], P2 ;  /* 0x07c0000014f87fae */ /* 0x000fe800091a102a */
[----:B------:R-:W-:Y:S04]  /*b5b0*/  LDGSTS.E [R249+0x100], desc[UR42][R22.64], P2 ;  /* 0x0010000016f97fae */ /* 0x000fe800091a102a */
[----:B------:R-:W-:Y:S04]  /*b5c0*/  LDGSTS.E [R249+0x500], desc[UR42][R6.64], P2 ;  /* 0x0050000006f97fae */ /* 0x000fe800091a102a */
[----:B------:R-:W4:Y:S04]  /*b5d0*/  LDL.LU.64 R20, [R1+0x970] ;  /* 0x0009700001147983 */ /* 0x000f280000300a00 */
[----:B-1----:R-:W4:Y:S04]  /*b5e0*/  LDL.LU.64 R216, [R1+0x40] ;  /* 0x0000400001d87983 */ /* 0x002f280000300a00 */
[----:B------:R-:W4:Y:S04]  /*b5f0*/  LDL.LU.64 R200, [R1+0x58] ;  /* 0x0000580001c87983 */ /* 0x000f280000300a00 */
        /* <DEDUP_REMOVED lines=12> */
[----:B---3--:R-:W3:Y:S01]  /*b6c0*/  LDL.LU.64 R224, [R1+0x28] ;  /* 0x0000280001e07983 */ /* 0x008ee20000300a00 */
[----:B------:R-:W-:-:S03]  /*b6d0*/  LOP3.LUT R45, R4, 0x40, RZ, 0x3c, !PT ;  /* 0x00000040042d7812 */ /* 0x000fc600078e3cff */
[----:B------:R-:W3:Y:S02]  /*b6e0*/  LDL.LU.64 R62, [R1+0x20] ;  /* 0x00002000013e7983 */ /* 0x000ee40000300a00 */
[----:B------:R-:W-:Y:S02]  /*b6f0*/  VIADD R250, R45, UR33 ;  /* 0x000000212dfa7c36 */ /* 0x000fe40008000000 */
[----:B------:R-:W3:Y:S04]  /*b700*/  LDL.LU.64 R64, [R1+0x38] ;  /* 0x0000380001407983 */ /* 0x000ee80000300a00 */
[----:B------:R-:W3:Y:S04]  /*b710*/  LDL.LU.64 R68, [R1+0x50] ;  /* 0x0000500001447983 */ /* 0x000ee80000300a00 */
[----:B------:R-:W3:Y:S04]  /*b720*/  LDL.LU.64 R72, [R1+0x68] ;  /* 0x0000680001487983 */ /* 0x000ee80000300a00 */
[----:B------:R-:W3:Y:S04]  /*b730*/  LDL.LU.64 R76, [R1+0x78] ;  /* 0x00007800014c7983 */ /* 0x000ee80000300a00 */
[----:B------:R-:W3:Y:S04]  /*b740*/  LDL.LU.64 R80, [R1+0x88] ;  /* 0x0000880001507983 */ /* 0x000ee80000300a00 */
[----:B------:R-:W3:Y:S04]  /*b750*/  LDL.LU.64 R84, [R1+0x98] ;  /* 0x0000980001547983 */ /* 0x000ee80000300a00 */
[----:B------:R-:W4:Y:S04]  /*b760*/  LDL.LU.64 R88, [R1+0xa8] ;  /* 0x0000a80001587983 */ /* 0x000f280000300a00 */
[----:B------:R-:W4:Y:S04]  /*b770*/  LDL.LU.64 R92, [R1+0xb8] ;  /* 0x0000b800015c7983 */ /* 0x000f280000300a00 */
[----:B------:R-:W4:Y:S04]  /*b780*/  LDL.LU.64 R96, [R1+0xc8] ;  /* 0x0000c80001607983 */ /* 0x000f280000300a00 */
[----:B------:R-:W4:Y:S04]  /*b790*/  LDL.LU.64 R100, [R1+0xd8] ;  /* 0x0000d80001647983 */ /* 0x000f280000300a00 */
[----:B------:R-:W4:Y:S04]  /*b7a0*/  LDL.LU.64 R104, [R1+0xe8] ;  /* 0x0000e80001687983 */ /* 0x000f280000300a00 */
[----:B------:R-:W4:Y:S04]  /*b7b0*/  LDL.LU.64 R112, [R1+0xf8] ;  /* 0x0000f80001707983 */ /* 0x000f280000300a00 */
[----:B------:R1:W-:Y:S04]  /*b7c0*/  STL.64 [R1+0x860], R248 ;  /* 0x000860f801007387 */ /* 0x0003e80000100a00 */
[----:B------:R1:W-:Y:S04]  /*b7d0*/  STL.64 [R1+0x768], R4 ;  /* 0x0007680401007387 */ /* 0x0003e80000100a00 */
[----:B--2---:R-:W-:Y:S04]  /*b7e0*/  LDGSTS.E [R249+0x900], desc[UR42][R208.64], P2 ;  /* 0x00900000d0f97fae */ /* 0x004fe800091a102a */
[----:B------:R-:W-:Y:S04]  /*b7f0*/  LDGSTS.E [R249+0xd00], desc[UR42][R66.64], P2 ;  /* 0x00d0000042f97fae */ /* 0x000fe800091a102a */
        /* <DEDUP_REMOVED lines=27> */
[----:B------:R2:W-:Y:S04]  /*b9b0*/  LDGSTS.E [R249+0x7d00], desc[UR42][R50.64], P2 ;  /* 0x07d0000032f97fae */ /* 0x0005e800091a102a */
[----:B---3--:R-:W-:Y:S04]  /*b9c0*/  LDGSTS.E [R250+0x200], desc[UR42][R224.64], P2 ;  /* 0x00200000e0fa7fae */ /* 0x008fe800091a102a */
[----:B----4-:R-:W-:Y:S04]  /*b9d0*/  LDGSTS.E [R250+0x600], desc[UR42][R216.64], P2 ;  /* 0x00600000d8fa7fae */ /* 0x010fe800091a102a */
        /* <DEDUP_REMOVED lines=11> */
[----:B-1----:R-:W3:Y:S04]  /*ba90*/  LDL.LU.64 R248, [R1+0x128] ;  /* 0x0001280001f87983 */ /* 0x002ee80000300a00 */
        /* <DEDUP_REMOVED lines=19> */
[----:B------:R-:W2:Y:S04]  /*bbd0*/  LDL.LU.64 R50, [R1+0x18] ;  /* 0x0000180001327983 */ /* 0x000ea80000300a00 */
[----:B------:R-:W4:Y:S01]  /*bbe0*/  LDL.LU.64 R46, [R1+0x10] ;  /* 0x00001000012e7983 */ /* 0x000f220000300a00 */
[----:B------:R-:W-:-:S05]  /*bbf0*/  LOP3.LUT R45, R4, 0x60, RZ, 0x3c, !PT ;  /* 0x00000060042d7812 */ /* 0x000fca00078e3cff */
[----:B------:R-:W-:-:S05]  /*bc00*/  VIADD R251, R45, UR33 ;  /* 0x000000212dfb7c36 */ /* 0x000fca0008000000 */
        /* <DEDUP_REMOVED lines=30> */
[----:B------:R-:W-:Y:S01]  /*bdf0*/  LDGSTS.E [R251+0x7b00], desc[UR42][R48.64], P2 ;  /* 0x07b0000030fb7fae */ /* 0x000fe200091a102a */
[----:B------:R-:W-:-:S02]  /*be00*/  LOP3.LUT R45, R2, 0x6, RZ, 0xfc, !PT ;  /* 0x00000006022d7812 */ /* 0x000fc400078efcff */
[----:B------:R-:W-:Y:S01]  /*be10*/  SEL R4, RZ, 0x4, P5 ;  /* 0x00000004ff047807 */ /* 0x000fe20002800000 */
[----:B------:R-:W-:Y:S01]  /*be20*/  USHF.L.U32 UR11, UR16, 0x6, URZ ;  /* 0x00000006100b7899 */ /* 0x000fe200080006ff */
[----:B------:R-:W-:Y:S02]  /*be30*/  ISETP.GE.AND P5, PT, R45, R252, PT ;  /* 0x000000fc2d00720c */ /* 0x000fe40003fa6270 */
[----:B------:R-:W-:-:S03]  /*be40*/  SEL R4, R4, RZ, P3 ;  /* 0x000000ff04047207 */ /* 0x000fc60001800000 */
[----:B------:R-:W-:Y:S01]  /*be50*/  IMAD.U32 R5, RZ, RZ, UR11 ;  /* 0x0000000bff057e24 */ /* 0x000fe2000f8e00ff */
[----:B------:R-:W4:Y:S04]  /*be60*/  LDL.LU.64 R48, [R1+0x958] ;  /* 0x0009580001307983 */ /* 0x000f280000300a00 */
[----:B------:R1:W-:Y:S04]  /*be70*/  STL.64 [R1+0x850], R250 ;  /* 0x000850fa01007387 */ /* 0x0003e80000100a00 */
[----:B---3--:R-:W-:Y:S04]  /*be80*/  LDGSTS.E [R251+0x7f00], desc[UR42][R248.64], P2 ;  /* 0x07f00000f8fb7fae */ /* 0x008fe800091a102a */
[----:B------:R-:W0:Y:S01]  /*be90*/  LDGDEPBAR ;  /* 0x00000000000079af */ /* 0x000e220000000000 */
[----:B------:R-:W-:Y:S01]  /*bea0*/  BAR.SYNC.DEFER_BLOCKING 0x0 ;  /* 0x0000000000007b1d */ /* 0x000fe20000010000 */
[----:B------:R-:W-:-:S02]  /*beb0*/  ISETP.NE.U32.AND P2, PT, R44, RZ, PT ;  /* 0x000000ff2c00720c */ /* 0x000fc40003f45070 */
[----:B------:R-:W-:Y:S02]  /*bec0*/  SEL R44, RZ, 0x4, P5 ;  /* 0x00000004ff2c7807 */ /* 0x000fe40002800000 */
[----:B------:R-:W-:Y:S01]  /*bed0*/  ISETP.NE.U32.AND P5, PT, R4, RZ, PT ;  /* 0x000000ff0400720c */ /* 0x000fe20003fa5070 */
[----:B------:R-:W-:Y:S01]  /*bee0*/  IMAD.U32 R4, RZ, RZ, UR11 ;  /* 0x0000000bff047e24 */ /* 0x000fe2000f8e00ff */
[----:B-1----:R-:W3:Y:S01]  /*bef0*/  LDL.LU.64 R250, [R1+0x8] ;  /* 0x0000080001fa7983 */ /* 0x002ee20000300a00 */
[----:B--2---:R-:W-:-:S04]  /*bf00*/  IMAD.WIDE R50, R5, 0x4, R50 ;  /* 0x0000000405327825 */ /* 0x004fc800078e0232 */
[----:B----4-:R-:W-:-:S04]  /*bf10*/  IMAD.WIDE R4, R4, 0x4, R46 ;  /* 0x0000000404047825 */ /* 0x010fc800078e022e */
[----:B------:R-:W-:Y:S01]  /*bf20*/  VIADD R47, R3, UR33 ;  /* 0x00000021032f7c36 */ /* 0x000fe20008000000 */
[----:B------:R1:W-:Y:S04]  /*bf30*/  STL.64 [R1+0x248], R50 ;  /* 0x0002483201007387 */ /* 0x0003e80000100a00 */
[----:B------:R-:W-:Y:S01]  /*bf40*/  @!PT LDS RZ, [RZ] ;  /* 0x00000000fffff984 */ /* 0x000fe20000000800 */
[----:B------:R-:W-:Y:S01]  /*bf50*/  @!PT LDS RZ, [RZ] ;  /* 0x00000000fffff984 */ /* 0x000fe20000000800 */
[----:B------:R-:W-:Y:S01]  /*bf60*/  @!PT LDS RZ, [RZ] ;  /* 0x00000000fffff984 */ /* 0x000fe20000000800 */
[----:B------:R-:W-:Y:S01]  /*bf70*/  LDGSTS.E [R47+0x34000], desc[UR42][R50.64], P1 ;  /* 0x34000000322f7fae */ /* 0x000fe200089a102a */
[----:B------:R-:W-:Y:S02]  /*bf80*/  LOP3.LUT R46, R2, 0x24, RZ, 0xfc, !PT ;  /* 0x00000024022e7812 */ /* 0x000fe400078efcff */
[----:B------:R-:W-:Y:S01]  /*bf90*/  SEL R44, R44, RZ, P3 ;  /* 0x000000ff2c2c7207 */ /* 0x000fe20001800000 */
[----:B------:R2:W-:Y:S04]  /*bfa0*/  LDGSTS.E [R47+0x34008], desc[UR42][R4.64], P4 ;  /* 0x34008000042f7fae */ /* 0x0005e8000a1a102a */
[----:B-1----:R-:W4:Y:S01]  /*bfb0*/  LDL.LU.64 R50, [R1+0x950] ;  /* 0x0009500001327983 */ /* 0x002f220000300a00 */
[----:B------:R-:W-:-:S02]  /*bfc0*/  ISETP.GE.AND P1, PT, R46, R252, PT ;  /* 0x000000fc2e00720c */ /* 0x000fc40003f26270 */
[----:B------:R-:W-:Y:S02]  /*bfd0*/  ISETP.NE.U32.AND P4, PT, R44, RZ, PT ;  /* 0x000000ff2c00720c */ /* 0x000fe40003f85070 */
[----:B--2---:R-:W-:Y:S02]  /*bfe0*/  LOP3.LUT R47, R2, 0x26, RZ, 0xfc, !PT ;  /* 0x00000026022f7812 */ /* 0x004fe400078efcff */
[----:B------:R-:W-:Y:S02]  /*bff0*/  SEL R44, RZ, 0x4, P1 ;  /* 0x00000004ff2c7807 */ /* 0x000fe40000800000 */
[----:B------:R-:W-:Y:S02]  /*c000*/  ISETP.GE.AND P1, PT, R47, R252, PT ;  /* 0x000000fc2f00720c */ /* 0x000fe40003f26270 */
[----:B------:R-:W-:Y:S01]  /*c010*/  SEL R44, R44, RZ, P3 ;  /* 0x000000ff2c2c7207 */ /* 0x000fe20001800000 */
[----:B------:R1:W-:Y:S01]  /*c020*/  STL.64 [R1+0x770], R4 ;  /* 0x0007700401007387 */ /* 0x0003e20000100a00 */
[----:B------:R-:W-:-:S02]  /*c030*/  SEL R252, RZ, 0x4, P1 ;  /* 0x00000004fffc7807 */ /* 0x000fc40000800000 */
[----:B------:R-:W-:Y:S01]  /*c040*/  ISETP.NE.U32.AND P1, PT, R44, RZ, PT ;  /* 0x000000ff2c00720c */ /* 0x000fe20003f25070 */
[----:B------:R-:W-:Y:S01]  /*c050*/  IMAD.U32 R44, RZ, RZ, UR11 ;  /* 0x0000000bff2c7e24 */ /* 0x000fe2000f8e00ff */
[----:B-1----:R-:W2:Y:S03]  /*c060*/  LDL.LU.64 R4, [R1] ;  /* 0x0000000001047983 */ /* 0x002ea60000300a00 */
[----:B----4-:R-:W-:-:S04]  /*c070*/  IMAD.WIDE R44, R44, 0x4, R50 ;  /* 0x000000042c2c7825 */ /* 0x010fc800078e0232 */
[----:B------:R-:W-:-:S04]  /*c080*/  IMAD.U32 R50, RZ, RZ, UR11 ;  /* 0x0000000bff327e24 */ /* 0x000fc8000f8e00ff */
[----:B------:R-:W-:-:S04]  /*c090*/  IMAD.WIDE R46, R50, 0x4, R48 ;  /* 0x00000004322e7825 */ /* 0x000fc800078e0230 */
[----:B------:R-:W-:Y:S01]  /*c0a0*/  VIADD R49, R3, UR33 ;  /* 0x0000002103317c36 */ /* 0x000fe20008000000 */
[----:B------:R1:W-:Y:S04]  /*c0b0*/  STL.64 [R1+0x138], R44 ;  /* 0x0001382c01007387 */ /* 0x0003e80000100a00 */
[----:B------:R-:W-:Y:S04]  /*c0c0*/  LDGSTS.E [R49+0x36000], desc[UR42][R44.64], P6 ;  /* 0x360000002c317fae */ /* 0x000fe8000b1a102a */
[----:B------:R4:W-:Y:S04]  /*c0d0*/  LDGSTS.E [R49+0x36008], desc[UR42][R46.64], P2 ;  /* 0x360080002e317fae */ /* 0x0009e800091a102a */
[----:B-1----:R-:W2:Y:S04]  /*c0e0*/  LDL.LU.64 R44, [R1+0x948] ;  /* 0x00094800012c7983 */ /* 0x002ea80000300a00 */
[----:B------:R1:W-:Y:S04]  /*c0f0*/  STL.64 [R1+0x130], R46 ;  /* 0x0001302e01007387 */ /* 0x0003e80000100a00 */
[----:B-1----:R-:W2:Y:S01]  /*c100*/  LDL.LU.64 R46, [R1+0x940] ;  /* 0x00094000012e7983 */ /* 0x002ea20000300a00 */
[----:B------:R-:W-:-:S02]  /*c110*/  SEL R48, R252, RZ, P3 ;  /* 0x000000fffc307207 */ /* 0x000fc40001800000 */
[----:B------:R-:W1:Y:S01]  /*c120*/  LDC R252, c[0x0][0x3a0] ;  /* 0x0000e800fffc7b82 */ /* 0x000e620000000800 */
[----:B------:R-:W-:Y:S02]  /*c130*/  LOP3.LUT R51, R2, 0x8, RZ, 0xfc, !PT ;  /* 0x0000000802337812 */ /* 0x000fe400078efcff */
[----:B------:R-:W-:Y:S01]  /*c140*/  ISETP.NE.U32.AND P2, PT, R48, RZ, PT ;  /* 0x000000ff3000720c */ /* 0x000fe20003f45070 */
[----:B-1----:R-:W-:-:S05]  /*c150*/  VIADD R252, R252, 0xffffffc0 ;  /* 0xffffffc0fcfc7836 */ /* 0x002fca0000000000 */
[-C--:B------:R-:W-:Y:S02]  /*c160*/  ISETP.GE.AND P6, PT, R51, R252.reuse, PT ;  /* 0x000000fc3300720c */ /* 0x080fe40003fc6270 */
[----:B------:R-:W-:Y:S02]  /*c170*/  LOP3.LUT R51, R2, 0xa, RZ, 0xfc, !PT ;  /* 0x0000000a02337812 */ /* 0x000fe400078efcff */
[----:B------:R-:W-:Y:S02]  /*c180*/  SEL R48, RZ, 0x4, P6 ;  /* 0x00000004ff307807 */ /* 0x000fe40003000000 */
[----:B------:R-:W-:Y:S02]  /*c190*/  ISETP.GE.AND P6, PT, R51, R252, PT ;  /* 0x000000fc3300720c */ /* 0x000fe40003fc6270 */
[----:B------:R-:W-:Y:S02]  /*c1a0*/  SEL R48, R48, RZ, P3 ;  /* 0x000000ff30307207 */ /* 0x000fe40001800000 */
[----:B----4-:R-:W-:-:S02]  /*c1b0*/  SEL R49, RZ, 0x4, P6 ;  /* 0x00000004ff317807 */ /* 0x010fc40003000000 */
[----:B------:R-:W-:Y:S01]  /*c1c0*/  ISETP.NE.U32.AND P6, PT, R48, RZ, PT ;  /* 0x000000ff3000720c */ /* 0x000fe20003fc5070 */
[----:B------:R-:W-:-:S04]  /*c1d0*/  IMAD.U32 R48, RZ, RZ, UR11 ;  /* 0x0000000bff307e24 */ /* 0x000fc8000f8e00ff */
[----:B---3--:R-:W-:Y:S01]  /*c1e0*/  IMAD.WIDE R50, R48, 0x4, R250 ;  /* 0x0000000430327825 */ /* 0x008fe200078e02fa */
[----:B------:R-:W-:-:S03]  /*c1f0*/  LOP3.LUT R251, R2, 0x28, RZ, 0xfc, !PT ;  /* 0x0000002802fb7812 */ /* 0x000fc600078efcff */
[----:B--2---:R-:W-:Y:S01]  /*c200*/  IMAD.WIDE R4, R48, 0x4, R4 ;  /* 0x0000000430047825 */ /* 0x004fe200078e0204 */
[----:B------:R-:W-:Y:S01]  /*c210*/  SEL R48, R49, RZ, P3 ;  /* 0x000000ff31307207 */ /* 0x000fe20001800000 */
[----:B------:R1:W-:Y:S01]  /*c220*/  LDGSTS.E [R7+0x34000], desc[UR42][R50.64], P5 ;  /* 0x3400000032077fae */ /* 0x0003e2000a9a102a */
[-C--:B------:R-:W-:Y:S02]  /*c230*/  ISETP.GE.AND P5, PT, R251, R252.reuse, PT ;  /* 0x000000fcfb00720c */ /* 0x080fe40003fa6270 */
[----:B------:R-:W-:Y:S01]  /*c240*/  LOP3.LUT R251, R2, 0x2a, RZ, 0xfc, !PT ;  /* 0x0000002a02fb7812 */ /* 0x000fe200078efcff */
[----:B------:R2:W-:Y:S01]  /*c250*/  LDGSTS.E [R7+0x34008], desc[UR42][R4.64], P4 ;  /* 0x3400800004077fae */ /* 0x0005e2000a1a102a */
[----:B------:R-:W-:Y:S02]  /*c260*/  ISETP.NE.U32.AND P4, PT, R48, RZ, PT ;  /* 0x000000ff3000720c */ /* 0x000fe40003f85070 */
[----:B------:R-:W-:Y:S02]  /*c270*/  SEL R48, RZ, 0x4, P5 ;  /* 0x00000004ff307807 */ /* 0x000fe40002800000 */
[----:B------:R-:W-:-:S02]  /*c280*/  ISETP.GE.AND P5, PT, R251, R252, PT ;  /* 0x000000fcfb00720c */ /* 0x000fc40003fa6270 */
[----:B------:R-:W-:Y:S02]  /*c290*/  SEL R48, R48, RZ, P3 ;  /* 0x000000ff30307207 */ /* 0x000fe40001800000 */
[----:B------:R-:W-:Y:S02]  /*c2a0*/  SEL R49, RZ, 0x4, P5 ;  /* 0x00000004ff317807 */ /* 0x000fe40002800000 */
[----:B------:R-:W-:Y:S01]  /*c2b0*/  ISETP.NE.U32.AND P5, PT, R48, RZ, PT ;  /* 0x000000ff3000720c */ /* 0x000fe20003fa5070 */
[----:B------:R-:W-:Y:S01]  /*c2c0*/  IMAD.U32 R48, RZ, RZ, UR11 ;  /* 0x0000000bff307e24 */ /* 0x000fe2000f8e00ff */
[----:B------:R1:W-:Y:S01]  /*c2d0*/  STL.64 [R1+0x150], R50 ;  /* 0x0001503201007387 */ /* 0x0003e20000100a00 */
[----:B------:R-:W-:-:S03]  /*c2e0*/  LOP3.LUT R251, R2, 0xc, RZ, 0xfc, !PT ;  /* 0x0000000c02fb7812 */ /* 0x000fc600078efcff */
[----:B------:R2:W-:Y:S01]  /*c2f0*/  STL.64 [R1+0x148], R4 ;  /* 0x0001480401007387 */ /* 0x0005e20000100a00 */
[----:B------:R-:W-:Y:S01]  /*c300*/  LOP3.LUT R250, R2, 0x34, RZ, 0xfc, !PT ;  /* 0x0000003402fa7812 */ /* 0x000fe200078efcff */
[----:B-1----:R-:W-:-:S04]  /*c310*/  IMAD.WIDE R50, R48, 0x4, R46 ;  /* 0x0000000430327825 */ /* 0x002fc800078e022e */
[----:B------:R-:W-:Y:S01]  /*c320*/  IMAD.U32 R46, RZ, RZ, UR11 ;  /* 0x0000000bff2e7e24 */ /* 0x000fe2000f8e00ff */
[----:B------:R-:W-:Y:S03]  /*c330*/  LDGSTS.E [R7+0x36000], desc[UR42][R50.64], P1 ;  /* 0x3600000032077fae */ /* 0x000fe600089a102a */
[----:B--2---:R-:W-:Y:S01]  /*c340*/  IMAD.WIDE R4, R46, 0x4, R44 ;  /* 0x000000042e047825 */ /* 0x004fe200078e022c */
[----:B------:R-:W-:Y:S02]  /*c350*/  SEL R44, R49, RZ, P3 ;  /* 0x000000ff312c7207 */ /* 0x000fe40001800000 */
[----:B------:R-:W-:Y:S02]  /*c360*/  ISETP.GE.AND P1, PT, R251, R252, PT ;  /* 0x000000fcfb00720c */ /* 0x000fe40003f26270 */
[----:B------:R1:W-:Y:S01]  /*c370*/  LDGSTS.E [R7+0x36008], desc[UR42][R4.64], P2 ;  /* 0x3600800004077fae */ /* 0x0003e200091a102a */
[----:B------:R-:W-:-:S02]  /*c380*/  LOP3.LUT R251, R2, 0xe, RZ, 0xfc, !PT ;  /* 0x0000000e02fb7812 */ /* 0x000fc400078efcff */
[----:B------:R-:W-:Y:S02]  /*c390*/  ISETP.NE.U32.AND P2, PT, R44, RZ, PT ;  /* 0x000000ff2c00720c */ /* 0x000fe40003f45070 */
[----:B------:R-:W-:Y:S02]  /*c3a0*/  SEL R44, RZ, 0x4, P1 ;  /* 0x00000004ff2c7807 */ /* 0x000fe40000800000 */
[----:B------:R-:W-:Y:S02]  /*c3b0*/  ISETP.GE.AND P1, PT, R251, R252, PT ;  /* 0x000000fcfb00720c */ /* 0x000fe40003f26270 */
[----:B------:R-:W-:Y:S02]  /*c3c0*/  SEL R44, R44, RZ, P3 ;  /* 0x000000ff2c2c7207 */ /* 0x000fe40001800000 */
[----:B------:R-:W-:Y:S02]  /*c3d0*/  SEL R45, RZ, 0x4, P1 ;  /* 0x00000004ff2d7807 */ /* 0x000fe40000800000 */
[----:B------:R-:W-:Y:S01]  /*c3e0*/  ISETP.NE.U32.AND P1, PT, R44, RZ, PT ;  /* 0x000000ff2c00720c */ /* 0x000fe20003f25070 */
[----:B------:R-:W-:Y:S01]  /*c3f0*/  IMAD.U32 R44, RZ, RZ, UR11 ;  /* 0x0000000bff2c7e24 */ /* 0x000fe2000f8e00ff */
[----:B------:R-:W-:Y:S04]  /*c400*/  STL.64 [R1+0x18], R50 ;  /* 0x0000183201007387 */ /* 0x000fe80000100a00 */
[----:B------:R-:W-:Y:S04]  /*c410*/  STL.64 [R1+0x10], R4 ;  /* 0x0000100401007387 */ /* 0x000fe80000100a00 */
[----:B------:R1:W-:Y:S01]  /*c420*/  STL.64 [R1+0x778], R6 ;  /* 0x0007780601007387 */ /* 0x0003e20000100a00 */
[----:B------:R-:W-:Y:S01]  /*c430*/  LOP3.LUT R251, R2, 0x2c, RZ, 0xfc, !PT ;  /* 0x0000002c02fb7812 */ /* 0x000fe200078efcff */
[----:B-1----:R-:W-:-:S04]  /*c440*/  IMAD.WIDE R6, R44, 0x4, R22 ;  /* 0x000000042c067825 */ /* 0x002fc800078e0216 */
[----:B------:R-:W-:Y:S01]  /*c450*/  IMAD.U32 R22, RZ, RZ, UR11 ;  /* 0x0000000bff167e24 */ /* 0x000fe2000f8e00ff */
[----:B------:R-:W-:Y:S03]  /*c460*/  LDGSTS.E [R246+0x34000], desc[UR42][R6.64], P6 ;  /* 0x3400000006f67fae */ /* 0x000fe6000b1a102a */
[----:B------:R-:W-:Y:S01]  /*c470*/  IMAD.WIDE R4, R22, 0x4, R20 ;  /* 0x0000000416047825 */ /* 0x000fe200078e0214 */
        /* <DEDUP_REMOVED lines=11> */
[----:B------:R-:W-:Y:S01]  /*c530*/  STL.64 [R1+0x140], R6 ;  /* 0x0001400601007387 */ /* 0x000fe20000100a00 */
[----:B------:R-:W-:-:S03]  /*c540*/  LOP3.LUT R251, R2, 0x10, RZ, 0xfc, !PT ;  /* 0x0000001002fb7812 */ /* 0x000fc600078efcff */
[----:B------:R1:W-:Y:S01]  /*c550*/  STL.64 [R1+0x8], R4 ;  /* 0x0000080401007387 */ /* 0x0003e20000100a00 */
[----:B------:R-:W-:-:S04]  /*c560*/  IMAD.WIDE R40, R20, 0x4, R40 ;  /* 0x0000000414287825 */ /* 0x000fc800078e0228 */
[----:B-1----:R-:W-:Y:S01]  /*c570*/  IMAD.WIDE R4, R20, 0x4, R42 ;  /* 0x0000000414047825 */ /* 0x002fe200078e022a */
[----:B------:R-:W-:-:S04]  /*c580*/  SEL R20, R21, RZ, P3 ;  /* 0x000000ff15147207 */ /* 0x000fc80001800000 */
[----:B------:R-:W-:Y:S01]  /*c590*/  LDGSTS.E [R246+0x36000], desc[UR42][R4.64], P5 ;  /* 0x3600000004f67fae */ /* 0x000fe2000a9a102a */
[-C--:B------:R-:W-:Y:S02]  /*c5a0*/  ISETP.GE.AND P5, PT, R251, R252.reuse, PT ;  /* 0x000000fcfb00720c */ /* 0x080fe40003fa6270 */
[----:B------:R-:W-:Y:S01]  /*c5b0*/  LOP3.LUT R251, R2, 0x12, RZ, 0xfc, !PT ;  /* 0x0000001202fb7812 */ /* 0x000fe200078efcff */
[----:B------:R-:W-:Y:S01]  /*c5c0*/  LDGSTS.E [R246+0x36008], desc[UR42][R40.64], P2 ;  /* 0x3600800028f67fae */ /* 0x000fe200091a102a */
[----:B------:R-:W-:Y:S02]  /*c5d0*/  ISETP.NE.U32.AND P2, PT, R20, RZ, PT ;  /* 0x000000ff1400720c */ /* 0x000fe40003f45070 */
[----:B------:R-:W-:Y:S02]  /*c5e0*/  SEL R20, RZ, 0x4, P5 ;  /* 0x00000004ff147807 */ /* 0x000fe40002800000 */
[----:B------:R-:W-:Y:S02]  /*c5f0*/  ISETP.GE.AND P5, PT, R251, R252, PT ;  /* 0x000000fcfb00720c */ /* 0x000fe40003fa6270 */
[----:B------:R-:W-:-:S02]  /*c600*/  SEL R20, R20, RZ, P3 ;  /* 0x000000ff14147207 */ /* 0x000fc40001800000 */
[----:B------:R-:W-:Y:S02]  /*c610*/  SEL R21, RZ, 0x4, P5 ;  /* 0x00000004ff157807 */ /* 0x000fe40002800000 */
[----:B------:R-:W-:Y:S01]  /*c620*/  ISETP.NE.U32.AND P5, PT, R20, RZ, PT ;  /* 0x000000ff1400720c */ /* 0x000fe20003fa5070 */
[----:B------:R-:W-:Y:S01]  /*c630*/  IMAD.U32 R20, RZ, RZ, UR11 ;  /* 0x0000000bff147e24 */ /* 0x000fe2000f8e00ff */
[----:B------:R-:W-:-:S03]  /*c640*/  LOP3.LUT R251, R2, 0x30, RZ, 0xfc, !PT ;  /* 0x0000003002fb7812 */ /* 0x000fc600078efcff */
[----:B------:R-:W-:-:S04]  /*c650*/  IMAD.WIDE R18, R20, 0x4, R18 ;  /* 0x0000000414127825 */ /* 0x000fc800078e0212 */
[----:B------:R-:W-:Y:S01]  /*c660*/  IMAD.WIDE R16, R20, 0x4, R16 ;  /* 0x0000000414107825 */ /* 0x000fe200078e0210 */
[----:B------:R-:W-:Y:S01]  /*c670*/  SEL R20, R21, RZ, P3 ;  /* 0x000000ff15147207 */ /* 0x000fe20001800000 */
[----:B------:R-:W-:Y:S01]  /*c680*/  LDGSTS.E [R247+0x34000], desc[UR42][R18.64], P1 ;  /* 0x3400000012f77fae */ /* 0x000fe200089a102a */
[-C--:B------:R-:W-:Y:S02]  /*c690*/  ISETP.GE.AND P1, PT, R251, R252.reuse, PT ;  /* 0x000000fcfb00720c */ /* 0x080fe40003f26270 */
[----:B------:R-:W-:Y:S01]  /*c6a0*/  LOP3.LUT R251, R2, 0x32, RZ, 0xfc, !PT ;  /* 0x0000003202fb7812 */ /* 0x000fe200078efcff */
[----:B------:R-:W-:Y:S01]  /*c6b0*/  LDGSTS.E [R247+0x34008], desc[UR42][R16.64], P4 ;  /* 0x3400800010f77fae */ /* 0x000fe2000a1a102a */
[----:B------:R-:W-:Y:S02]  /*c6c0*/  ISETP.NE.U32.AND P4, PT, R20, RZ, PT ;  /* 0x000000ff1400720c */ /* 0x000fe40003f85070 */
[----:B------:R-:W-:Y:S02]  /*c6d0*/  SEL R20, RZ, 0x4, P1 ;  /* 0x00000004ff147807 */ /* 0x000fe40000800000 */
[----:B------:R-:W-:-:S02]  /*c6e0*/  ISETP.GE.AND P1, PT, R251, R252, PT ;  /* 0x000000fcfb00720c */ /* 0x000fc40003f26270 */
[----:B------:R-:W-:Y:S02]  /*c6f0*/  SEL R20, R20, RZ, P3 ;  /* 0x000000ff14147207 */ /* 0x000fe40001800000 */
        /* <DEDUP_REMOVED lines=20> */
[----:B------:R-:W-:Y:S02]  /*c840*/  VIADD R251, R251, UR33 ;  /* 0x00000021fbfb7c36 */ /* 0x000fe40008000000 */
[----:B------:R-:W-:Y:S01]  /*c850*/  IMAD.WIDE R12, R20, 0x4, R12 ;  /* 0x00000004140c7825 */ /* 0x000fe200078e020c */
[----:B------:R-:W-:Y:S02]  /*c860*/  SEL R20, R21, RZ, P3 ;  /* 0x000000ff15147207 */ /* 0x000fe40001800000 */
[----:B------:R-:W-:Y:S01]  /*c870*/  LDGSTS.E [R251+0x34000], desc[UR42][R14.64], P5 ;  /* 0x340000000efb7fae */ /* 0x000fe2000a9a102a */
[----:B------:R-:W-:Y:S02]  /*c880*/  ISETP.GE.AND P5, PT, R250, R252, PT ;  /* 0x000000fcfa00720c */ /* 0x000fe40003fa6270 */
[----:B------:R-:W-:Y:S01]  /*c890*/  LOP3.LUT R250, R2, 0x36, RZ, 0xfc, !PT ;  /* 0x0000003602fa7812 */ /* 0x000fe200078efcff */
[----:B------:R-:W-:Y:S01]  /*c8a0*/  LDGSTS.E [R251+0x34008], desc[UR42][R12.64], P4 ;  /* 0x340080000cfb7fae */ /* 0x000fe2000a1a102a */
[----:B------:R-:W-:-:S02]  /*c8b0*/  ISETP.NE.U32.AND P4, PT, R20, RZ, PT ;  /* 0x000000ff1400720c */ /* 0x000fc40003f85070 */
[----:B------:R-:W-:Y:S02]  /*c8c0*/  SEL R20, RZ, 0x4, P5 ;  /* 0x00000004ff147807 */ /* 0x000fe40002800000 */
[----:B------:R-:W-:Y:S02]  /*c8d0*/  ISETP.GE.AND P5, PT, R250, R252, PT ;  /* 0x000000fcfa00720c */ /* 0x000fe40003fa6270 */
        /* <DEDUP_REMOVED lines=9> */
[----:B------:R-:W-:-:S03]  /*c970*/  ISETP.GE.AND P1, PT, R250, R252, PT ;  /* 0x000000fcfa00720c */ /* 0x000fc60003f26270 */
[----:B------:R1:W-:Y:S01]  /*c980*/  LDGSTS.E [R251+0x36008], desc[UR42][R32.64], P2 ;  /* 0x3600800020fb7fae */ /* 0x0003e200091a102a */
[----:B------:R-:W-:Y:S02]  /*c990*/  ISETP.NE.U32.AND P2, PT, R20, RZ, PT ;  /* 0x000000ff1400720c */ /* 0x000fe40003f45070 */
[----:B------:R-:W-:-:S04]  /*c9a0*/  SEL R20, RZ, 0x4, P1 ;  /* 0x00000004ff147807 */ /* 0x000fc80000800000 */
[----:B------:R-:W-:Y:S02]  /*c9b0*/  SEL R20, R20, RZ, P3 ;  /* 0x000000ff14147207 */ /* 0x000fe40001800000 */
[----:B-1----:R-:W-:-:S04]  /*c9c0*/  LOP3.LUT R251, R2, 0x1a, RZ, 0xfc, !PT ;  /* 0x0000001a02fb7812 */ /* 0x002fc800078efcff */
[----:B------:R-:W-:Y:S02]  /*c9d0*/  ISETP.GE.AND P1, PT, R251, R252, PT ;  /* 0x000000fcfb00720c */ /* 0x000fe40003f26270 */
[----:B------:R-:W-:Y:S02]  /*c9e0*/  LOP3.LUT R251, R3, 0x50, RZ, 0x3c, !PT ;  /* 0x0000005003fb7812 */ /* 0x000fe400078e3cff */
[----:B------:R-:W-:Y:S02]  /*c9f0*/  SEL R21, RZ, 0x4, P1 ;  /* 0x00000004ff157807 */ /* 0x000fe40000800000 */
[----:B------:R-:W-:Y:S01]  /*ca00*/  ISETP.NE.U32.AND P1, PT, R20, RZ, PT ;  /* 0x000000ff1400720c */ /* 0x000fe20003f25070 */
[----:B------:R-:W-:Y:S02]  /*ca10*/  IMAD.U32 R20, RZ, RZ, UR11 ;  /* 0x0000000bff147e24 */ /* 0x000fe4000f8e00ff */
[----:B------:R-:W-:Y:S02]  /*ca20*/  VIADD R251, R251, UR33 ;  /* 0x00000021fbfb7c36 */ /* 0x000fe40008000000 */
[----:B------:R-:W-:Y:S01]  /*ca30*/  IMAD.WIDE R10, R20, 0x4, R10 ;  /* 0x00000004140a7825 */ /* 0x000fe200078e020a */
[----:B------:R1:W-:Y:S03]  /*ca40*/  STL.64 [R1], R4 ;  /* 0x0000000401007387 */ /* 0x0003e60000100a00 */
[----:B------:R-:W-:Y:S01]  /*ca50*/  IMAD.WIDE R8, R22, 0x4, R8 ;  /* 0x0000000416087825 */ /* 0x000fe200078e0208 */
[----:B------:R-:W-:Y:S01]  /*ca60*/  LDGSTS.E [R251+0x34000], desc[UR42][R10.64], P6 ;  /* 0x340000000afb7fae */ /* 0x000fe2000b1a102a */
[----:B------:R-:W-:-:S03]  /*ca70*/  SEL R20, R21, RZ, P3 ;  /* 0x000000ff15147207 */ /* 0x000fc60001800000 */
[----:B------:R-:W-:Y:S01]  /*ca80*/  LDGSTS.E [R251+0x34008], desc[UR42][R8.64], P4 ;  /* 0x3400800008fb7fae */ /* 0x000fe2000a1a102a */
[C---:B-1----:R-:W-:Y:S02]  /*ca90*/  LOP3.LUT R5, R2.reuse, 0x38, RZ, 0xfc, !PT ;  /* 0x0000003802057812 */ /* 0x042fe400078efcff */
[----:B------:R-:W-:Y:S02]  /*caa0*/  LOP3.LUT R250, R2, 0x3a, RZ, 0xfc, !PT ;  /* 0x0000003a02fa7812 */ /* 0x000fe400078efcff */
[-C--:B------:R-:W-:Y:S02]  /*cab0*/  ISETP.GE.AND P4, PT, R5, R252.reuse, PT ;  /* 0x000000fc0500720c */ /* 0x080fe40003f86270 */
[----:B------:R-:W-:Y:S01]  /*cac0*/  ISETP.NE.U32.AND P6, PT, R20, RZ, PT ;  /* 0x000000ff1400720c */ /* 0x000fe20003fc5070 */
[----:B------:R-:W-:Y:S01]  /*cad0*/  IMAD.U32 R20, RZ, RZ, UR11 ;  /* 0x0000000bff147e24 */ /* 0x000fe2000f8e00ff */
[----:B------:R-:W-:Y:S02]  /*cae0*/  SEL R21, RZ, 0x4, P4 ;  /* 0x00000004ff157807 */ /* 0x000fe40002000000 */
[----:B------:R-:W-:Y:S01]  /*caf0*/  ISETP.GE.AND P4, PT, R250, R252, PT ;  /* 0x000000fcfa00720c */ /* 0x000fe20003f86270 */
[----:B------:R-:W-:Y:S01]  /*cb00*/  IMAD.WIDE R30, R20, 0x4, R30 ;  /* 0x00000004141e7825 */ /* 0x000fe200078e021e */
[----:B------:R-:W-:-:S02]  /*cb10*/  SEL R21, R21, RZ, P3 ;  /* 0x000000ff15157207 */ /* 0x000fc40001800000 */
[----:B------:R-:W-:Y:S01]  /*cb20*/  SEL R20, RZ, 0x4, P4 ;  /* 0x00000004ff147807 */ /* 0x000fe20002000000 */
[----:B------:R-:W1:Y:S01]  /*cb30*/  S2R R250, SR_TID.X ;  /* 0x0000000000fa7919 */ /* 0x000e620000002100 */
[----:B------:R-:W-:Y:S01]  /*cb40*/  ISETP.NE.U32.AND P4, PT, R21, RZ, PT ;  /* 0x000000ff1500720c */ /* 0x000fe20003f85070 */
[----:B------:R-:W-:Y:S01]  /*cb50*/  IMAD.U32 R21, RZ, RZ, UR11 ;  /* 0x0000000bff157e24 */ /* 0x000fe2000f8e00ff */
[----:B------:R-:W-:Y:S01]  /*cb60*/  SEL R20, R20, RZ, P3 ;  /* 0x000000ff14147207 */ /* 0x000fe20001800000 */
[----:B------:R-:W-:Y:S01]  /*cb70*/  LDGSTS.E [R251+0x36000], desc[UR42][R30.64], P5 ;  /* 0x360000001efb7fae */ /* 0x000fe2000a9a102a */
[----:B------:R-:W-:Y:S01]  /*cb80*/  LOP3.LUT R5, R3, 0x60, RZ, 0x3c, !PT ;  /* 0x0000006003057812 */ /* 0x000fe200078e3cff */
[----:B------:R-:W-:Y:S01]  /*cb90*/  IMAD.WIDE R28, R21, 0x4, R28 ;  /* 0x00000004151c7825 */ /* 0x000fe200078e021c */
[----:B------:R-:W-:-:S03]  /*cba0*/  ISETP.NE.U32.AND P5, PT, R20, RZ, PT ;  /* 0x000000ff1400720c */ /* 0x000fc60003fa5070 */
[----:B------:R-:W-:Y:S01]  /*cbb0*/  IMAD.U32 R20, RZ, RZ, UR11 ;  /* 0x0000000bff147e24 */ /* 0x000fe2000f8e00ff */
[----:B------:R2:W-:Y:S01]  /*cbc0*/  LDGSTS.E [R251+0x36008], desc[UR42][R28.64], P2 ;  /* 0x360080001cfb7fae */ /* 0x0005e200091a102a */
[----:B------:R-:W-:Y:S02]  /*cbd0*/  VIADD R5, R5, UR33 ;  /* 0x0000002105057c36 */ /* 0x000fe40008000000 */
[----:B------:R-:W-:-:S04]  /*cbe0*/  IMAD.WIDE R56, R20, 0x4, R56 ;  /* 0x0000000414387825 */ /* 0x000fc800078e0238 */
[----:B------:R-:W-:Y:S01]  /*cbf0*/  IMAD.WIDE R54, R20, 0x4, R54 ;  /* 0x0000000414367825 */ /* 0x000fe200078e0236 */
[----:B------:R-:W-:Y:S01]  /*cc00*/  LDGSTS.E [R5+0x34000], desc[UR42][R56.64], P1 ;  /* 0x3400000038057fae */ /* 0x000fe200089a102a */
[----:B--2---:R-:W-:Y:S02]  /*cc10*/  LOP3.LUT R251, R2, 0x1c, RZ, 0xfc, !PT ;  /* 0x0000001c02fb7812 */ /* 0x004fe400078efcff */
[----:B------:R-:W-:Y:S01]  /*cc20*/  IMAD.WIDE R26, R20, 0x4, R26 ;  /* 0x00000004141a7825 */ /* 0x000fe200078e021a */
[----:B------:R2:W-:Y:S01]  /*cc30*/  LDGSTS.E [R5+0x34008], desc[UR42][R54.64], P6 ;  /* 0x3400800036057fae */ /* 0x0005e2000b1a102a */
[-C--:B------:R-:W-:Y:S02]  /*cc40*/  ISETP.GE.AND P1, PT, R251, R252.reuse, PT ;  /* 0x000000fcfb00720c */ /* 0x080fe40003f26270 */
[----:B------:R-:W-:Y:S01]  /*cc50*/  LOP3.LUT R251, R2, 0x3c, RZ, 0xfc, !PT ;  /* 0x0000003c02fb7812 */ /* 0x000fe200078efcff */
[----:B------:R-:W-:Y:S03]  /*cc60*/  LDGSTS.E [R5+0x36000], desc[UR42][R26.64], P4 ;  /* 0x360000001a057fae */ /* 0x000fe6000a1a102a */
[----:B------:R-:W-:-:S02]  /*cc70*/  ISETP.GE.AND P4, PT, R251, R252, PT ;  /* 0x000000fcfb00720c */ /* 0x000fc40003f86270 */
[----:B------:R-:W3:Y:S01]  /*cc80*/  LDC R251, c[0x0][0x3a0] ;  /* 0x0000e800fffb7b82 */ /* 0x000ee20000000800 */
[----:B------:R-:W-:Y:S01]  /*cc90*/  STL.64 [R1+0x780], R40 ;  /* 0x0007802801007387 */ /* 0x000fe20000100a00 */
[----:B-1----:R-:W-:-:S03]  /*cca0*/  LOP3.LUT R250, R250, 0x3f, RZ, 0xc0, !PT ;  /* 0x0000003ffafa7812 */ /* 0x002fc600078ec0ff */
[----:B------:R-:W-:Y:S04]  /*ccb0*/  STL.64 [R1+0x788], R18 ;  /* 0x0007881201007387 */ /* 0x000fe80000100a00 */
[----:B------:R-:W-:Y:S04]  /*ccc0*/  STL.64 [R1+0x790], R16 ;  /* 0x0007901001007387 */ /* 0x000fe80000100a00 */
[----:B------:R-:W-:Y:S04]  /*ccd0*/  STL.64 [R1+0x798], R38 ;  /* 0x0007982601007387 */ /* 0x000fe80000100a00 */
[----:B------:R-:W-:Y:S01]  /*cce0*/  STL.64 [R1+0x7a8], R246 ;  /* 0x0007a8f601007387 */ /* 0x000fe20000100a00 */
[----:B------:R-:W-:-:S03]  /*ccf0*/  ISETP.GE.AND P2, PT, R250, R252, PT ;  /* 0x000000fcfa00720c */ /* 0x000fc60003f46270 */
[----:B------:R-:W-:Y:S01]  /*cd00*/  STL.64 [R1+0x7a0], R36 ;  /* 0x0007a02401007387 */ /* 0x000fe20000100a00 */
[----:B------:R-:W-:-:S03]  /*cd10*/  LOP3.LUT R250, R2, 0x1e, RZ, 0xfc, !PT ;  /* 0x0000001e02fa7812 */ /* 0x000fc600078efcff */
[----:B------:R-:W-:Y:S04]  /*cd20*/  STL.64 [R1+0x7b0], R14 ;  /* 0x0007b00e01007387 */ /* 0x000fe80000100a00 */
[----:B------:R-:W-:Y:S04]  /*cd30*/  STL.64 [R1+0x7b8], R12 ;  /* 0x0007b80c01007387 */ /* 0x000fe80000100a00 */
[----:B------:R-:W-:Y:S01]  /*cd40*/  STL.64 [R1+0x7c0], R34 ;  /* 0x0007c02201007387 */ /* 0x000fe20000100a00 */
[----:B------:R-:W-:-:S03]  /*cd50*/  IMAD.WIDE R24, R21, 0x4, R24 ;  /* 0x0000000415187825 */ /* 0x000fc600078e0218 */
[----:B------:R-:W-:Y:S01]  /*cd60*/  STL.64 [R1+0x7c8], R32 ;  /* 0x0007c82001007387 */ /* 0x000fe20000100a00 */
[----:B------:R-:W-:-:S03]  /*cd70*/  ISETP.GE.AND P6, PT, R250, R252, PT ;  /* 0x000000fcfa00720c */ /* 0x000fc60003fc6270 */
[----:B------:R-:W-:Y:S01]  /*cd80*/  STL.64 [R1+0x7d0], R10 ;  /* 0x0007d00a01007387 */ /* 0x000fe20000100a00 */
[----:B------:R-:W-:-:S03]  /*cd90*/  LOP3.LUT R250, R2, 0x3e, RZ, 0xfc, !PT ;  /* 0x0000003e02fa7812 */ /* 0x000fc600078efcff */
[----:B------:R-:W-:Y:S04]  /*cda0*/  STL.64 [R1+0x7d8], R8 ;  /* 0x0007d80801007387 */ /* 0x000fe80000100a00 */
[----:B------:R-:W-:Y:S04]  /*cdb0*/  STL.64 [R1+0x7e0], R30 ;  /* 0x0007e01e01007387 */ /* 0x000fe80000100a00 */
[----:B------:R-:W-:Y:S04]  /*cdc0*/  STL.64 [R1+0x7e8], R28 ;  /* 0x0007e81c01007387 */ /* 0x000fe80000100a00 */
[----:B------:R-:W-:Y:S04]  /*cdd0*/  STL.64 [R1+0x7f0], R56 ;  /* 0x0007f03801007387 */ /* 0x000fe80000100a00 */
[----:B------:R-:W-:Y:S04]  /*cde0*/  STL.64 [R1+0x7f8], R54 ;  /* 0x0007f83601007387 */ /* 0x000fe80000100a00 */
[----:B------:R-:W-:Y:S04]  /*cdf0*/  STL.64 [R1+0x800], R26 ;  /* 0x0008001a01007387 */ /* 0x000fe80000100a00 */
[----:B------:R-:W-:Y:S01]  /*ce00*/  LDGSTS.E [R5+0x36008], desc[UR42][R24.64], P5 ;  /* 0x3600800018057fae */ /* 0x000fe2000a9a102a */
[----:B------:R-:W-:Y:S01]  /*ce10*/  ISETP.GE.AND P5, PT, R250, R252, PT ;  /* 0x000000fcfa00720c */ /* 0x000fe20003fa6270 */
[----:B---3--:R-:W-:-:S02]  /*ce20*/  VIADD R252, R251, 0xffffff80 ;  /* 0xffffff80fbfc7836 */ /* 0x008fc40000000000 */
[----:B------:R-:W-:Y:S01]  /*ce30*/  STL.64 [R1+0x808], R24 ;  /* 0x0008081801007387 */ /* 0x000fe20000100a00 */
[----:B------:R-:W-:Y:S01]  /*ce40*/  VIADD R251, R251, 0x3f ;  /* 0x0000003ffbfb7836 */ /* 0x000fe20000000000 */
[----:B------:R-:W-:Y:S02]  /*ce50*/  SEL R20, RZ, 0x4, P2 ;  /* 0x00000004ff147807 */ /* 0x000fe40001000000 */
[----:B------:R-:W3:Y:S02]  /*ce60*/  LDL.LU.64 R4, [R1+0x30] ;  /* 0x0000300001047983 */ /* 0x000ee40000300a00 */
[----:B------:R-:W-:Y:S02]  /*ce70*/  ISETP.GT.AND P2, PT, R251, 0xbf, PT ;  /* 0x000000bffb00780c */ /* 0x000fe40003f44270 */
[----:B------:R1:W-:Y:S04]  /*ce80*/  STL.64 [R1+0x810], R2 ;  /* 0x0008100201007387 */ /* 0x0003e80000100a00 */
[----:B------:R-:W4:Y:S01]  /*ce90*/  LDL.LU.64 R250, [R1+0x48] ;  /* 0x0000480001fa7983 */ /* 0x000f220000300a00 */
[----:B------:R-:W-:-:S02]  /*cea0*/  SEL R22, RZ, 0x4, P1 ;  /* 0x00000004ff167807 */ /* 0x000fc40000800000 */
[----:B------:R-:W-:Y:S02]  /*ceb0*/  ISETP.GE.AND P1, PT, R2, R252, PT ;  /* 0x000000fc0200720c */ /* 0x000fe40003f26270 */
[----:B------:R-:W-:Y:S02]  /*cec0*/  SEL R21, R20, RZ, P3 ;  /* 0x000000ff14157207 */ /* 0x000fe40001800000 */
[----:B------:R-:W-:Y:S02]  /*ced0*/  SEL R20, RZ, 0x4, P1 ;  /* 0x00000004ff147807 */ /* 0x000fe40000800000 */
[----:B------:R-:W-:Y:S02]  /*cee0*/  ISETP.NE.U32.AND P1, PT, R21, RZ, PT ;  /* 0x000000ff1500720c */ /* 0x000fe40003f25070 */
[----:B------:R-:W-:Y:S02]  /*cef0*/  SEL R20, R20, RZ, P2 ;  /* 0x000000ff14147207 */ /* 0x000fe40001000000 */
[----:B------:R-:W-:-:S02]  /*cf00*/  SEL R21, RZ, 0x4, P6 ;  /* 0x00000004ff157807 */ /* 0x000fc40003000000 */
[----:B------:R-:W-:Y:S02]  /*cf10*/  ISETP.NE.U32.AND P6, PT, R20, RZ, PT ;  /* 0x000000ff1400720c */ /* 0x000fe40003fc5070 */
[----:B------:R-:W-:Y:S02]  /*cf20*/  SEL R20, R22, RZ, P3 ;  /* 0x000000ff16147207 */ /* 0x000fe40001800000 */
[----:B------:R-:W-:Y:S02]  /*cf30*/  SEL R23, RZ, 0x4, P4 ;  /* 0x00000004ff177807 */ /* 0x000fe40002000000 */
[----:B------:R-:W-:Y:S02]  /*cf40*/  ISETP.NE.U32.AND P4, PT, R20, RZ, PT ;  /* 0x000000ff1400720c */ /* 0x000fe40003f85070 */
[----:B------:R-:W-:Y:S02]  /*cf50*/  SEL R20, R21, RZ, P3 ;  /* 0x000000ff15147207 */ /* 0x000fe40001800000 */
[----:B------:R-:W-:-:S02]  /*cf60*/  SEL R22, RZ, 0x4, P5 ;  /* 0x00000004ff167807 */ /* 0x000fc40002800000 */
[----:B------:R-:W-:Y:S01]  /*cf70*/  ISETP.NE.U32.AND P5, PT, R20, RZ, PT ;  /* 0x000000ff1400720c */ /* 0x000fe20003fa5070 */
[----:B------:R-:W-:Y:S01]  /*cf80*/  IMAD.U32 R20, RZ, RZ, UR11 ;  /* 0x0000000bff147e24 */ /* 0x000fe2000f8e00ff */
[----:B------:R-:W-:Y:S01]  /*cf90*/  USHF.L.U32 UR14, UR17, 0x6, URZ ;  /* 0x00000006110e7899 */ /* 0x000fe200080006ff */
[----:B------:R-:W-:Y:S02]  /*cfa0*/  SEL R21, R23, RZ, P3 ;  /* 0x000000ff17157207 */ /* 0x000fe40001800000 */
[----:B------:R-:W-:Y:S01]  /*cfb0*/  IMAD.WIDE R52, R20, 0x4, R52 ;  /* 0x0000000414347825 */ /* 0x000fe200078e0234 */
[----:B------:R-:W-:-:S04]  /*cfc0*/  SEL R20, R22, RZ, P3 ;  /* 0x000000ff16147207 */ /* 0x000fc80001800000 */
[----:B------:R2:W-:Y:S01]  /*cfd0*/  LDGSTS.E [R0+0x34000], desc[UR42][R52.64], P4 ;  /* 0x3400000034007fae */ /* 0x0005e2000a1a102a */
[----:B------:R-:W-:Y:S01]  /*cfe0*/  ISETP.NE.U32.AND P3, PT, R20, RZ, PT ;  /* 0x000000ff1400720c */ /* 0x000fe20003f65070 */
[----:B------:R-:W-:Y:S01]  /*cff0*/  IMAD.U32 R20, RZ, RZ, UR14 ;  /* 0x0000000eff147e24 */ /* 0x000fe2000f8e00ff */
[----:B------:R-:W-:Y:S01]  /*d000*/  ISETP.NE.U32.AND P4, PT, R21, RZ, PT ;  /* 0x000000ff1500720c */ /* 0x000fe20003f85070 */
[----:B------:R-:W-:Y:S01]  /*d010*/  IMAD.U32 R21, RZ, RZ, UR14 ;  /* 0x0000000eff157e24 */ /* 0x000fe2000f8e00ff */
[----:B------:R2:W-:Y:S03]  /*d020*/  STL.64 [R1+0x818], R52 ;  /* 0x0008183401007387 */ /* 0x0005e60000100a00 */
[----:B-1----:R-:W-:Y:S02]  /*d030*/  IMAD.WIDE R2, R21, 0x4, R224 ;  /* 0x0000000415027825 */ /* 0x002fe400078e02e0 */
[----:B------:R-:W4:Y:S02]  /*d040*/  LDL.LU.64 R224, [R1+0x938] ;  /* 0x0009380001e07983 */ /* 0x000f240000300a00 */
[----:B--2---:R-:W-:-:S04]  /*d050*/  IMAD.WIDE R54, R20, 0x4, R62 ;  /* 0x0000000414367825 */ /* 0x004fc800078e023e */
[----:B------:R-:W-:-:S04]  /*d060*/  IMAD.WIDE R56, R20, 0x4, R64 ;  /* 0x0000000414387825 */ /* 0x000fc800078e0240 */
        /* <DEDUP_REMOVED lines=18> */
[----:B---3--:R-:W-:-:S05]  /*d190*/  IMAD.WIDE R4, R20, 0x4, R4 ;  /* 0x0000000414047825 */ /* 0x008fca00078e0204 */
[----:B------:R-:W-:Y:S04]  /*d1a0*/  STL.64 [R1+0x178], R4 ;  /* 0x0001780401007387 */ /* 0x000fe80000100a00 */
[----:B------:R1:W-:Y:S01]  /*d1b0*/  STL.64 [R1+0x208], R2 ;  /* 0x0002080201007387 */ /* 0x0003e20000100a00 */
[----:B----4-:R-:W-:-:S03]  /*d1c0*/  IMAD.WIDE R250, R20, 0x4, R250 ;  /* 0x0000000414fa7825 */ /* 0x010fc600078e02fa */
[----:B------:R-:W2:Y:S04]  /*d1d0*/  LDL.LU.64 R62, [R1+0x930] ;  /* 0x00093000013e7983 */ /* 0x000ea80000300a00 */
[----:B------:R-:W-:Y:S01]  /*d1e0*/  STL.64 [R1+0x280], R54 ;  /* 0x0002803601007387 */ /* 0x000fe20000100a00 */
[----:B-1----:R-:W-:-:S03]  /*d1f0*/  IMAD.WIDE R2, R21, 0x4, R216 ;  /* 0x0000000415027825 */ /* 0x002fc600078e02d8 */
[----:B------:R-:W-:Y:S04]  /*d200*/  STL.64 [R1+0x820], R54 ;  /* 0x0008203601007387 */ /* 0x000fe80000100a00 */
[----:B------:R-:W3:Y:S01]  /*d210*/  LDL.LU.64 R216, [R1+0x928] ;  /* 0x0009280001d87983 */ /* 0x000ee20000300a00 */
[----:B------:R-:W-:-:S03]  /*d220*/  IMAD.WIDE R4, R20, 0x4, R208 ;  /* 0x0000000414047825 */ /* 0x000fc600078e02d0 */
[----:B------:R1:W-:Y:S04]  /*d230*/  STL.64 [R1+0x1f8], R2 ;  /* 0x0001f80201007387 */ /* 0x0003e80000100a00 */
[----:B------:R-:W-:Y:S04]  /*d240*/  STL.64 [R1+0x170], R250 ;  /* 0x000170fa01007387 */ /* 0x000fe80000100a00 */
[----:B------:R-:W4:Y:S04]  /*d250*/  LDL.LU.64 R64, [R1+0x920] ;  /* 0x0009200001407983 */ /* 0x000f280000300a00 */
[----:B------:R-:W-:Y:S01]  /*d260*/  STL.64 [R1+0x278], R56 ;  /* 0x0002783801007387 */ /* 0x000fe20000100a00 */
[----:B-1----:R-:W-:-:S03]  /*d270*/  IMAD.WIDE R2, R21, 0x4, R200 ;  /* 0x0000000415027825 */ /* 0x002fc600078e02c8 */
[----:B------:R-:W-:Y:S04]  /*d280*/  STL.64 [R1+0x828], R56 ;  /* 0x0008283801007387 */ /* 0x000fe80000100a00 */
[----:B------:R-:W3:Y:S04]  /*d290*/  LDL.LU.64 R208, [R1+0x918] ;  /* 0x0009180001d07983 */ /* 0x000ee80000300a00 */
[----:B------:R-:W3:Y:S04]  /*d2a0*/  LDL.LU.64 R200, [R1+0x910] ;  /* 0x0009100001c87983 */ /* 0x000ee80000300a00 */
[----:B------:R-:W-:Y:S04]  /*d2b0*/  STL.64 [R1+0x48], R4 ;  /* 0x0000480401007387 */ /* 0x000fe80000100a00 */
[----:B------:R1:W-:Y:S04]  /*d2c0*/  STL.64 [R1+0x1e8], R2 ;  /* 0x0001e80201007387 */ /* 0x0003e80000100a00 */
[----:B------:R-:W3:Y:S04]  /*d2d0*/  LDL.LU.64 R68, [R1+0x908] ;  /* 0x0009080001447983 */ /* 0x000ee80000300a00 */
[----:B------:R-:W-:Y:S01]  /*d2e0*/  STL.64 [R1+0x268], R28 ;  /* 0x0002681c01007387 */ /* 0x000fe20000100a00 */
[----:B-1----:R-:W-:-:S03]  /*d2f0*/  IMAD.WIDE R2, R21, 0x4, R192 ;  /* 0x0000000415027825 */ /* 0x002fc600078e02c0 */
[----:B------:R-:W-:Y:S04]  /*d300*/  STL.64 [R1+0x830], R28 ;  /* 0x0008301c01007387 */ /* 0x000fe80000100a00 */
[----:B------:R-:W3:Y:S04]  /*d310*/  LDL.LU.64 R192, [R1+0x900] ;  /* 0x0009000001c07983 */ /* 0x000ee80000300a00 */
        /* <DEDUP_REMOVED lines=11> */
[----:B------:R-:W3:Y:S01]  /*d3d0*/  LDL.LU.64 R176, [R1+0x8e0] ;  /* 0x0008e00001b07983 */ /* 0x000ee20000300a00 */
[----:B------:R-:W-:-:S03]  /*d3e0*/  IMAD.WIDE R28, R21, 0x4, R168 ;  /* 0x00000004151c7825 */ /* 0x000fc600078e02a8 */
[----:B------:R1:W-:Y:S04]  /*d3f0*/  STL.64 [R1+0x1b8], R2 ;  /* 0x0001b80201007387 */ /* 0x0003e80000100a00 */
[----:B------:R-:W3:Y:S01]  /*d400*/  LDL.LU.64 R80, [R1+0x8d8] ;  /* 0x0008d80001507983 */ /* 0x000ee20000300a00 */
[----:B------:R-:W-:-:S03]  /*d410*/  IMAD.WIDE R56, R21, 0x4, R160 ;  /* 0x0000000415387825 */ /* 0x000fc600078e02a0 */
[----:B------:R-:W-:Y:S04]  /*d420*/  STL.64 [R1+0x238], R10 ;  /* 0x0002380a01007387 */ /* 0x000fe80000100a00 */
[----:B------:R1:W-:Y:S04]  /*d430*/  STL.64 [R1+0x848], R10 ;  /* 0x0008480a01007387 */ /* 0x0003e80000100a00 */
[----:B------:R-:W3:Y:S04]  /*d440*/  LDL.LU.64 R168, [R1+0x8d0] ;  /* 0x0008d00001a87983 */ /* 0x000ee80000300a00 */
[----:B------:R-:W3:Y:S01]  /*d450*/  LDL.LU.64 R84, [R1+0x8c8] ;  /* 0x0008c80001547983 */ /* 0x000ee20000300a00 */
[----:B------:R-:W-:-:S03]  /*d460*/  IMAD.WIDE R54, R21, 0x4, R152 ;  /* 0x0000000415367825 */ /* 0x000fc600078e0298 */
[----:B------:R-:W-:Y:S04]  /*d470*/  STL.64 [R1+0x1a8], R28 ;  /* 0x0001a81c01007387 */ /* 0x000fe80000100a00 */
[----:B------:R-:W-:Y:S04]  /*d480*/  STL.64 [R1+0x230], R32 ;  /* 0x0002302001007387 */ /* 0x000fe80000100a00 */
[----:B------:R-:W3:Y:S04]  /*d490*/  LDL.LU.64 R160, [R1+0x8c0] ;  /* 0x0008c00001a07983 */ /* 0x000ee80000300a00 */
[----:B------:R-:W3:Y:S04]  /*d4a0*/  LDL.LU.64 R88, [R1+0x8b8] ;  /* 0x0008b80001587983 */ /* 0x000ee80000300a00 */
[----:B------:R-:W-:Y:S04]  /*d4b0*/  STL.64 [R1+0x198], R56 ;  /* 0x0001983801007387 */ /* 0x000fe80000100a00 */
[----:B------:R-:W-:Y:S04]  /*d4c0*/  STL.64 [R1+0x228], R34 ;  /* 0x0002282201007387 */ /* 0x000fe80000100a00 */
[----:B------:R-:W3:Y:S04]  /*d4d0*/  LDL.LU.64 R152, [R1+0x8b0] ;  /* 0x0008b00001987983 */ /* 0x000ee80000300a00 */
[----:B------:R-:W3:Y:S01]  /*d4e0*/  LDL.LU.64 R92, [R1+0x8a8] ;  /* 0x0008a800015c7983 */ /* 0x000ee20000300a00 */
[----:B-1----:R-:W-:-:S03]  /*d4f0*/  IMAD.WIDE R2, R21, 0x4, R136 ;  /* 0x0000000415027825 */ /* 0x002fc600078e0288 */
[----:B------:R-:W-:Y:S04]  /*d500*/  STL.64 [R1+0x188], R54 ;  /* 0x0001883601007387 */ /* 0x000fe80000100a00 */
[----:B------:R-:W-:Y:S04]  /*d510*/  STL.64 [R1+0x220], R12 ;  /* 0x0002200c01007387 */ /* 0x000fe80000100a00 */
[----:B------:R-:W3:Y:S04]  /*d520*/  LDL.LU.64 R144, [R1+0x8a0] ;  /* 0x0008a00001907983 */ /* 0x000ee80000300a00 */
[----:B------:R-:W3:Y:S04]  /*d530*/  LDL.LU.64 R96, [R1+0x898] ;  /* 0x0008980001607983 */ /* 0x000ee80000300a00 */
        /* <DEDUP_REMOVED lines=9> */
[----:B------:R-:W-:Y:S01]  /*d5d0*/  STL.64 [R1+0x200], R36 ;  /* 0x0002002401007387 */ /* 0x000fe20000100a00 */
[----:B------:R-:W-:-:S03]  /*d5e0*/  IMAD.WIDE R4, R20, 0x4, R142 ;  /* 0x0000000414047825 */ /* 0x000fc600078e028e */
[----:B------:R-:W3:Y:S04]  /*d5f0*/  LDL.LU.64 R120, [R1+0x870] ;  /* 0x0008700001787983 */ /* 0x000ee80000300a00 */
[----:B------:R-:W3:Y:S04]  /*d600*/  LDL.LU.64 R112, [R1+0x868] ;  /* 0x0008680001707983 */ /* 0x000ee80000300a00 */
[----:B------:R-:W-:Y:S04]  /*d610*/  STL.64 [R1+0x50], R26 ;  /* 0x0000501a01007387 */ /* 0x000fe80000100a00 */
[----:B------:R-:W-:Y:S01]  /*d620*/  STL.64 [R1+0x1f0], R38 ;  /* 0x0001f02601007387 */ /* 0x000fe20000100a00 */
[----:B------:R-:W-:-:S03]  /*d630*/  IMAD.WIDE R8, R20, 0x4, R150 ;  /* 0x0000000414087825 */ /* 0x000fc600078e0296 */
[----:B------:R-:W-:Y:S04]  /*d640*/  STL.64 [R1+0x1e0], R16 ;  /* 0x0001e01001007387 */ /* 0x000fe80000100a00 */
[----:B------:R-:W-:Y:S04]  /*d650*/  STL.64 [R1+0x1d0], R18 ;  /* 0x0001d01201007387 */ /* 0x000fe80000100a00 */
[----:B------:R-:W-:Y:S04]  /*d660*/  STL.64 [R1+0x1c0], R40 ;  /* 0x0001c02801007387 */ /* 0x000fe80000100a00 */
[----:B------:R-:W-:Y:S04]  /*d670*/  STL.64 [R1+0x1b0], R6 ;  /* 0x0001b00601007387 */ /* 0x000fe80000100a00 */
[----:B------:R-:W-:Y:S04]  /*d680*/  STL.64 [R1+0x1a0], R4 ;  /* 0x0001a00401007387 */ /* 0x000fe80000100a00 */
[----:B------:R-:W3:Y:S04]  /*d690*/  LDL.LU.64 R22, [R1+0x108] ;  /* 0x0001080001167983 */ /* 0x000ee80000300a00 */
[----:B------:R-:W3:Y:S04]  /*d6a0*/  LDL.LU.64 R42, [R1+0x110] ;  /* 0x00011000012a7983 */ /* 0x000ee80000300a00 */
[----:B------:R1:W-:Y:S04]  /*d6b0*/  STL.64 [R1+0x190], R8 ;  /* 0x0001900801007387 */ /* 0x0003e80000100a00 */
[----:B------:R-:W3:Y:S04]  /*d6c0*/  LDL.LU.64 R10, [R1+0x120] ;  /* 0x00012000010a7983 */ /* 0x000ee80000300a00 */
[----:B------:R-:W3:Y:S04]  /*d6d0*/  LDL.LU.64 R48, [R1+0x118] ;  /* 0x0001180001307983 */ /* 0x000ee80000300a00 */
[----:B------:R-:W3:Y:S04]  /*d6e0*/  LDL.LU.64 R50, [R1+0x158] ;  /* 0x0001580001327983 */ /* 0x000ee80000300a00 */
[----:B------:R-:W3:Y:S04]  /*d6f0*/  LDL.LU.64 R30, [R1+0x160] ;  /* 0x00016000011e7983 */ /* 0x000ee80000300a00 */
[----:B-1----:R-:W3:Y:S01]  /*d700*/  LDL.LU.64 R8, [R1+0x168] ;  /* 0x0001680001087983 */ /* 0x002ee20000300a00 */
[----:B------:R-:W-:-:S02]  /*d710*/  IMAD.U32 R46, RZ, RZ, UR14 ;  /* 0x0000000eff2e7e24 */ /* 0x000fc4000f8e00ff */
[----:B------:R-:W-:-:S04]  /*d720*/  IMAD.WIDE R158, R20, 0x4, R158 ;  /* 0x00000004149e7825 */ /* 0x000fc800078e029e */
[C---:B------:R-:W-:Y:S01]  /*d730*/  IMAD.WIDE R166, R20.reuse, 0x4, R166 ;  /* 0x0000000414a67825 */ /* 0x040fe200078e02a6 */
[----:B------:R1:W-:Y:S03]  /*d740*/  STL.64 [R1+0xf8], R158 ;  /* 0x0000f89e01007387 */ /* 0x0003e60000100a00 */
[C---:B------:R-:W-:Y:S01]  /*d750*/  IMAD.WIDE R174, R20.reuse, 0x4, R174 ;  /* 0x0000000414ae7825 */ /* 0x040fe200078e02ae */
[----:B------:R-:W-:Y:S03]  /*d760*/  STL.64 [R1+0xc8], R166 ;  /* 0x0000c8a601007387 */ /* 0x000fe60000100a00 */
[C---:B------:R-:W-:Y:S01]  /*d770*/  IMAD.WIDE R118, R20.reuse, 0x4, R182 ;  /* 0x0000000414767825 */ /* 0x040fe200078e02b6 */
[----:B------:R-:W-:Y:S03]  /*d780*/  STL.64 [R1+0x88], R174 ;  /* 0x000088ae01007387 */ /* 0x000fe60000100a00 */
[----:B------:R-:W-:Y:S01]  /*d790*/  IMAD.WIDE R58, R20, 0x4, R58 ;  /* 0x00000004143a7825 */ /* 0x000fe200078e023a */
[----:B------:R1:W-:Y:S03]  /*d7a0*/  STL.64 [R1+0x68], R118 ;  /* 0x0000687601007387 */ /* 0x0003e60000100a00 */
[----:B------:R-:W-:-:S04]  /*d7b0*/  IMAD.WIDE R60, R21, 0x4, R60 ;  /* 0x00000004153c7825 */ /* 0x000fc800078e023c */
[----:B--2---:R-:W-:-:S04]  /*d7c0*/  IMAD.WIDE R62, R21, 0x4, R62 ;  /* 0x00000004153e7825 */ /* 0x004fc800078e023e */
[----:B------:R-:W-:-:S04]  /*d7d0*/  IMAD.WIDE R66, R20, 0x4, R66 ;  /* 0x0000000414427825 */ /* 0x000fc800078e0242 */
[----:B------:R-:W-:-:S04]  /*d7e0*/  IMAD.WIDE R70, R20, 0x4, R70 ;  /* 0x0000000414467825 */ /* 0x000fc800078e0246 */
[----:B----4-:R-:W-:-:S04]  /*d7f0*/  IMAD.WIDE R64, R21, 0x4, R64 ;  /* 0x0000000415407825 */ /* 0x010fc800078e0240 */
[----:B------:R-:W-:-:S04]  /*d800*/  IMAD.WIDE R74, R20, 0x4, R74 ;  /* 0x00000004144a7825 */ /* 0x000fc800078e024a */
[----:B------:R-:W-:-:S04]  /*d810*/  IMAD.WIDE R78, R20, 0x4, R78 ;  /* 0x00000004144e7825 */ /* 0x000fc800078e024e */
[----:B------:R-:W-:-:S04]  /*d820*/  IMAD.WIDE R82, R20, 0x4, R82 ;  /* 0x0000000414527825 */ /* 0x000fc800078e0252 */
[----:B------:R-:W-:-:S04]  /*d830*/  IMAD.WIDE R86, R20, 0x4, R86 ;  /* 0x0000000414567825 */ /* 0x000fc800078e0256 */
[----:B------:R-:W-:-:S04]  /*d840*/  IMAD.WIDE R90, R20, 0x4, R90 ;  /* 0x00000004145a7825 */ /* 0x000fc800078e025a */
[----:B------:R-:W-:-:S04]  /*d850*/  IMAD.WIDE R94, R20, 0x4, R94 ;  /* 0x00000004145e7825 */ /* 0x000fc800078e025e */
[----:B---3--:R-:W-:-:S04]  /*d860*/  IMAD.WIDE R68, R21, 0x4, R68 ;  /* 0x0000000415447825 */ /* 0x008fc800078e0244 */
        /* <DEDUP_REMOVED lines=47> */
[----:B------:R-:W-:-:S04]  /*db60*/  IMAD.U32 R22, RZ, RZ, UR14 ;  /* 0x0000000eff167e24 */ /* 0x000fc8000f8e00ff */
[----:B------:R-:W-:Y:S02]  /*db70*/  IMAD.WIDE R22, R22, 0x4, R48 ;  /* 0x0000000416167825 */ /* 0x000fe400078e0230 */
[----:B------:R-:W2:Y:S02]  /*db80*/  S2R R49, SR_TID.X ;  /* 0x0000000000317919 */ /* 0x000ea40000002100 */
        /* <DEDUP_REMOVED lines=25> */
[----:B------:R-:W-:Y:S02]  /*dd20*/  IMAD.WIDE R20, R20, 0x4, R248 ;  /* 0x0000000414147825 */ /* 0x000fe400078e02f8 */
[----:B------:R-:W3:Y:S02]  /*dd30*/  LDL.LU.64 R248, [R1+0x860] ;  /* 0x0008600001f87983 */ /* 0x000ee40000300a00 */
[----:B------:R-:W-:-:S04]  /*dd40*/  IMAD.U32 R110, RZ, RZ, UR11 ;  /* 0x0000000bff6e7e24 */ /* 0x000fc8000f8e00ff */
[----:B------:R-:W-:-:S04]  /*dd50*/  IMAD.WIDE R110, R110, 0x4, R50 ;  /* 0x000000046e6e7825 */ /* 0x000fc800078e0232 */
[----:B------:R-:W-:Y:S01]  /*dd60*/  IMAD.U32 R50, RZ, RZ, UR11 ;  /* 0x0000000bff327e24 */ /* 0x000fe2000f8e00ff */
[----:B------:R-:W-:Y:S03]  /*dd70*/  LDGSTS.E [R0+0x34008], desc[UR42][R110.64], P5 ;  /* 0x340080006e007fae */ /* 0x000fe6000a9a102a */
[----:B------:R-:W-:Y:S01]  /*dd80*/  IMAD.WIDE R50, R50, 0x4, R30 ;  /* 0x0000000432327825 */ /* 0x000fe200078e021e */
[----:B--2---:R-:W-:-:S03]  /*dd90*/  SHF.R.U32.HI R31, RZ, 0x6, R49 ;  /* 0x00000006ff1f7819 */ /* 0x004fc60000011631 */
[----:B------:R-:W-:Y:S01]  /*dda0*/  IMAD.U32 R48, RZ, RZ, UR11 ;  /* 0x0000000bff307e24 */ /* 0x000fe2000f8e00ff */
[----:B------:R-:W-:Y:S01]  /*ddb0*/  SGXT.U32 R31, R31, 0x1 ;  /* 0x000000011f1f781a */ /* 0x000fe20000000000 */
[----:B------:R-:W-:Y:S02]  /*ddc0*/  LDGSTS.E [R0+0x36000], desc[UR42][R50.64], P4 ;  /* 0x3600000032007fae */ /* 0x000fe4000a1a102a */
[----:B------:R-:W-:Y:S01]  /*ddd0*/  IMAD.WIDE R48, R48, 0x4, R8 ;  /* 0x0000000430307825 */ /* 0x000fe200078e0208 */
[----:B------:R-:W-:-:S04]  /*dde0*/  LOP3.LUT R31, R31, 0x2, RZ, 0xfc, !PT ;  /* 0x000000021f1f7812 */ /* 0x000fc800078efcff */
[----:B------:R-:W-:Y:S01]  /*ddf0*/  LDGSTS.E [R0+0x36008], desc[UR42][R48.64], P3 ;  /* 0x3600800030007fae */ /* 0x000fe200099a102a */
[----:B------:R-:W-:-:S03]  /*de00*/  ISETP.GE.AND P5, PT, R31, R252, PT ;  /* 0x000000fc1f00720c */ /* 0x000fc60003fa6270 */
[----:B------:R-:W0:Y:S04]  /*de10*/  LDGDEPBAR ;  /* 0x00000000000079af */ /* 0x000e280000000000 */
[----:B------:R-:W5:Y:S04]  /*de20*/  LDL.LU R0, [R1+0x858] ;  /* 0x0008580001007983 */ /* 0x000f680000300800 */
[----:B------:R-:W2:Y:S04]  /*de30*/  LDL.64 R30, [R1+0x178] ;  /* 0x00017800011e7983 */ /* 0x000ea80000100a00 */
[----:B------:R-:W4:Y:S01]  /*de40*/  LDL.64 R150, [R1+0x48] ;  /* 0x0000480001967983 */ /* 0x000f220000100a00 */
[----:B------:R-:W-:-:S03]  /*de50*/  IMAD.U32 R44, RZ, RZ, UR14 ;  /* 0x0000000eff2c7e24 */ /* 0x000fc6000f8e00ff */
[----:B------:R-:W2:Y:S01]  /*de60*/  LDL.64 R142, [R1+0x1e8] ;  /* 0x0001e800018e7983 */ /* 0x000ea20000100a00 */
[----:B------:R-:W-:-:S03]  /*de70*/  IMAD.WIDE R44, R44, 0x4, R42 ;  /* 0x000000042c2c7825 */ /* 0x000fc600078e022a */
[----:B------:R-:W2:Y:S01]  /*de80*/  LDL.64 R134, [R1+0x1b8] ;  /* 0x0001b80001867983 */ /* 0x000ea20000100a00 */
[----:B------:R-:W-:-:S03]  /*de90*/  IMAD.U32 R42, RZ, RZ, UR14 ;  /* 0x0000000eff2a7e24 */ /* 0x000fc6000f8e00ff */
[----:B------:R-:W2:Y:S01]  /*dea0*/  LDL.64 R182, [R1+0x190] ;  /* 0x0001900001b67983 */ /* 0x000ea20000100a00 */
[----:B------:R-:W-:-:S03]  /*deb0*/  IMAD.WIDE R42, R42, 0x4, R10 ;  /* 0x000000042a2a7825 */ /* 0x000fc600078e020a */
[----:B---3--:R-:W-:Y:S04]  /*dec0*/  LDGSTS.E [R248+0x10000], desc[UR42][R58.64], P1 ;  /* 0x100000003af87fae */ /* 0x008fe800089a102a */
        /* <DEDUP_REMOVED lines=31> */
[----:B--2---:R-:W-:Y:S04]  /*e0c0*/  LDGSTS.E [R249+0x10100], desc[UR42][R30.64], P1 ;  /* 0x101000001ef97fae */ /* 0x004fe800089a102a */
[----:B------:R-:W-:Y:S04]  /*e0d0*/  LDGSTS.E [R249+0x10500], desc[UR42][R250.64], P1 ;  /* 0x10500000faf97fae */ /* 0x000fe800089a102a */
[----:B----4-:R-:W-:Y:S04]  /*e0e0*/  LDGSTS.E [R249+0x10900], desc[UR42][R150.64], P1 ;  /* 0x1090000096f97fae */ /* 0x010fe800089a102a */
[----:B------:R-:W-:Y:S04]  /*e0f0*/  LDGSTS.E [R249+0x10d00], desc[UR42][R66.64], P1 ;  /* 0x10d0000042f97fae */ /* 0x000fe800089a102a */
[----:B------:R-:W2:Y:S04]  /*e100*/  LDL.LU.64 R250, [R1+0x850] ;  /* 0x0008500001fa7983 */ /* 0x000ea80000300a00 */
[----:B------:R-:W2:Y:S04]  /*e110*/  LDL.64 R10, [R1+0x208] ;  /* 0x00020800010a7983 */ /* 0x000ea80000100a00 */
[----:B------:R-:W3:Y:S04]  /*e120*/  LDL.64 R8, [R1+0x1f8] ;  /* 0x0001f80001087983 */ /* 0x000ee80000100a00 */
[----:B------:R-:W4:Y:S04]  /*e130*/  LDL.64 R30, [R1+0x1d8] ;  /* 0x0001d800011e7983 */ /* 0x000f280000100a00 */
[----:B------:R-:W4:Y:S04]  /*e140*/  LDL.64 R126, [R1+0x1c8] ;  /* 0x0001c800017e7983 */ /* 0x000f280000100a00 */
        /* <DEDUP_REMOVED lines=29> */
[----:B---3--:R-:W-:Y:S04]  /*e320*/  LDGSTS.E [R250+0x10600], desc[UR42][R8.64], P1 ;  /* 0x1060000008fa7fae */ /* 0x008fe800089a102a */
[----:B------:R-:W-:Y:S04]  /*e330*/  LDGSTS.E [R250+0x10a00], desc[UR42][R142.64], P1 ;  /* 0x10a000008efa7fae */ /* 0x000fe800089a102a */
[----:B----4-:R-:W-:Y:S04]  /*e340*/  LDGSTS.E [R250+0x10e00], desc[UR42][R30.64], P1 ;  /* 0x10e000001efa7fae */ /* 0x010fe800089a102a */
[----:B------:R-:W2:Y:S04]  /*e350*/  LDL.LU.64 R10, [R1+0x848] ;  /* 0x00084800010a7983 */ /* 0x000ea80000300a00 */
[----:B------:R-:W-:Y:S04]  /*e360*/  LDGSTS.E [R250+0x11200], desc[UR42][R126.64], P1 ;  /* 0x112000007efa7fae */ /* 0x000fe800089a102a */
[----:B------:R-:W3:Y:S04]  /*e370*/  LDL.LU.64 R8, [R1+0x840] ;  /* 0x0008400001087983 */ /* 0x000ee80000300a00 */
[----:B------:R-:W-:Y:S04]  /*e380*/  LDGSTS.E [R250+0x11600], desc[UR42][R134.64], P1 ;  /* 0x1160000086fa7fae */ /* 0x000fe800089a102a */
[----:B------:R-:W4:Y:S04]  /*e390*/  LDL.LU.64 R30, [R1+0x838] ;  /* 0x00083800011e7983 */ /* 0x000f280000300a00 */
[----:B------:R-:W-:Y:S04]  /*e3a0*/  LDGSTS.E [R250+0x11a00], desc[UR42][R28.64], P1 ;  /* 0x11a000001cfa7fae */ /* 0x000fe800089a102a */
[----:B------:R-:W-:Y:S04]  /*e3b0*/  LDGSTS.E [R250+0x11e00], desc[UR42][R56.64], P1 ;  /* 0x11e0000038fa7fae */ /* 0x000fe800089a102a */
[----:B------:R-:W-:Y:S04]  /*e3c0*/  LDGSTS.E [R250+0x12200], desc[UR42][R54.64], P1 ;  /* 0x1220000036fa7fae */ /* 0x000fe800089a102a */
[----:B------:R-:W2:Y:S04]  /*e3d0*/  LDL.LU.64 R28, [R1+0x830] ;  /* 0x00083000011c7983 */ /* 0x000ea80000300a00 */
[----:B------:R-:W2:Y:S04]  /*e3e0*/  LDL.LU.64 R56, [R1+0x828] ;  /* 0x0008280001387983 */ /* 0x000ea80000300a00 */
[----:B------:R-:W2:Y:S04]  /*e3f0*/  LDL.LU.64 R54, [R1+0x820] ;  /* 0x0008200001367983 */ /* 0x000ea80000300a00 */
        /* <DEDUP_REMOVED lines=20> */
[----:B------:R-:W5:Y:S04]  /*e540*/  LDL.LU.64 R52, [R1+0x818] ;  /* 0x0008180001347983 */ /* 0x000f680000300a00 */
[----:B------:R-:W-:Y:S04]  /*e550*/  LDGSTS.E [R250+0x17600], desc[UR42][R236.64], P1 ;  /* 0x17600000ecfa7fae */ /* 0x000fe800089a102a */
[----:B------:R-:W5:Y:S04]  /*e560*/  LDL.LU.64 R2, [R1+0x810] ;  /* 0x0008100001027983 */ /* 0x000f680000300a00 */
[----:B------:R-:W-:Y:S04]  /*e570*/  LDGSTS.E [R250+0x17a00], desc[UR42][R244.64], P1 ;  /* 0x17a00000f4fa7fae */ /* 0x000fe800089a102a */
[----:B------:R-:W5:Y:S04]  /*e580*/  LDL.LU.64 R24, [R1+0x808] ;  /* 0x0008080001187983 */ /* 0x000f680000300a00 */
[----:B------:R-:W-:Y:S04]  /*e590*/  LDGSTS.E [R250+0x17e00], desc[UR42][R22.64], P1 ;  /* 0x17e0000016fa7fae */ /* 0x000fe800089a102a */
[----:B------:R-:W5:Y:S04]  /*e5a0*/  LDL.LU.64 R26, [R1+0x800] ;  /* 0x00080000011a7983 */ /* 0x000f680000300a00 */
[----:B--2---:R-:W-:Y:S04]  /*e5b0*/  LDGSTS.E [R251+0x10300], desc[UR42][R54.64], P1 ;  /* 0x1030000036fb7fae */ /* 0x004fe800089a102a */
[----:B------:R-:W-:Y:S04]  /*e5c0*/  LDGSTS.E [R251+0x10700], desc[UR42][R56.64], P1 ;  /* 0x1070000038fb7fae */ /* 0x000fe800089a102a */
[----:B------:R-:W-:Y:S04]  /*e5d0*/  LDGSTS.E [R251+0x10b00], desc[UR42][R28.64], P1 ;  /* 0x10b000001cfb7fae */ /* 0x000fe800089a102a */
[----:B------:R-:W5:Y:S04]  /*e5e0*/  LDL.LU.64 R54, [R1+0x7f8] ;  /* 0x0007f80001367983 */ /* 0x000f680000300a00 */
[----:B------:R-:W5:Y:S04]  /*e5f0*/  LDL.LU.64 R56, [R1+0x7f0] ;  /* 0x0007f00001387983 */ /* 0x000f680000300a00 */
[----:B------:R-:W5:Y:S04]  /*e600*/  LDL.LU.64 R28, [R1+0x7e8] ;  /* 0x0007e800011c7983 */ /* 0x000f680000300a00 */
[----:B----4-:R-:W-:Y:S04]  /*e610*/  LDGSTS.E [R251+0x10f00], desc[UR42][R30.64], P1 ;  /* 0x10f000001efb7fae */ /* 0x010fe800089a102a */
[----:B---3--:R-:W-:Y:S04]  /*e620*/  LDGSTS.E [R251+0x11300], desc[UR42][R8.64], P1 ;  /* 0x1130000008fb7fae */ /* 0x008fe800089a102a */
[----:B------:R-:W-:Y:S04]  /*e630*/  LDGSTS.E [R251+0x11700], desc[UR42][R10.64], P1 ;  /* 0x117000000afb7fae */ /* 0x000fe800089a102a */
[----:B------:R-:W5:Y:S04]  /*e640*/  LDL.LU.64 R30, [R1+0x7e0] ;  /* 0x0007e000011e7983 */ /* 0x000f680000300a00 */
[----:B------:R-:W5:Y:S04]  /*e650*/  LDL.LU.64 R8, [R1+0x7d8] ;  /* 0x0007d80001087983 */ /* 0x000f680000300a00 */
[----:B------:R-:W5:Y:S04]  /*e660*/  LDL.LU.64 R10, [R1+0x7d0] ;  /* 0x0007d000010a7983 */ /* 0x000f680000300a00 */
[----:B------:R-:W-:Y:S04]  /*e670*/  LDGSTS.E [R251+0x11b00], desc[UR42][R32.64], P1 ;  /* 0x11b0000020fb7fae */ /* 0x000fe800089a102a */
[----:B------:R-:W-:Y:S04]  /*e680*/  LDGSTS.E [R251+0x11f00], desc[UR42][R34.64], P1 ;  /* 0x11f0000022fb7fae */ /* 0x000fe800089a102a */
[----:B------:R-:W-:Y:S04]  /*e690*/  LDGSTS.E [R251+0x12300], desc[UR42][R12.64], P1 ;  /* 0x123000000cfb7fae */ /* 0x000fe800089a102a */
[----:B------:R-:W5:Y:S04]  /*e6a0*/  LDL.LU.64 R32, [R1+0x7c8] ;  /* 0x0007c80001207983 */ /* 0x000f680000300a00 */
[----:B------:R-:W5:Y:S04]  /*e6b0*/  LDL.LU.64 R34, [R1+0x7c0] ;  /* 0x0007c00001227983 */ /* 0x000f680000300a00 */
[----:B------:R-:W2:Y:S04]  /*e6c0*/  LDL.LU.64 R126, [R1+0x248] ;  /* 0x00024800017e7983 */ /* 0x000ea80000300a00 */
[----:B------:R-:W5:Y:S04]  /*e6d0*/  LDL.LU.64 R12, [R1+0x7b8] ;  /* 0x0007b800010c7983 */ /* 0x000f680000300a00 */
[----:B------:R-:W-:Y:S04]  /*e6e0*/  LDGSTS.E [R251+0x12700], desc[UR42][R14.64], P1 ;  /* 0x127000000efb7fae */ /* 0x000fe800089a102a */
[----:B------:R-:W-:Y:S04]  /*e6f0*/  LDGSTS.E [R251+0x12b00], desc[UR42][R246.64], P1 ;  /* 0x12b00000f6fb7fae */ /* 0x000fe800089a102a */
        /* <DEDUP_REMOVED lines=15> */
[----:B------:R-:W3:Y:S04]  /*e7f0*/  LDL.LU.64 R4, [R1+0x770] ;  /* 0x0007700001047983 */ /* 0x000ee80000300a00 */
[----:B------:R-:W-:Y:S04]  /*e800*/  LDGSTS.E [R251+0x14b00], desc[UR42][R182.64], P1 ;  /* 0x14b00000b6fb7fae */ /* 0x000fe800089a102a */
[----:B------:R1:W-:Y:S04]  /*e810*/  LDGSTS.E [R251+0x14f00], desc[UR42][R158.64], P1 ;  /* 0x14f000009efb7fae */ /* 0x0003e800089a102a */
[----:B------:R-:W-:Y:S04]  /*e820*/  LDGSTS.E [R251+0x15300], desc[UR42][R166.64], P1 ;  /* 0x15300000a6fb7fae */ /* 0x000fe800089a102a */
[----:B------:R-:W-:Y:S04]  /*e830*/  LDGSTS.E [R251+0x15700], desc[UR42][R174.64], P1 ;  /* 0x15700000aefb7fae */ /* 0x000fe800089a102a */
[----:B------:R4:W-:Y:S01]  /*e840*/  LDGSTS.E [R251+0x15b00], desc[UR42][R118.64], P1 ;  /* 0x15b0000076fb7fae */ /* 0x0009e200089a102a */
[----:B------:R-:W-:Y:S01]  /*e850*/  USHF.R.S32.HI UR10, URZ, 0x1f, UR11 ;  /* 0x0000001fff0a7899 */ /* 0x000fe2000801140b */
[----:B-1----:R-:W1:Y:S02]  /*e860*/  LDC R159, c[0x0][0x3a0] ;  /* 0x0000e800ff9f7b82 */ /* 0x002e640000000800 */
[----:B------:R1:W-:Y:S01]  /*e870*/  LDGSTS.E [R251+0x15f00], desc[UR42][R190.64], P1 ;  /* 0x15f00000befb7fae */ /* 0x0003e200089a102a */
[----:B------:R-:W-:-:S03]  /*e880*/  USHF.L.U32 UR69, UR11, 0x2, URZ ;  /* 0x000000020b457899 */ /* 0x000fc600080006ff */
[----:B------:R1:W-:Y:S01]  /*e890*/  LDGSTS.E [R251+0x16300], desc[UR42][R198.64], P1 ;  /* 0x16300000c6fb7fae */ /* 0x0003e200089a102a */
[----:B----4-:R-:W-:-:S03]  /*e8a0*/  SEL R118, RZ, 0x4, P5 ;  /* 0x00000004ff767807 */ /* 0x010fc60002800000 */
[----:B------:R4:W-:Y:S01]  /*e8b0*/  LDGSTS.E [R251+0x16700], desc[UR42][R206.64], P1 ;  /* 0x16700000cefb7fae */ /* 0x0009e200089a102a */
[----:B------:R-:W-:-:S03]  /*e8c0*/  SEL R118, R118, RZ, P2 ;  /* 0x000000ff76767207 */ /* 0x000fc60001000000 */
[----:B------:R4:W-:Y:S01]  /*e8d0*/  LDGSTS.E [R251+0x16b00], desc[UR42][R214.64], P1 ;  /* 0x16b00000d6fb7fae */ /* 0x0009e200089a102a */
[----:B------:R-:W-:-:S03]  /*e8e0*/  USHF.L.U64.HI UR41, UR11, 0x2, UR10 ;  /* 0x000000020b297899 */ /* 0x000fc6000801020a */
[----:B------:R4:W-:Y:S01]  /*e8f0*/  LDGSTS.E [R251+0x16f00], desc[UR42][R222.64], P1 ;  /* 0x16f00000defb7fae */ /* 0x0009e200089a102a */
[----:B------:R-:W-:-:S03]  /*e900*/  ISETP.NE.U32.AND P3, PT, R118, RZ, PT ;  /* 0x000000ff7600720c */ /* 0x000fc60003f65070 */
[----:B------:R4:W-:Y:S04]  /*e910*/  LDGSTS.E [R251+0x17300], desc[UR42][R230.64], P1 ;  /* 0x17300000e6fb7fae */ /* 0x0009e800089a102a */
[----:B------:R4:W-:Y:S04]  /*e920*/  LDGSTS.E [R251+0x17700], desc[UR42][R238.64], P1 ;  /* 0x17700000eefb7fae */ /* 0x0009e800089a102a */
[----:B------:R4:W-:Y:S04]  /*e930*/  LDGSTS.E [R251+0x17b00], desc[UR42][R46.64], P1 ;  /* 0x17b000002efb7fae */ /* 0x0009e800089a102a */
[----:B------:R4:W-:Y:S04]  /*e940*/  LDGSTS.E [R251+0x17f00], desc[UR42][R20.64], P1 ;  /* 0x17f0000014fb7fae */ /* 0x0009e800089a102a */
[----:B------:R-:W0:Y:S01]  /*e950*/  LDGDEPBAR ;  /* 0x00000000000079af */ /* 0x000e220000000000 */
[----:B-1----:R-:W-:Y:S01]  /*e960*/  VIADD R159, R159, 0x3f ;  /* 0x0000003f9f9f7836 */ /* 0x002fe20000000000 */
[----:B------:R-:W-:-:S04]  /*e970*/  DEPBAR.LE SB0, 0x2 ;  /* 0x000080800000791a */ /* 0x000fc80000000000 */
[----:B------:R-:W-:Y:S01]  /*e980*/  BAR.SYNC.DEFER_BLOCKING 0x0 ;  /* 0x0000000000007b1d */ /* 0x000fe20000010000 */
[----:B--2---:R-:W-:-:S04]  /*e990*/  IADD3 R118, P1, PT, R126, UR69, RZ ;  /* 0x000000457e767c10 */ /* 0x004fc8000ff3e0ff */
[----:B------:R-:W-:Y:S02]  /*e9a0*/  IADD3.X R119, PT, PT, R127, UR41, RZ, P1, !PT ;  /* 0x000000297f777c10 */ /* 0x000fe40008ffe4ff */
[----:B---3--:R-:W-:-:S04]  /*e9b0*/  IADD3 R126, P5, PT, R4, UR69, RZ ;  /* 0x00000045047e7c10 */ /* 0x008fc8000ffbe0ff */
[----:B------:R-:W-:Y:S02]  /*e9c0*/  IADD3.X R127, PT, PT, R5, UR41, RZ, P5, !PT ;  /* 0x00000029057f7c10 */ /* 0x000fe4000affe4ff */
[----:B------:R4:W5:Y:S01]  /*e9d0*/  LDL.LU.64 R4, [R1+0x768] ;  /* 0x0007680001047983 */ /* 0x0009620000300a00 */
[----:B------:R-:W-:-:S04]  /*e9e0*/  ISETP.NE.U32.AND P1, PT, RZ, UR8, PT ;  /* 0x00000008ff007c0c */ /* 0x000fc8000bf25070 */
[----:B------:R-:W-:-:S13]  /*e9f0*/  ISETP.LT.OR P4, PT, R159, 0x40, P1 ;  /* 0x000000409f00780c */ /* 0x000fda0000f81670 */
[----:B----4-:R-:W-:Y:S05]  /*ea00*/  @P4 BRA `(.L_x_6) ;  /* 0x0000000000d84947 */ /* 0x010fea0003800000 */
[----:B------:R-:W-:Y:S02]  /*ea10*/  USHF.R.U32.HI UR8, URZ, 0x4, UR33 ;  /* 0x00000004ff087899 */ /* 0x000fe40008011621 */
[----:B------:R-:W-:Y:S02]  /*ea20*/  UIADD3 UR5, UPT, UPT, UR33, 0x30000, URZ ;  /* 0x0003000021057890 */ /* 0x000fe4000fffe0ff */
[----:B------:R-:W-:Y:S02]  /*ea30*/  USGXT.U32 UR8, UR8, 0xe ;  /* 0x0000000e0808789a */ /* 0x000fe40008000000 */
[----:B------:R-:W-:Y:S02]  /*ea40*/  USHF.R.U32.HI UR5, URZ, 0x4, UR5 ;  /* 0x00000004ff057899 */ /* 0x000fe40008011605 */
[----:B------:R-:W-:Y:S02]  /*ea50*/  UIADD3 UR26, UP1, UPT, UR8, 0x2, URZ ;  /* 0x00000002081a7890 */ /* 0x000fe4000ff3e0ff */
[----:B------:R-:W-:Y:S01]  /*ea60*/  USGXT.U32 UR12, UR5, 0xe ;  /* 0x0000000e050c789a */ /* 0x000fe20008000000 */
[----:B------:R-:W-:Y:S01]  /*ea70*/  UMOV UR4, URZ ;  /* 0x000000ff00047c82 */ /* 0x000fe20008000000 */
[----:B------:R-:W-:Y:S01]  /*ea80*/  UMOV UR6, URZ ;  /* 0x000000ff00067c82 */ /* 0x000fe20008000000 */
[----:B------:R-:W-:-:S02]  /*ea90*/  UIADD3.X UR27, UPT, UPT, UR4, 0x40004040, URZ, UP1, !UPT ;  /* 0x40004040041b7890 */ /* 0x000fc40008ffe4ff */
[----:B------:R-:W-:Y:S01]  /*eaa0*/  UIADD3 UR44, UP1, UPT, UR12, 0x2, URZ ;  /* 0x000000020c2c7890 */ /* 0x000fe2000ff3e0ff */
[----:B------:R-:W-:Y:S01]  /*eab0*/  UMOV UR4, UR40 ;  /* 0x0000002800047c82 */ /* 0x000fe20008000000 */
[----:B------:R-:W-:Y:S02]  /*eac0*/  UMOV UR5, URZ ;  /* 0x000000ff00057c82 */ /* 0x000fe40008000000 */
[----:B------:R-:W-:Y:S01]  /*ead0*/  UIADD3.X UR45, UPT, UPT, UR6, 0x40004040, URZ, UP1, !UPT ;  /* 0x40004040062d7890 */ /* 0x000fe20008ffe4ff */
[----:B------:R-:W-:Y:S01]  /*eae0*/  UMOV UR15, UR4 ;  /* 0x00000004000f7c82 */ /* 0x000fe20008000000 */
[----:B------:R-:W-:Y:S02]  /*eaf0*/  UIADD3.64 UR6, UPT, UPT, UR26, 0x2, URZ ;  /* 0x000000021a067897 */ /* 0x000fe4000fffe0ff */
[----:B------:R-:W-:Y:S02]  /*eb00*/  UIADD3.64 UR4, UPT, UPT, UR44, 0x2, URZ ;  /* 0x000000022c047897 */ /* 0x000fe4000fffe0ff */
[----:B------:R-:W-:-:S02]  /*eb10*/  UIADD3.64 UR48, UPT, UPT, UR26, 0x4, URZ ;  /* 0x000000041a307897 */ /* 0x000fc4000fffe0ff */
[----:B------:R-:W-:Y:S02]  /*eb20*/  UIADD3.64 UR46, UPT, UPT, UR44, 0x4, URZ ;  /* 0x000000042c2e7897 */ /* 0x000fe4000fffe0ff */
[----:B------:R-:W-:Y:S02]  /*eb30*/  UIADD3.64 UR52, UPT, UPT, UR26, 0x7fe, URZ ;  /* 0x000007fe1a347897 */ /* 0x000fe4000fffe0ff */
[----:B------:R-:W-:Y:S02]  /*eb40*/  UIADD3.64 UR50, UPT, UPT, UR44, 0x1fe, URZ ;  /* 0x000001fe2c327897 */ /* 0x000fe4000fffe0ff */
[----:B------:R-:W-:Y:S02]  /*eb50*/  UIADD3.64 UR56, UPT, UPT, UR26, 0x800, URZ ;  /* 0x000008001a387897 */ /* 0x000fe4000fffe0ff */
[----:B------:R-:W-:Y:S02]  /*eb60*/  UIADD3.64 UR54, UPT, UPT, UR44, 0x200, URZ ;  /* 0x000002002c367897 */ /* 0x000fe4000fffe0ff */
[----:B------:R-:W-:-:S02]  /*eb70*/  UIADD3.64 UR60, UPT, UPT, UR26, 0x802, URZ ;  /* 0x000008021a3c7897 */ /* 0x000fc4000fffe0ff */
[----:B------:R-:W-:Y:S01]  /*eb80*/  UIADD3.64 UR58, UPT, UPT, UR44, 0x202, URZ ;  /* 0x000002022c3a7897 */ /* 0x000fe2000fffe0ff */
[----:B------:R-:W-:Y:S01]  /*eb90*/  UMOV UR20, 0x0 ;  /* 0x0000000000147882 */ /* 0x000fe20000000000 */
[----:B------:R-:W-:Y:S01]  /*eba0*/  UMOV UR21, 0x4400910 ;  /* 0x0440091000157882 */ /* 0x000fe20000000000 */
[----:B------:R-:W-:Y:S01]  /*ebb0*/  UIADD3.64 UR64, UPT, UPT, UR26, 0x804, URZ ;  /* 0x000008041a407897 */ /* 0x000fe2000fffe0ff */
[----:B------:R-:W-:Y:S01]  /*ebc0*/  UMOV UR9, 0x40004040 ;  /* 0x4000404000097882 */ /* 0x000fe20000000000 */
[----:B------:R-:W-:Y:S01]  /*ebd0*/  UIADD3.64 UR62, UPT, UPT, UR44, 0x204, URZ ;  /* 0x000002042c3e7897 */ /* 0x000fe2000fffe0ff */
[----:B------:R-:W-:Y:S01]  /*ebe0*/  UMOV UR13, 0x40004040 ;  /* 0x40004040000d7882 */ /* 0x000fe20000000000 */
[----:B------:R-:W-:Y:S01]  /*ebf0*/  UMOV UR22, 0x0 ;  /* 0x0000000000167882 */ /* 0x000fe20000000000 */
[----:B------:R-:W-:Y:S01]  /*ec00*/  UMOV UR23, 0x4400910 ;  /* 0x0440091000177882 */ /* 0x000fe20000000000 */
[----:B------:R-:W-:Y:S01]  /*ec10*/  UMOV UR18, 0x0 ;  /* 0x0000000000127882 */ /* 0x000fe20000000000 */
[----:B------:R-:W-:Y:S01]  /*ec20*/  UMOV UR19, 0x4400910 ;  /* 0x0440091000137882 */ /* 0x000fe20000000000 */
[----:B------:R1:W-:Y:S01]  /*ec30*/  UTCHMMA gdesc[UR12], gdesc[UR8], tmem[UR32], tmem[UR20], idesc[UR21], !UPT ;  /* 0x00ff14080c0075ea */ /* 0x0003e2000f800020 */
[----:B------:R-:W-:Y:S01]  /*ec40*/  UMOV UR28, 0x0 ;  /* 0x00000000001c7882 */ /* 0x000fe20000000000 */
[----:B------:R-:W-:Y:S01]  /*ec50*/  UMOV UR29, 0x4400910 ;  /* 0x04400910001d7882 */ /* 0x000fe20000000000 */
[----:B------:R1:W-:Y:S01]  /*ec60*/  UTCHMMA gdesc[UR44], gdesc[UR26], tmem[UR32], tmem[UR22], idesc[UR23], UPT ;  /* 0x00ff161a2c0075ea */ /* 0x0003e2000b800020 */
        /* <DEDUP_REMOVED lines=12> */
[----:B------:R1:W-:Y:S01]  /*ed30*/  UTCHMMA gdesc[UR58], gdesc[UR60], tmem[UR32], tmem[UR34], idesc[UR35], UPT ;  /* 0x00ff223c3a0075ea */ /* 0x0003e2000b800020 */
[----:B------:R1:W-:Y:S01]  /*ed40*/  UTCHMMA gdesc[UR62], gdesc[UR64], tmem[UR32], tmem[UR38], idesc[UR39], UPT ;  /* 0x00ff26403e0075ea */ /* 0x0003e2000b800020 */
[----:B------:R1:W-:Y:S01]  /*ed50*/  UTCBAR [UR15], URZ ;  /* 0x000000ff0f0073e9 */ /* 0x0003e200080000ff */
[----:B------:R-:W-:Y:S01]  /*ed60*/  NOP ;  /* 0x0000000000007918 */ /* 0x000fe20000000000 */
.L_x_6:
[----:B------:R-:W2:Y:S01]  /*ed70*/  LDL.LU.64 R166, [R1+0x138] ;  /* 0x0001380001a67983 */ /* 0x000ea20000300a00 */
[----:B-----5:R-:W-:-:S03]  /*ed80*/  LOP3.LUT R158, R3, 0x40, RZ, 0x3c, !PT ;  /* 0x00000040039e7812 */ /* 0x020fc600078e3cff */
[----:B------:R-:W3:Y:S02]  /*ed90*/  LDL.LU.64 R174, [R1+0x150] ;  /* 0x0001500001ae7983 */ /* 0x000ee40000300a00 */
[----:B------:R-:W-:Y:S02]  /*eda0*/  VIADD R158, R158, UR33 ;  /* 0x000000219e9e7c36 */ /* 0x000fe40008000000 */
[----:B------:R4:W-:Y:S04]  /*edb0*/  STL.64 [R1+0x7f8], R214 ;  /* 0x0007f8d601007387 */ /* 0x0009e80000100a00 */
[----:B----4-:R-:W4:Y:S04]  /*edc0*/  LDL.LU R214, [R1+0x6d8] ;  /* 0x0006d80001d67983 */ /* 0x010f280000300800 */
[----:B------:R1:W-:Y:S01]  /*edd0*/  STL.64 [R1+0x7f0], R222 ;  /* 0x0007f0de01007387 */ /* 0x0003e20000100a00 */
[----:B------:R-:W-:Y:S06]  /*ede0*/  BAR.SYNC.DEFER_BLOCKING 0x0 ;  /* 0x0000000000007b1d */ /* 0x000fec0000010000 */
[----:B-1----:R-:W2:Y:S01]  /*edf0*/  LDL.LU.64 R222, [R1+0x130] ;  /* 0x0001300001de7983 */ /* 0x002ea20000300a00 */
[----:B------:R-:W1:Y:S03]  /*ee00*/  S2R R215, SR_TID.X ;  /* 0x0000000000d77919 */ /* 0x000e660000002100 */
[----:B------:R-:W-:Y:S04]  /*ee10*/  STL.64 [R1+0x7e8], R230 ;  /* 0x0007e8e601007387 */ /* 0x000fe80000100a00 */
[----:B------:R1:W-:Y:S04]  /*ee20*/  STL.64 [R1+0x7e0], R238 ;  /* 0x0007e0ee01007387 */ /* 0x0003e80000100a00 */
[----:B-1----:R-:W3:Y:S01]  /*ee30*/  LDL.LU.64 R238, [R1+0x148] ;  /* 0x0001480001ee7983 */ /* 0x002ee20000300a00 */
[----:B------:R-:W-:-:S02]  /*ee40*/  SHF.R.U32.HI R159, RZ, 0x6, R215 ;  /* 0x00000006ff9f7819 */ /* 0x000fc400000116d7 */
[----:B------:R-:W-:Y:S02]  /*ee50*/  SHF.R.U32.HI R215, RZ, 0x6, R215 ;  /* 0x00000006ffd77819 */ /* 0x000fe400000116d7 */
[----:B------:R-:W-:Y:S02]  /*ee60*/  SGXT.U32 R159, R159, 0x1 ;  /* 0x000000019f9f781a */ /* 0x000fe40000000000 */
[----:B------:R-:W-:Y:S02]  /*ee70*/  SGXT.U32 R215, R215, 0x1 ;  /* 0x00000001d7d7781a */ /* 0x000fe40000000000 */
[----:B------:R-:W-:Y:S02]  /*ee80*/  LOP3.LUT R159, R159, 0x22, RZ, 0xfc, !PT ;  /* 0x000000229f9f7812 */ /* 0x000fe400078efcff */
[----:B------:R-:W-:Y:S02]  /*ee90*/  LOP3.LUT R215, R215, 0x20, RZ, 0xfc, !PT ;  /* 0x00000020d7d77812 */ /* 0x000fe400078efcff */
[-C--:B------:R-:W-:Y:S01]  /*eea0*/  ISETP.GE.AND P4, PT, R159, R252.reuse, PT ;  /* 0x000000fc9f00720c */ /* 0x080fe20003f86270 */
[----:B------:R-:W-:Y:S04]  /*eeb0*/  STL.64 [R1+0x7d8], R46 ;  /* 0x0007d82e01007387 */ /* 0x000fe80000100a00 */
[----:B------:R1:W-:Y:S04]  /*eec0*/  STL [R1+0x7c8], R0 ;  /* 0x0007c80001007387 */ /* 0x0003e80000100800 */
[----:B------:R-:W-:Y:S04]  /*eed0*/  STL.64 [R1+0x7c0], R20 ;  /* 0x0007c01401007387 */ /* 0x000fe80000100a00 */
[----:B------:R-:W-:Y:S04]  /*eee0*/  STL.64 [R1+0x7a8], R248 ;  /* 0x0007a8f801007387 */ /* 0x000fe80000100a00 */
[----:B------:R-:W-:Y:S04]  /*eef0*/  STL.64 [R1+0x778], R250 ;  /* 0x000778fa01007387 */ /* 0x000fe80000100a00 */
[----:B------:R-:W-:Y:S04]  /*ef00*/  STL.64 [R1+0x770], R4 ;  /* 0x0007700401007387 */ /* 0x000fe80000100a00 */
[----:B------:R1:W-:Y:S04]  /*ef10*/  STL.64 [R1+0x768], R2 ;  /* 0x0007680201007387 */ /* 0x0003e80000100a00 */
[----:B------:R-:W-:Y:S01]  /*ef20*/  @!PT LDS RZ, [RZ] ;  /* 0x00000000fffff984 */ /* 0x000fe20000000800 */
[----:B------:R-:W-:Y:S01]  /*ef30*/  @!PT LDS RZ, [RZ] ;  /* 0x00000000fffff984 */ /* 0x000fe20000000800 */
[----:B------:R-:W-:Y:S01]  /*ef40*/  @!PT LDS RZ, [RZ] ;  /* 0x00000000fffff984 */ /* 0x000fe20000000800 */
[----:B----4-:R4:W-:Y:S04]  /*ef50*/  LDGSTS.E [R214+0x38000], desc[UR42][R118.64], P6 ;  /* 0x3800000076d67fae */ /* 0x0109e8000b1a102a */
[----:B------:R1:W-:Y:S01]  /*ef60*/  LDGSTS.E [R214+0x38008], desc[UR42][R126.64], P3 ;  /* 0x380080007ed67fae */ /* 0x0003e200099a102a */
[----:B------:R-:W-:-:S02]  /*ef70*/  ISETP.GE.AND P3, PT, R215, R252, PT ;  /* 0x000000fcd700720c */ /* 0x000fc40003f66270 */
[----:B----4-:R-:W-:Y:S02]  /*ef80*/  SEL R118, RZ, 0x4, P4 ;  /* 0x00000004ff767807 */ /* 0x010fe40002000000 */
[----:B------:R-:W-:Y:S02]  /*ef90*/  SEL R119, RZ, 0x4, P3 ;  /* 0x00000004ff777807 */ /* 0x000fe40001800000 */
[----:B------:R-:W-:Y:S02]  /*efa0*/  SEL R118, R118, RZ, P2 ;  /* 0x000000ff76767207 */ /* 0x000fe40001000000 */
[----:B------:R-:W-:Y:S02]  /*efb0*/  SEL R119, R119, RZ, P2 ;  /* 0x000000ff77777207 */ /* 0x000fe40001000000 */
[----:B------:R-:W-:Y:S02]  /*efc0*/  ISETP.NE.U32.AND P4, PT, R118, RZ, PT ;  /* 0x000000ff7600720c */ /* 0x000fe40003f85070 */
[----:B--2---:R-:W-:-:S02]  /*efd0*/  IADD3 R118, P5, PT, R166, UR69, RZ ;  /* 0x00000045a6767c10 */ /* 0x004fc4000ffbe0ff */
[----:B------:R-:W-:Y:S02]  /*efe0*/  ISETP.NE.U32.AND P3, PT, R119, RZ, PT ;  /* 0x000000ff7700720c */ /* 0x000fe40003f65070 */
[----:B------:R-:W-:Y:S02]  /*eff0*/  IADD3.X R119, PT, PT, R167, UR41, RZ, P5, !PT ;  /* 0x00000029a7777c10 */ /* 0x000fe4000affe4ff */
[----:B------:R-:W2:Y:S01]  /*f000*/  LDL.LU.64 R166, [R1+0x18] ;  /* 0x0000180001a67983 */ /* 0x000ea20000300a00 */
[----:B------:R-:W4:Y:S01]  /*f010*/  S2R R215, SR_TID.X ;  /* 0x0000000000d77919 */ /* 0x000f220000002100 */
[----:B-1----:R-:W-:Y:S02]  /*f020*/  IADD3 R126, P5, PT, R222, UR69, RZ ;  /* 0x00000045de7e7c10 */ /* 0x002fe4000ffbe0ff */
[----:B------:R-:W2:Y:S02]  /*f030*/  LDL.LU.64 R230, [R1+0x10] ;  /* 0x0000100001e67983 */ /* 0x000ea40000300a00 */
[----:B------:R-:W-:-:S03]  /*f040*/  IADD3.X R127, PT, PT, R223, UR41, RZ, P5, !PT ;  /* 0x00000029df7f7c10 */ /* 0x000fc6000affe4ff */
[----:B------:R1:W-:Y:S04]  /*f050*/  LDGSTS.E [R214+0x3a000], desc[UR42][R118.64], P3 ;  /* 0x3a00000076d67fae */ /* 0x0003e800099a102a */
[----:B------:R1:W-:Y:S04]  /*f060*/  LDGSTS.E [R214+0x3a008], desc[UR42][R126.64], P4 ;  /* 0x3a0080007ed67fae */ /* 0x0003e8000a1a102a */
[----:B------:R-:W2:Y:S01]  /*f070*/  LDL.LU.64 R222, [R1+0x140] ;  /* 0x0001400001de7983 */ /* 0x000ea20000300a00 */
[----:B----4-:R-:W-:-:S04]  /*f080*/  SHF.R.U32.HI R159, RZ, 0x6, R215 ;  /* 0x00000006ff9f7819 */ /* 0x010fc800000116d7 */
[----:B------:R-:W-:-:S04]  /*f090*/  SGXT.U32 R159, R159, 0x1 ;  /* 0x000000019f9f781a */ /* 0x000fc80000000000 */
[----:B------:R-:W-:-:S04]  /*f0a0*/  LOP3.LUT R159, R159, 0x6, RZ, 0xfc, !PT ;  /* 0x000000069f9f7812 */ /* 0x000fc800078efcff */
[----:B------:R-:W-:-:S04]  /*f0b0*/  ISETP.GE.AND P4, PT, R159, R252, PT ;  /* 0x000000fc9f00720c */ /* 0x000fc80003f86270 */
[----:B-1----:R-:W-:-:S04]  /*f0c0*/  SEL R118, RZ, 0x4, P4 ;  /* 0x00000004ff767807 */ /* 0x002fc80002000000 */
[----:B------:R-:W-:-:S04]  /*f0d0*/  SEL R118, R118, RZ, P2 ;  /* 0x000000ff76767207 */ /* 0x000fc80001000000 */
[----:B------:R-:W-:Y:S02]  /*f0e0*/  ISETP.NE.U32.AND P4, PT, R118, RZ, PT ;  /* 0x000000ff7600720c */ /* 0x000fe40003f85070 */
[----:B---3--:R-:W-:Y:S02]  /*f0f0*/  IADD3 R118, P5, PT, R174, UR69, RZ ;  /* 0x00000045ae767c10 */ /* 0x008fe4000ffbe0ff */
[----:B------:R-:W1:Y:S01]  /*f100*/  S2R R174, SR_TID.X ;  /* 0x0000000000ae7919 */ /* 0x000e620000002100 */
[----:B------:R-:W-:-:S04]  /*f110*/  SHF.R.U32.HI R215, RZ, 0x6, R215 ;  /* 0x00000006ffd77819 */ /* 0x000fc800000116d7 */
[----:B------:R-:W-:-:S04]  /*f120*/  SGXT.U32 R215, R215, 0x1 ;  /* 0x00000001d7d7781a */ /* 0x000fc80000000000 */
[----:B------:R-:W-:-:S04]  /*f130*/  LOP3.LUT R215, R215, 0x4, RZ, 0xfc, !PT ;  /* 0x00000004d7d77812 */ /* 0x000fc800078efcff */
[----:B------:R-:W-:Y:S02]  /*f140*/  ISETP.GE.AND P3, PT, R215, R252, PT ;  /* 0x000000fcd700720c */ /* 0x000fe40003f66270 */
[----:B------:R-:W3:Y:S02]  /*f150*/  LDL.LU.64 R214, [R1+0x8] ;  /* 0x0000080001d67983 */ /* 0x000ee40000300a00 */
[----:B------:R-:W-:-:S04]  /*f160*/  SEL R119, RZ, 0x4, P3 ;  /* 0x00000004ff777807 */ /* 0x000fc80001800000 */
[----:B------:R-:W-:-:S04]  /*f170*/  SEL R119, R119, RZ, P2 ;  /* 0x000000ff77777207 */ /* 0x000fc80001000000 */
[----:B------:R-:W-:Y:S02]  /*f180*/  ISETP.NE.U32.AND P3, PT, R119, RZ, PT ;  /* 0x000000ff7700720c */ /* 0x000fe40003f65070 */
[--C-:B-1----:R-:W-:Y:S02]  /*f190*/  SHF.R.U32.HI R159, RZ, 0x6, R174.reuse ;  /* 0x00000006ff9f7819 */ /* 0x102fe400000116ae */
[----:B------:R-:W-:-:S04]  /*f1a0*/  SHF.R.U32.HI R174, RZ, 0x6, R174 ;  /* 0x00000006ffae7819 */ /* 0x000fc800000116ae */
[----:B------:R-:W-:Y:S02]  /*f1b0*/  SGXT.U32 R174, R174, 0x1 ;  /* 0x00000001aeae781a */ /* 0x000fe40000000000 */
[----:B------:R-:W-:Y:S02]  /*f1c0*/  IADD3.X R119, PT, PT, R175, UR41, RZ, P5, !PT ;  /* 0x00000029af777c10 */ /* 0x000fe4000affe4ff */
[----:B------:R-:W-:-:S03]  /*f1d0*/  LOP3.LUT R174, R174, 0x24, RZ, 0xfc, !PT ;  /* 0x00000024aeae7812 */ /* 0x000fc600078efcff */
[----:B------:R1:W-:Y:S01]  /*f1e0*/  LDGSTS.E [R7+0x38000], desc[UR42][R118.64], P3 ;  /* 0x3800000076077fae */ /* 0x0003e200099a102a */
[----:B------:R-:W-:-:S03]  /*f1f0*/  ISETP.GE.AND P3, PT, R174, R252, PT ;  /* 0x000000fcae00720c */ /* 0x000fc60003f66270 */
[----:B------:R-:W4:Y:S01]  /*f200*/  LDL.LU.64 R174, [R1] ;  /* 0x0000000001ae7983 */ /* 0x000f220000300a00 */
[----:B------:R-:W-:Y:S02]  /*f210*/  IADD3 R126, P5, PT, R238, UR69, RZ ;  /* 0x00000045ee7e7c10 */ /* 0x000fe4000ffbe0ff */
[----:B------:R-:W-:Y:S02]  /*f220*/  SGXT.U32 R159, R159, 0x1 ;  /* 0x000000019f9f781a */ /* 0x000fe40000000000 */
[----:B------:R-:W-:Y:S02]  /*f230*/  IADD3.X R127, PT, PT, R239, UR41, RZ, P5, !PT ;  /* 0x00000029ef7f7c10 */ /* 0x000fe4000affe4ff */
[----:B------:R-:W-:-:S03]  /*f240*/  LOP3.LUT R159, R159, 0x26, RZ, 0xfc, !PT ;  /* 0x000000269f9f7812 */ /* 0x000fc600078efcff */
[----:B------:R2:W-:Y:S01]  /*f250*/  LDGSTS.E [R7+0x38008], desc[UR42][R126.64], P4 ;  /* 0x380080007e077fae */ /* 0x0005e2000a1a102a */
[----:B------:R-:W-:-:S04]  /*f260*/  ISETP.GE.AND P4, PT, R159, R252, PT ;  /* 0x000000fc9f00720c */ /* 0x000fc80003f86270 */
[----:B-1----:R-:W-:-:S04]  /*f270*/  SEL R118, RZ, 0x4, P4 ;  /* 0x00000004ff767807 */ /* 0x002fc80002000000 */
[----:B------:R-:W-:-:S04]  /*f280*/  SEL R118, R118, RZ, P2 ;  /* 0x000000ff76767207 */ /* 0x000fc80001000000 */
[----:B------:R-:W-:Y:S02]  /*f290*/  ISETP.NE.U32.AND P4, PT, R118, RZ, PT ;  /* 0x000000ff7600720c */ /* 0x000fe40003f85070 */
[----:B------:R-:W-:-:S04]  /*f2a0*/  SEL R119, RZ, 0x4, P3 ;  /* 0x00000004ff777807 */ /* 0x000fc80001800000 */
[----:B------:R-:W-:-:S04]  /*f2b0*/  SEL R119, R119, RZ, P2 ;  /* 0x000000ff77777207 */ /* 0x000fc80001000000 */
[----:B------:R-:W-:Y:S02]  /*f2c0*/  ISETP.NE.U32.AND P3, PT, R119, RZ, PT ;  /* 0x000000ff7700720c */ /* 0x000fe40003f65070 */
[----:B--2---:R-:W-:Y:S02]  /*f2d0*/  IADD3 R118, P5, PT, R166, UR69, RZ ;  /* 0x00000045a6767c10 */ /* 0x004fe4000ffbe0ff */
[----:B------:R-:W1:Y:S02]  /*f2e0*/  S2R R166, SR_TID.X ;  /* 0x0000000000a67919 */ /* 0x000e640000002100 */
[----:B------:R-:W-:-:S07]  /*f2f0*/  IADD3.X R119, PT, PT, R167, UR41, RZ, P5, !PT ;  /* 0x00000029a7777c10 */ /* 0x000fce000affe4ff */
[----:B------:R2:W-:Y:S01]  /*f300*/  LDGSTS.E [R7+0x3a000], desc[UR42][R118.64], P3 ;  /* 0x3a00000076077fae */ /* 0x0005e200099a102a */
[--C-:B-1----:R-:W-:Y:S02]  /*f310*/  SHF.R.U32.HI R159, RZ, 0x6, R166.reuse ;  /* 0x00000006ff9f7819 */ /* 0x102fe400000116a6 */
[----:B------:R-:W-:-:S04]  /*f320*/  SHF.R.U32.HI R166, RZ, 0x6, R166 ;  /* 0x00000006ffa67819 */ /* 0x000fc800000116a6 */
[----:B------:R-:W-:-:S04]  /*f330*/  SGXT.U32 R166, R166, 0x1 ;  /* 0x00000001a6a6781a */ /* 0x000fc80000000000 */
[----:B------:R-:W-:-:S04]  /*f340*/  LOP3.LUT R166, R166, 0x8, RZ, 0xfc, !PT ;  /* 0x00000008a6a67812 */ /* 0x000fc800078efcff */
[----:B------:R-:W-:Y:S02]  /*f350*/  ISETP.GE.AND P3, PT, R166, R252, PT ;  /* 0x000000fca600720c */ /* 0x000fe40003f66270 */
[----:B------:R-:W1:Y:S01]  /*f360*/  S2R R166, SR_TID.X ;  /* 0x0000000000a67919 */ /* 0x000e620000002100 */
[----:B------:R-:W-:Y:S02]  /*f370*/  IADD3 R126, P5, PT, R230, UR69, RZ ;  /* 0x00000045e67e7c10 */ /* 0x000fe4000ffbe0ff */
[----:B------:R-:W-:Y:S02]  /*f380*/  SGXT.U32 R159, R159, 0x1 ;  /* 0x000000019f9f781a */ /* 0x000fe40000000000 */
[----:B--2---:R-:W-:Y:S02]  /*f390*/  SEL R118, RZ, 0x4, P3 ;  /* 0x00000004ff767807 */ /* 0x004fe40001800000 */
[----:B------:R-:W-:Y:S02]  /*f3a0*/  IADD3.X R127, PT, PT, R231, UR41, RZ, P5, !PT ;  /* 0x00000029e77f7c10 */ /* 0x000fe4000affe4ff */
[----:B------:R-:W-:-:S02]  /*f3b0*/  LOP3.LUT R159, R159, 0xa, RZ, 0xfc, !PT ;  /* 0x0000000a9f9f7812 */ /* 0x000fc400078efcff */
[----:B------:R-:W-:Y:S01]  /*f3c0*/  SEL R118, R118, RZ, P2 ;  /* 0x000000ff76767207 */ /* 0x000fe20001000000 */
[----:B------:R2:W-:Y:S01]  /*f3d0*/  LDGSTS.E [R7+0x3a008], desc[UR42][R126.64], P4 ;  /* 0x3a0080007e077fae */ /* 0x0005e2000a1a102a */
[----:B------:R-:W-:Y:S02]  /*f3e0*/  ISETP.GE.AND P4, PT, R159, R252, PT ;  /* 0x000000fc9f00720c */ /* 0x000fe40003f86270 */
[----:B------:R-:W-:Y:S02]  /*f3f0*/  ISETP.NE.U32.AND P3, PT, R118, RZ, PT ;  /* 0x000000ff7600720c */ /* 0x000fe40003f65070 */
[----:B------:R-:W-:-:S04]  /*f400*/  IADD3 R118, P5, PT, R222, UR69, RZ ;  /* 0x00000045de767c10 */ /* 0x000fc8000ffbe0ff */
[----:B------:R-:W-:Y:S02]  /*f410*/  IADD3.X R119, PT, PT, R223, UR41, RZ, P5, !PT ;  /* 0x00000029df777c10 */ /* 0x000fe4000affe4ff */
[----:B-1----:R-:W-:-:S05]  /*f420*/  SHF.R.U32.HI R159, RZ, 0x6, R166 ;  /* 0x00000006ff9f7819 */ /* 0x002fca00000116a6 */
[----:B------:R1:W-:Y:S01]  /*f430*/  LDGSTS.E [R246+0x38000], desc[UR42][R118.64], P3 ;  /* 0x3800000076f67fae */ /* 0x0003e200099a102a */
[----:B------:R-:W-:-:S04]  /*f440*/  SHF.R.U32.HI R166, RZ, 0x6, R166 ;  /* 0x00000006ffa67819 */ /* 0x000fc800000116a6 */
[----:B------:R-:W-:-:S04]  /*f450*/  SGXT.U32 R166, R166, 0x1 ;  /* 0x00000001a6a6781a */ /* 0x000fc80000000000 */
[----:B------:R-:W-:Y:S02]  /*f460*/  LOP3.LUT R166, R166, 0x28, RZ, 0xfc, !PT ;  /* 0x00000028a6a67812 */ /* 0x000fe400078efcff */
[----:B--2---:R-:W-:Y:S02]  /*f470*/  SEL R7, RZ, 0x4, P4 ;  /* 0x00000004ff077807 */ /* 0x004fe40002000000 */
[----:B------:R-:W-:Y:S02]  /*f480*/  ISETP.GE.AND P3, PT, R166, R252, PT ;  /* 0x000000fca600720c */ /* 0x000fe40003f66270 */
[----:B------:R-:W2:Y:S01]  /*f490*/  S2R R166, SR_TID.X ;  /* 0x0000000000a67919 */ /* 0x000ea20000002100 */
[----:B------:R-:W-:-:S04]  /*f4a0*/  SEL R7, R7, RZ, P2 ;  /* 0x000000ff07077207 */ /* 0x000fc80001000000 */
[----:B------:R-:W-:Y:S02]  /*f4b0*/  ISETP.NE.U32.AND P4, PT, R7, RZ, PT ;  /* 0x000000ff0700720c */ /* 0x000fe40003f85070 */
[----:B---3--:R-:W-:Y:S02]  /*f4c0*/  IADD3 R126, P5, PT, R214, UR69, RZ ;  /* 0x00000045d67e7c10 */ /* 0x008fe4000ffbe0ff */
[----:B------:R-:W-:Y:S02]  /*f4d0*/  SGXT.U32 R159, R159, 0x1 ;  /* 0x000000019f9f781a */ /* 0x000fe40000000000 */
[----:B------:R-:W-:Y:S02]  /*f4e0*/  IADD3.X R127, PT, PT, R215, UR41, RZ, P5, !PT ;  /* 0x00000029d77f7c10 */ /* 0x000fe4000affe4ff */
[----:B------:R-:W-:Y:S02]  /*f4f0*/  LOP3.LUT R159, R159, 0x2a, RZ, 0xfc, !PT ;  /* 0x0000002a9f9f7812 */ /* 0x000fe400078efcff */
[----:B-1----:R-:W-:-:S03]  /*f500*/  SEL R118, RZ, 0x4, P3 ;  /* 0x00000004ff767807 */ /* 0x002fc60001800000 */
[----:B------:R-:W-:Y:S01]  /*f510*/  LDGSTS.E [R246+0x38008], desc[UR42][R126.64], P4 ;  /* 0x380080007ef67fae */ /* 0x000fe2000a1a102a */
[----:B------:R-:W-:Y:S02]  /*f520*/  ISETP.GE.AND P4, PT, R159, R252, PT ;  /* 0x000000fc9f00720c */ /* 0x000fe40003f86270 */
[----:B------:R-:W-:Y:S02]  /*f530*/  SEL R118, R118, RZ, P2 ;  /* 0x000000ff76767207 */ /* 0x000fe40001000000 */
[----:B------:R-:W-:Y:S02]  /*f540*/  SEL R7, RZ, 0x4, P4 ;  /* 0x00000004ff077807 */ /* 0x000fe40002000000 */
[----:B------:R-:W-:Y:S02]  /*f550*/  ISETP.NE.U32.AND P3, PT, R118, RZ, PT ;  /* 0x000000ff7600720c */ /* 0x000fe40003f65070 */
[----:B------:R-:W-:Y:S02]  /*f560*/  SEL R7, R7, RZ, P2 ;  /* 0x000000ff07077207 */ /* 0x000fe40001000000 */
[----:B----4-:R-:W-:-:S02]  /*f570*/  IADD3 R118, P5, PT, R174, UR69, RZ ;  /* 0x00000045ae767c10 */ /* 0x010fc4000ffbe0ff */
[----:B------:R-:W-:Y:S02]  /*f580*/  ISETP.NE.U32.AND P4, PT, R7, RZ, PT ;  /* 0x000000ff0700720c */ /* 0x000fe40003f85070 */
[----:B--2---:R-:W-:Y:S02]  /*f590*/  SHF.R.U32.HI R159, RZ, 0x6, R166 ;  /* 0x00000006ff9f7819 */ /* 0x004fe400000116a6 */
[----:B------:R-:W-:Y:S02]  /*f5a0*/  IADD3.X R119, PT, PT, R175, UR41, RZ, P5, !PT ;  /* 0x00000029af777c10 */ /* 0x000fe4000affe4ff */
[----:B------:R-:W-:Y:S02]  /*f5b0*/  IADD3 R40, P5, PT, R40, UR69, RZ ;  /* 0x0000004528287c10 */ /* 0x000fe4000ffbe0ff */
[----:B------:R-:W-:Y:S01]  /*f5c0*/  SGXT.U32 R159, R159, 0x1 ;  /* 0x000000019f9f781a */ /* 0x000fe20000000000 */
[----:B------:R-:W-:Y:S01]  /*f5d0*/  LDGSTS.E [R246+0x3a000], desc[UR42][R118.64], P3 ;  /* 0x3a00000076f67fae */ /* 0x000fe200099a102a */
[----:B------:R-:W-:-:S02]  /*f5e0*/  IADD3.X R41, PT, PT, R41, UR41, RZ, P5, !PT ;  /* 0x0000002929297c10 */ /* 0x000fc4000affe4ff */
[----:B------:R-:W-:-:S03]  /*f5f0*/  LOP3.LUT R159, R159, 0xe, RZ, 0xfc, !PT ;  /* 0x0000000e9f9f7812 */ /* 0x000fc600078efcff */
[----:B------:R1:W-:Y:S01]  /*f600*/  LDGSTS.E [R246+0x3a008], desc[UR42][R40.64], P4 ;  /* 0x3a00800028f67fae */ /* 0x0003e2000a1a102a */
[----:B------:R-:W-:Y:S02]  /*f610*/  ISETP.GE.AND P4, PT, R159, R252, PT ;  /* 0x000000fc9f00720c */ /* 0x000fe40003f86270 */
[----:B------:R-:W2:Y:S01]  /*f620*/  S2R R159, SR_TID.X ;  /* 0x00000000009f7919 */ /* 0x000ea20000002100 */
[----:B------:R-:W-:-:S04]  /*f630*/  SHF.R.U32.HI R166, RZ, 0x6, R166 ;  /* 0x00000006ffa67819 */ /* 0x000fc800000116a6 */
[----:B------:R-:W-:-:S04]  /*f640*/  SGXT.U32 R166, R166, 0x1 ;  /* 0x00000001a6a6781a */ /* 0x000fc80000000000 */
[----:B------:R-:W-:-:S04]  /*f650*/  LOP3.LUT R166, R166, 0xc, RZ, 0xfc, !PT ;  /* 0x0000000ca6a67812 */ /* 0x000fc800078efcff */
[----:B------:R-:W-:Y:S02]  /*f660*/  ISETP.GE.AND P3, PT, R166, R252, PT ;  /* 0x000000fca600720c */ /* 0x000fe40003f66270 */
[----:B------:R-:W-:Y:S02]  /*f670*/  SEL R7, RZ, 0x4, P4 ;  /* 0x00000004ff077807 */ /* 0x000fe40002000000 */
[----:B-1----:R-:W-:Y:S02]  /*f680*/  SEL R40, RZ, 0x4, P3 ;  /* 0x00000004ff287807 */ /* 0x002fe40001800000 */
[----:B------:R-:W-:Y:S02]  /*f690*/  SEL R7, R7, RZ, P2 ;  /* 0x000000ff07077207 */ /* 0x000fe40001000000 */
[----:B------:R-:W-:Y:S01]  /*f6a0*/  SEL R40, R40, RZ, P2 ;  /* 0x000000ff28287207 */ /* 0x000fe20001000000 */
[----:B------:R-:W-:Y:S01]  /*f6b0*/  IMAD.MOV.U32 R0, RZ, RZ, R158 ;  /* 0x000000ffff007224 */ /* 0x000fe200078e009e */
[----:B------:R-:W-:-:S02]  /*f6c0*/  IADD3 R18, P5, PT, R18, UR69, RZ ;  /* 0x0000004512127c10 */ /* 0x000fc4000ffbe0ff */
[----:B------:R-:W-:Y:S02]  /*f6d0*/  ISETP.NE.U32.AND P3, PT, R40, RZ, PT ;  /* 0x000000ff2800720c */ /* 0x000fe40003f65070 */
[----:B------:R-:W-:Y:S02]  /*f6e0*/  ISETP.NE.U32.AND P4, PT, R7, RZ, PT ;  /* 0x000000ff0700720c */ /* 0x000fe40003f85070 */
[----:B------:R-:W-:Y:S02]  /*f6f0*/  IADD3.X R19, PT, PT, R19, UR41, RZ, P5, !PT ;  /* 0x0000002913137c10 */ /* 0x000fe4000affe4ff */
[----:B--2---:R-:W-:Y:S02]  /*f700*/  SHF.R.U32.HI R158, RZ, 0x6, R159 ;  /* 0x00000006ff9e7819 */ /* 0x004fe4000001169f */
[----:B------:R-:W-:Y:S02]  /*f710*/  IADD3 R16, P5, PT, R16, UR69, RZ ;  /* 0x0000004510107c10 */ /* 0x000fe4000ffbe0ff */
[----:B------:R-:W-:-:S02]  /*f720*/  SGXT.U32 R158, R158, 0x1 ;  /* 0x000000019e9e781a */ /* 0x000fc40000000000 */
[----:B------:R-:W-:Y:S01]  /*f730*/  IADD3.X R17, PT, PT, R17, UR41, RZ, P5, !PT ;  /* 0x0000002911117c10 */ /* 0x000fe2000affe4ff */
[----:B------:R-:W-:Y:S01]  /*f740*/  LDGSTS.E [R247+0x38000], desc[UR42][R18.64], P3 ;  /* 0x3800000012f77fae */ /* 0x000fe200099a102a */
[----:B------:R-:W-:-:S03]  /*f750*/  LOP3.LUT R158, R158, 0x2e, RZ, 0xfc, !PT ;  /* 0x0000002e9e9e7812 */ /* 0x000fc600078efcff */
[----:B------:R1:W-:Y:S01]  /*f760*/  LDGSTS.E [R247+0x38008], desc[UR42][R16.64], P4 ;  /* 0x3800800010f77fae */ /* 0x0003e2000a1a102a */
[----:B------:R-:W-:Y:S02]  /*f770*/  ISETP.GE.AND P4, PT, R158, R252, PT ;  /* 0x000000fc9e00720c */ /* 0x000fe40003f86270 */
[----:B------:R-:W2:Y:S01]  /*f780*/  S2R R158, SR_TID.X ;  /* 0x00000000009e7919 */ /* 0x000ea20000002100 */
[----:B------:R-:W-:-:S04]  /*f790*/  SHF.R.U32.HI R159, RZ, 0x6, R159 ;  /* 0x00000006ff9f7819 */ /* 0x000fc8000001169f */
[----:B------:R-:W-:-:S04]  /*f7a0*/  SGXT.U32 R159, R159, 0x1 ;  /* 0x000000019f9f781a */ /* 0x000fc80000000000 */
[----:B------:R-:W-:-:S04]  /*f7b0*/  LOP3.LUT R159, R159, 0x2c, RZ, 0xfc, !PT ;  /* 0x0000002c9f9f7812 */ /* 0x000fc800078efcff */
[----:B------:R-:W-:-:S04]  /*f7c0*/  ISETP.GE.AND P3, PT, R159, R252, PT ;  /* 0x000000fc9f00720c */ /* 0x000fc80003f66270 */
[----:B-1----:R-:W-:-:S04]  /*f7d0*/  SEL R16, RZ, 0x4, P3 ;  /* 0x00000004ff107807 */ /* 0x002fc80001800000 */
[----:B------:R-:W-:-:S04]  /*f7e0*/  SEL R16, R16, RZ, P2 ;  /* 0x000000ff10107207 */ /* 0x000fc80001000000 */
[----:B------:R-:W-:Y:S02]  /*f7f0*/  ISETP.NE.U32.AND P3, PT, R16, RZ, PT ;  /* 0x000000ff1000720c */ /* 0x000fe40003f65070 */
[----:B------:R-:W-:Y:S02]  /*f800*/  IADD3 R16, P5, PT, R38, UR69, RZ ;  /* 0x0000004526107c10 */ /* 0x000fe4000ffbe0ff */
[----:B--2---:R-:W-:-:S04]  /*f810*/  SHF.R.U32.HI R158, RZ, 0x6, R158 ;  /* 0x00000006ff9e7819 */ /* 0x004fc8000001169e */
[----:B------:R-:W-:Y:S02]  /*f820*/  SGXT.U32 R158, R158, 0x1 ;  /* 0x000000019e9e781a */ /* 0x000fe40000000000 */
[----:B------:R-:W-:Y:S02]  /*f830*/  IADD3.X R17, PT, PT, R39, UR41, RZ, P5, !PT ;  /* 0x0000002927117c10 */ /* 0x000fe4000affe4ff */
[----:B------:R-:W-:-:S03]  /*f840*/  LOP3.LUT R158, R158, 0x10, RZ, 0xfc, !PT ;  /* 0x000000109e9e7812 */ /* 0x000fc600078efcff */
[----:B------:R-:W-:Y:S01]  /*f850*/  LDGSTS.E [R247+0x3a000], desc[UR42][R16.64], P3 ;  /* 0x3a00000010f77fae */ /* 0x000fe200099a102a */
[----:B------:R-:W-:Y:S02]  /*f860*/  ISETP.GE.AND P3, PT, R158, R252, PT ;  /* 0x000000fc9e00720c */ /* 0x000fe40003f66270 */
[----:B------:R-:W1:Y:S01]  /*f870*/  S2R R158, SR_TID.X ;  /* 0x00000000009e7919 */ /* 0x000e620000002100 */
[----:B------:R-:W-:Y:S01]  /*f880*/  SEL R7, RZ, 0x4, P4 ;  /* 0x00000004ff077807 */ /* 0x000fe20002000000 */
[----:B------:R-:W2:Y:S03]  /*f890*/  S2R R159, SR_TID.X ;  /* 0x00000000009f7919 */ /* 0x000ea60000002100 */
[----:B------:R-:W-:-:S04]  /*f8a0*/  SEL R7, R7, RZ, P2 ;  /* 0x000000ff07077207 */ /* 0x000fc80001000000 */
[----:B------:R-:W-:Y:S02]  /*f8b0*/  ISETP.NE.U32.AND P4, PT, R7, RZ, PT ;  /* 0x000000ff0700720c */ /* 0x000fe40003f85070 */
[----:B------:R-:W-:Y:S02]  /*f8c0*/  SEL R7, RZ, 0x4, P3 ;  /* 0x00000004ff077807 */ /* 0x000fe40001800000 */
[----:B------:R-:W-:Y:S02]  /*f8d0*/  IADD3 R18, P5, PT, R36, UR69, RZ ;  /* 0x0000004524127c10 */ /* 0x000fe4000ffbe0ff */
[----:B------:R-:W-:Y:S02]  /*f8e0*/  SEL R7, R7, RZ, P2 ;  /* 0x000000ff07077207 */ /* 0x000fe40001000000 */
[----:B------:R-:W-:Y:S02]  /*f8f0*/  IADD3.X R19, PT, PT, R37, UR41, RZ, P5, !PT ;  /* 0x0000002925137c10 */ /* 0x000fe4000affe4ff */
[----:B------:R-:W-:-:S03]  /*f900*/  ISETP.NE.U32.AND P3, PT, R7, RZ, PT ;  /* 0x000000ff0700720c */ /* 0x000fc60003f65070 */
[----:B------:R3:W-:Y:S01]  /*f910*/  LDGSTS.E [R247+0x3a008], desc[UR42][R18.64], P4 ;  /* 0x3a00800012f77fae */ /* 0x0007e2000a1a102a */
[----:B------:R-:W-:Y:S02]  /*f920*/  IADD3 R14, P4, PT, R14, UR69, RZ ;  /* 0x000000450e0e7c10 */ /* 0x000fe4000ff9e0ff */
[----:B-1----:R-:W-:Y:S02]  /*f930*/  SHF.R.U32.HI R158, RZ, 0x6, R158 ;  /* 0x00000006ff9e7819 */ /* 0x002fe4000001169e */
[----:B------:R-:W-:Y:S02]  /*f940*/  IADD3.X R15, PT, PT, R15, UR41, RZ, P4, !PT ;  /* 0x000000290f0f7c10 */ /* 0x000fe4000a7fe4ff */
[----:B------:R-:W-:-:S03]  /*f950*/  SGXT.U32 R158, R158, 0x1 ;  /* 0x000000019e9e781a */ /* 0x000fc60000000000 */
[----:B------:R1:W-:Y:S01]  /*f960*/  LDGSTS.E [R0+0x38000], desc[UR42][R14.64], P3 ;  /* 0x380000000e007fae */ /* 0x0003e200099a102a */
[----:B------:R-:W-:-:S04]  /*f970*/  LOP3.LUT R158, R158, 0x12, RZ, 0xfc, !PT ;  /* 0x000000129e9e7812 */ /* 0x000fc800078efcff */
[----:B------:R-:W-:Y:S02]  /*f980*/  ISETP.GE.AND P3, PT, R158, R252, PT ;  /* 0x000000fc9e00720c */ /* 0x000fe40003f66270 */
[--C-:B--2---:R-:W-:Y:S02]  /*f990*/  SHF.R.U32.HI R158, RZ, 0x6, R159.reuse ;  /* 0x00000006ff9e7819 */ /* 0x104fe4000001169f */
[----:B------:R-:W-:Y:S02]  /*f9a0*/  SHF.R.U32.HI R159, RZ, 0x6, R159 ;  /* 0x00000006ff9f7819 */ /* 0x000fe4000001169f */
[----:B------:R-:W-:Y:S02]  /*f9b0*/  SGXT.U32 R158, R158, 0x1 ;  /* 0x000000019e9e781a */ /* 0x000fe40000000000 */
[----:B------:R-:W-:Y:S02]  /*f9c0*/  SGXT.U32 R159, R159, 0x1 ;  /* 0x000000019f9f781a */ /* 0x000fe40000000000 */
[----:B------:R-:W-:-:S02]  /*f9d0*/  LOP3.LUT R158, R158, 0x32, RZ, 0xfc, !PT ;  /* 0x000000329e9e7812 */ /* 0x000fc400078efcff */
[----:B------:R-:W-:Y:S02]  /*f9e0*/  LOP3.LUT R159, R159, 0x30, RZ, 0xfc, !PT ;  /* 0x000000309f9f7812 */ /* 0x000fe400078efcff */
[-C--:B------:R-:W-:Y:S02]  /*f9f0*/  ISETP.GE.AND P5, PT, R158, R252.reuse, PT ;  /* 0x000000fc9e00720c */ /* 0x080fe40003fa6270 */
[----:B------:R-:W-:Y:S02]  /*fa00*/  IADD3 R158, P6, PT, R12, UR69, RZ ;  /* 0x000000450c9e7c10 */ /* 0x000fe4000ffde0ff */
[----:B------:R-:W-:Y:S02]  /*fa10*/  SEL R7, RZ, 0x4, P3 ;  /* 0x00000004ff077807 */ /* 0x000fe40001800000 */
[----:B------:R-:W-:Y:S02]  /*fa20*/  ISETP.GE.AND P3, PT, R159, R252, PT ;  /* 0x000000fc9f00720c */ /* 0x000fe40003f66270 */
[----:B------:R-:W-:-:S02]  /*fa30*/  IADD3.X R159, PT, PT, R13, UR41, RZ, P6, !PT ;  /* 0x000000290d9f7c10 */ /* 0x000fc4000b7fe4ff */
[----:B------:R-:W-:-:S04]  /*fa40*/  IADD3 R174, P6, PT, R34, UR69, RZ ;  /* 0x0000004522ae7c10 */ /* 0x000fc8000ffde0ff */
[----:B------:R-:W-:Y:S02]  /*fa50*/  IADD3.X R175, PT, PT, R35, UR41, RZ, P6, !PT ;  /* 0x0000002923af7c10 */ /* 0x000fe4000b7fe4ff */
        /* <DEDUP_REMOVED lines=11> */
[----:B------:R-:W-:-:S05]  /*fb10*/  IADD3.X R3, PT, PT, R57, UR41, RZ, P6, !PT ;  /* 0x0000002939037c10 */ /* 0x000fca000b7fe4ff */
[----:B------:R2:W-:Y:S02]  /*fb20*/  STL.64 [R1+0xa8], R2 ;  /* 0x0000a80201007387 */ /* 0x0005e40000100a00 */
[----:B--2---:R-:W-:-:S04]  /*fb30*/  IADD3 R2, P6, PT, R54, UR69, RZ ;  /* 0x0000004536027c10 */ /* 0x004fc8000ffde0ff */
[----:B------:R-:W-:Y:S02]  /*fb40*/  IADD3.X R3, PT, PT, R55, UR41, RZ, P6, !PT ;  /* 0x0000002937037c10 */ /* 0x000fe4000b7fe4ff */
[----:B------:R-:W-:-:S03]  /*fb50*/  IADD3 R46, P6, PT, R26, UR69, RZ ;  /* 0x000000451a2e7c10 */ /* 0x000fc6000ffde0ff */
[----:B------:R2:W-:Y:S01]  /*fb60*/  STL.64 [R1+0x108], R2 ;  /* 0x0001080201007387 */ /* 0x0005e20000100a00 */
[----:B------:R-:W-:Y:S02]  /*fb70*/  IADD3.X R47, PT, PT, R27, UR41, RZ, P6, !PT ;  /* 0x000000291b2f7c10 */ /* 0x000fe4000b7fe4ff */
[----:B--2---:R-:W-:-:S04]  /*fb80*/  IADD3 R2, P6, PT, R24, UR69, RZ ;  /* 0x0000004518027c10 */ /* 0x004fc8000ffde0ff */
[----:B------:R-:W-:Y:S02]  /*fb90*/  IADD3.X R3, PT, PT, R25, UR41, RZ, P6, !PT ;  /* 0x0000002919037c10 */ /* 0x000fe4000b7fe4ff */
[----:B------:R-:W-:-:S04]  /*fba0*/  IADD3 R20, P6, PT, R52, UR69, RZ ;  /* 0x0000004534147c10 */ /* 0x000fc8000ffde0ff */
[----:B------:R-:W-:-:S05]  /*fbb0*/  IADD3.X R21, PT, PT, R53, UR41, RZ, P6, !PT ;  /* 0x0000002935157c10 */ /* 0x000fca000b7fe4ff */
[----:B------:R-:W-:Y:S04]  /*fbc0*/  STL.64 [R1+0x7d0], R20 ;  /* 0x0007d01401007387 */ /* 0x000fe80000100a00 */
[----:B------:R2:W-:Y:S02]  /*fbd0*/  STL.64 [R1+0xd8], R2 ;  /* 0x0000d80201007387 */ /* 0x0005e40000100a00 */
[----:B--2---:R-:W-:-:S04]  /*fbe0*/  IADD3 R2, P6, PT, R110, UR69, RZ ;  /* 0x000000456e027c10 */ /* 0x004fc8000ffde0ff */
[----:B------:R-:W-:-:S05]  /*fbf0*/  IADD3.X R3, PT, PT, R111, UR41, RZ, P6, !PT ;  /* 0x000000296f037c10 */ /* 0x000fca000b7fe4ff */
[----:B------:R2:W-:Y:S01]  /*fc00*/  STL.64 [R1+0x98], R2 ;  /* 0x0000980201007387 */ /* 0x0005e20000100a00 */
[----:B------:R-:W-:Y:S02]  /*fc10*/  USHF.R.S32.HI UR12, URZ, 0x1f, UR14 ;  /* 0x0000001fff0c7899 */ /* 0x000fe4000801140e */
[----:B------:R-:W-:Y:S01]  /*fc20*/  USHF.L.U32 UR71, UR14, 0x2, URZ ;  /* 0x000000020e477899 */ /* 0x000fe200080006ff */
[----:B--2---:R-:W-:-:S04]  /*fc30*/  IADD3 R2, P6, PT, R50, UR69, RZ ;  /* 0x0000004532027c10 */ /* 0x004fc8000ffde0ff */
[----:B------:R-:W-:Y:S02]  /*fc40*/  IADD3.X R3, PT, PT, R51, UR41, RZ, P6, !PT ;  /* 0x0000002933037c10 */ /* 0x000fe4000b7fe4ff */
[----:B------:R-:W-:Y:S01]  /*fc50*/  IADD3 R248, P6, PT, R48, UR69, RZ ;  /* 0x0000004530f87c10 */ /* 0x000fe2000ffde0ff */
[----:B------:R-:W-:Y:S02]  /*fc60*/  USHF.L.U64.HI UR72, UR14, 0x2, UR12 ;  /* 0x000000020e487899 */ /* 0x000fe4000801020c */
[----:B------:R2:W-:Y:S01]  /*fc70*/  STL.64 [R1+0x90], R2 ;  /* 0x0000900201007387 */ /* 0x0005e20000100a00 */
[----:B------:R-:W-:Y:S02]  /*fc80*/  IADD3.X R249, PT, PT, R49, UR41, RZ, P6, !PT ;  /* 0x0000002931f97c10 */ /* 0x000fe4000b7fe4ff */
[----:B--2---:R-:W-:-:S04]  /*fc90*/  IADD3 R2, P6, PT, R58, UR71, RZ ;  /* 0x000000473a027c10 */ /* 0x004fc8000ffde0ff */
[----:B------:R-:W-:Y:S01]  /*fca0*/  IADD3.X R3, PT, PT, R59, UR72, RZ, P6, !PT ;  /* 0x000000483b037c10 */ /* 0x000fe2000b7fe4ff */
[----:B------:R-:W-:Y:S04]  /*fcb0*/  STL.64 [R1+0x7b0], R248 ;  /* 0x0007b0f801007387 */ /* 0x000fe80000100a00 */
[----:B------:R2:W-:Y:S02]  /*fcc0*/  STL.64 [R1+0x70], R2 ;  /* 0x0000700201007387 */ /* 0x0005e40000100a00 */
[----:B--2---:R-:W-:-:S04]  /*fcd0*/  IADD3 R2, P6, PT, R60, UR71, RZ ;  /* 0x000000473c027c10 */ /* 0x004fc8000ffde0ff */
[----:B------:R-:W-:-:S05]  /*fce0*/  IADD3.X R3, PT, PT, R61, UR72, RZ, P6, !PT ;  /* 0x000000483d037c10 */ /* 0x000fca000b7fe4ff */
        /* <DEDUP_REMOVED lines=18> */
[----:B------:R2:W-:Y:S04]  /*fe10*/  STL.64 [R1+0x20], R2 ;  /* 0x0000200201007387 */ /* 0x0005e80000100a00 */
[----:B------:R-:W4:Y:S04]  /*fe20*/  LDL.LU.64 R118, [R1+0x178] ;  /* 0x0001780001767983 */ /* 0x000f280000300a00 */
[----:B------:R-:W4:Y:S01]  /*fe30*/  LDL.LU.64 R126, [R1+0x170] ;  /* 0x00017000017e7983 */ /* 0x000f220000300a00 */
[----:B--2---:R-:W-:-:S04]  /*fe40*/  IADD3 R2, P6, PT, R84, UR71, RZ ;  /* 0x0000004754027c10 */ /* 0x004fc8000ffde0ff */
[----:B------:R-:W-:Y:S02]  /*fe50*/  IADD3.X R3, PT, PT, R85, UR72, RZ, P6, !PT ;  /* 0x0000004855037c10 */ /* 0x000fe4000b7fe4ff */
[----:B------:R-:W-:-:S04]  /*fe60*/  IADD3 R250, P6, PT, R88, UR71, RZ ;  /* 0x0000004758fa7c10 */ /* 0x000fc8000ffde0ff */
[----:B------:R-:W-:Y:S02]  /*fe70*/  IADD3.X R251, PT, PT, R89, UR72, RZ, P6, !PT ;  /* 0x0000004859fb7c10 */ /* 0x000fe4000b7fe4ff */
[----:B------:R-:W-:Y:S01]  /*fe80*/  IADD3 R4, P6, PT, R92, UR71, RZ ;  /* 0x000000475c047c10 */ /* 0x000fe2000ffde0ff */
[----:B------:R2:W-:Y:S03]  /*fe90*/  STL.64 [R1+0x18], R2 ;  /* 0x0000180201007387 */ /* 0x0005e60000100a00 */
[----:B------:R-:W-:Y:S02]  /*fea0*/  IADD3.X R5, PT, PT, R93, UR72, RZ, P6, !PT ;  /* 0x000000485d057c10 */ /* 0x000fe4000b7fe4ff */
[----:B--2---:R-:W-:-:S04]  /*feb0*/  IADD3 R2, P6, PT, R96, UR71, RZ ;  /* 0x0000004760027c10 */ /* 0x004fc8000ffde0ff */
[----:B------:R-:W-:Y:S02]  /*fec0*/  IADD3.X R3, PT, PT, R97, UR72, RZ, P6, !PT ;  /* 0x0000004861037c10 */ /* 0x000fe4000b7fe4ff */
[----:B------:R-:W-:-:S04]  /*fed0*/  IADD3 R246, P6, PT, R100, UR71, RZ ;  /* 0x0000004764f67c10 */ /* 0x000fc8000ffde0ff */
[----:B---3--:R-:W-:Y:S02]  /*fee0*/  IADD3.X R247, PT, PT, R101, UR72, RZ, P6, !PT ;  /* 0x0000004865f77c10 */ /* 0x008fe4000b7fe4ff */
[----:B------:R-:W-:Y:S02]  /*fef0*/  IADD3 R8, P6, PT, R104, UR71, RZ ;  /* 0x0000004768087c10 */ /* 0x000fe4000ffde0ff */
[----:B-1----:R-:W-:Y:S02]  /*ff00*/  SEL R14, RZ, 0x4, P3 ;  /* 0x00000004ff0e7807 */ /* 0x002fe40001800000 */
[----:B------:R-:W-:Y:S02]  /*ff10*/  IADD3.X R9, PT, PT, R105, UR72, RZ, P6, !PT ;  /* 0x0000004869097c10 */ /* 0x000fe4000b7fe4ff */
[----:B------:R-:W-:Y:S02]  /*ff20*/  IADD3 R10, P6, PT, R112, UR71, RZ ;  /* 0x00000047700a7c10 */ /* 0x000fe4000ffde0ff */
[----:B------:R-:W-:-:S02]  /*ff30*/  SEL R7, R7, RZ, P2 ;  /* 0x000000ff07077207 */ /* 0x000fc40001000000 */
[----:B------:R-:W-:Y:S02]  /*ff40*/  IADD3.X R11, PT, PT, R113, UR72, RZ, P6, !PT ;  /* 0x00000048710b7c10 */ /* 0x000fe4000b7fe4ff */
[----:B------:R-:W-:Y:S02]  /*ff50*/  SEL R14, R14, RZ, P2 ;  /* 0x000000ff0e0e7207 */ /* 0x000fe40001000000 */
[----:B------:R-:W-:Y:S02]  /*ff60*/  IADD3 R12, P6, PT, R120, UR71, RZ ;  /* 0x00000047780c7c10 */ /* 0x000fe4000ffde0ff */
[----:B------:R-:W-:Y:S02]  /*ff70*/  ISETP.NE.U32.AND P4, PT, R7, RZ, PT ;  /* 0x000000ff0700720c */ /* 0x000fe40003f85070 */
[----:B------:R-:W-:Y:S02]  /*ff80*/  SEL R7, RZ, 0x4, P5 ;  /* 0x00000004ff077807 */ /* 0x000fe40002800000 */
[----:B------:R-:W-:-:S02]  /*ff90*/  ISETP.NE.U32.AND P5, PT, R14, RZ, PT ;  /* 0x000000ff0e00720c */ /* 0x000fc40003fa5070 */
        /* <DEDUP_REMOVED lines=13> */
[----:B------:R-:W-:Y:S01]  /*10070*/  IADD3 R30, P6, PT, R176, UR71, RZ ;  /* 0x00000047b01e7c10 */ /* 0x000fe2000ffde0ff */
[----:B------:R-:W-:Y:S03]  /*10080*/  STL.64 [R1+0x780], R250 ;  /* 0x000780fa01007387 */ /* 0x000fe60000100a00 */
[----:B------:R-:W-:Y:S01]  /*10090*/  IADD3.X R31, PT, PT, R177, UR72, RZ, P6, !PT ;  /* 0x00000048b11f7c10 */ /* 0x000fe2000b7fe4ff */
[----:B------:R-:W-:Y:S01]  /*100a0*/  STL.64 [R1+0x788], R4 ;  /* 0x0007880401007387 */ /* 0x000fe20000100a00 */
[----:B------:R-:W-:-:S03]  /*100b0*/  IADD3 R32, P6, PT, R184, UR71, RZ ;  /* 0x00000047b8207c10 */ /* 0x000fc6000ffde0ff */
[----:B------:R-:W-:Y:S01]  /*100c0*/  STL.64 [R1+0x790], R2 ;  /* 0x0007900201007387 */ /* 0x000fe20000100a00 */
[----:B------:R-:W-:-:S03]  /*100d0*/  IADD3.X R33, PT, PT, R185, UR72, RZ, P6, !PT ;  /* 0x00000048b9217c10 */ /* 0x000fc6000b7fe4ff */
[----:B------:R-:W-:Y:S01]  /*100e0*/  STL.64 [R1+0x798], R246 ;  /* 0x000798f601007387 */ /* 0x000fe20000100a00 */
[----:B------:R-:W-:-:S03]  /*100f0*/  IADD3 R34, P6, PT, R192, UR71, RZ ;  /* 0x00000047c0227c10 */ /* 0x000fc6000ffde0ff */
[----:B------:R-:W-:Y:S04]  /*10100*/  STL.64 [R1+0x7a0], R8 ;  /* 0x0007a00801007387 */ /* 0x000fe80000100a00 */
[----:B------:R1:W-:Y:S04]  /*10110*/  STL.64 [R1+0x7b8], R10 ;  /* 0x0007b80a01007387 */ /* 0x0003e80000100a00 */
[----:B------:R-:W2:Y:S01]  /*10120*/  LDL.LU.64 R128, [R1+0x208] ;  /* 0x0002080001807983 */ /* 0x000ea20000300a00 */
[----:B------:R-:W-:Y:S02]  /*10130*/  IADD3.X R35, PT, PT, R193, UR72, RZ, P6, !PT ;  /* 0x00000048c1237c10 */ /* 0x000fe4000b7fe4ff */
[----:B------:R-:W-:Y:S01]  /*10140*/  IADD3 R36, P6, PT, R200, UR71, RZ ;  /* 0x00000047c8247c10 */ /* 0x000fe2000ffde0ff */
[----:B------:R-:W3:Y:S03]  /*10150*/  LDL.LU.64 R120, [R1+0x1f8] ;  /* 0x0001f80001787983 */ /* 0x000ee60000300a00 */
[----:B------:R-:W-:Y:S01]  /*10160*/  IADD3.X R37, PT, PT, R201, UR72, RZ, P6, !PT ;  /* 0x00000048c9257c10 */ /* 0x000fe2000b7fe4ff */
[----:B-1----:R-:W2:Y:S01]  /*10170*/  LDL.LU.64 R10, [R1+0x1d8] ;  /* 0x0001d800010a7983 */ /* 0x002ea20000300a00 */
[----:B------:R-:W-:-:S03]  /*10180*/  IADD3 R38, P6, PT, R208, UR71, RZ ;  /* 0x00000047d0267c10 */ /* 0x000fc6000ffde0ff */
[----:B------:R-:W2:Y:S01]  /*10190*/  LDL.LU.64 R8, [R1+0x1c8] ;  /* 0x0001c80001087983 */ /* 0x000ea20000300a00 */
[----:B------:R-:W-:Y:S02]  /*101a0*/  IADD3.X R39, PT, PT, R209, UR72, RZ, P6, !PT ;  /* 0x00000048d1277c10 */ /* 0x000fe4000b7fe4ff */
[----:B------:R-:W-:Y:S01]  /*101b0*/  IADD3 R40, P6, PT, R216, UR71, RZ ;  /* 0x00000047d8287c10 */ /* 0x000fe2000ffde0ff */
[----:B------:R-:W2:Y:S03]  /*101c0*/  LDL.LU.64 R246, [R1+0x1a8] ;  /* 0x0001a80001f67983 */ /* 0x000ea60000300a00 */
[----:B------:R-:W-:Y:S01]  /*101d0*/  IADD3.X R41, PT, PT, R217, UR72, RZ, P6, !PT ;  /* 0x00000048d9297c10 */ /* 0x000fe2000b7fe4ff */
[----:B------:R-:W2:Y:S01]  /*101e0*/  LDL.LU.64 R2, [R1+0x198] ;  /* 0x0001980001027983 */ /* 0x000ea20000300a00 */
        /* <DEDUP_REMOVED lines=8> */
[----:B----4-:R-:W-:-:S04]  /*10270*/  IADD3 R56, P6, PT, R118, UR71, RZ ;  /* 0x0000004776387c10 */ /* 0x010fc8000ffde0ff */
[----:B------:R-:W-:Y:S02]  /*10280*/  IADD3.X R57, PT, PT, R119, UR72, RZ, P6, !PT ;  /* 0x0000004877397c10 */ /* 0x000fe4000b7fe4ff */
[----:B------:R-:W-:-:S04]  /*10290*/  IADD3 R54, P6, PT, R126, UR71, RZ ;  /* 0x000000477e367c10 */ /* 0x000fc8000ffde0ff */
[----:B------:R-:W-:Y:S02]  /*102a0*/  IADD3.X R55, PT, PT, R127, UR72, RZ, P6, !PT ;  /* 0x000000487f377c10 */ /* 0x000fe4000b7fe4ff */
[----:B------:R-:W4:Y:S04]  /*102b0*/  LDL.LU.64 R126, [R1+0x188] ;  /* 0x00018800017e7983 */ /* 0x000f280000300a00 */
[----:B------:R-:W4:Y:S04]  /*102c0*/  LDL.LU.64 R4, [R1+0x180] ;  /* 0x0001800001047983 */ /* 0x000f280000300a00 */
[----:B------:R-:W4:Y:S04]  /*102d0*/  LDL.LU.64 R250, [R1+0xb8] ;  /* 0x0000b80001fa7983 */ /* 0x000f280000300a00 */
[----:B------:R-:W4:Y:S04]  /*102e0*/  LDL.LU.64 R248, [R1+0x78] ;  /* 0x0000780001f87983 */ /* 0x000f280000300a00 */
[----:B------:R-:W4:Y:S01]  /*102f0*/  LDL.LU.64 R20, [R1+0x50] ;  /* 0x0000500001147983 */ /* 0x000f220000300a00 */
[----:B------:R-:W-:-:S03]  /*10300*/  IADD3 R44, P6, PT, R150, UR71, RZ ;  /* 0x00000047962c7c10 */ /* 0x000fc6000ffde0ff */
[----:B------:R-:W4:Y:S01]  /*10310*/  LDL.LU.64 R200, [R1+0x280] ;  /* 0x0002800001c87983 */ /* 0x000f220000300a00 */
[----:B------:R-:W-:Y:S02]  /*10320*/  IADD3.X R45, PT, PT, R151, UR72, RZ, P6, !PT ;  /* 0x00000048972d7c10 */ /* 0x000fe4000b7fe4ff */
[----:B------:R-:W-:Y:S01]  /*10330*/  IADD3 R60, P6, PT, R66, UR71, RZ ;  /* 0x00000047423c7c10 */ /* 0x000fe2000ffde0ff */
[----:B------:R-:W4:Y:S03]  /*10340*/  LDL.LU.64 R192, [R1+0x278] ;  /* 0x0002780001c07983 */ /* 0x000f260000300a00 */
        /* <DEDUP_REMOVED lines=57> */
[----:B--2---:R-:W-:-:S04]  /*106e0*/  IADD3 R150, P6, PT, R128, UR71, RZ ;  /* 0x0000004780967c10 */ /* 0x004fc8000ffde0ff */
[----:B------:R-:W-:Y:S02]  /*106f0*/  IADD3.X R151, PT, PT, R129, UR72, RZ, P6, !PT ;  /* 0x0000004881977c10 */ /* 0x000fe4000b7fe4ff */
[----:B---3--:R-:W-:-:S04]  /*10700*/  IADD3 R146, P6, PT, R120, UR71, RZ ;  /* 0x0000004778927c10 */ /* 0x008fc8000ffde0ff */
        /* <DEDUP_REMOVED lines=13> */
[----:B------:R-:W2:Y:S04]  /*107e0*/  LDL.LU.64 R2, [R1+0x268] ;  /* 0x0002680001027983 */ /* 0x000ea80000300a00 */
[----:B------:R-:W3:Y:S04]  /*107f0*/  LDL.LU.64 R184, [R1+0x260] ;  /* 0x0002600001b87983 */ /* 0x000ee80000300a00 */
[----:B------:R-:W3:Y:S04]  /*10800*/  LDL.LU.64 R10, [R1+0x250] ;  /* 0x00025000010a7983 */ /* 0x000ee80000300a00 */
[----:B------:R-:W3:Y:S01]  /*10810*/  LDL.LU.64 R246, [R1+0x238] ;  /* 0x0002380001f67983 */ /* 0x000ee20000300a00 */
[----:B----4-:R-:W-:-:S04]  /*10820*/  IADD3 R128, P6, PT, R126, UR71, RZ ;  /* 0x000000477e807c10 */ /* 0x010fc8000ffde0ff */
        /* <DEDUP_REMOVED lines=9> */
[----:B------:R-:W4:Y:S04]  /*108c0*/  LDL.LU.64 R20, [R1+0x230] ;  /* 0x0002300001147983 */ /* 0x000f280000300a00 */
[----:B------:R-:W4:Y:S01]  /*108d0*/  LDL.LU.64 R250, [R1+0x228] ;  /* 0x0002280001fa7983 */ /* 0x000f220000300a00 */
[----:B------:R-:W-:Y:S01]  /*108e0*/  IADD3 R108, P6, PT, R108, UR71, RZ ;  /* 0x000000476c6c7c10 */ /* 0x000fe2000ffde0ff */
[----:B------:R-:W-:Y:S02]  /*108f0*/  IMAD.MOV.U32 R8, RZ, RZ, R158 ;  /* 0x000000ffff087224 */ /* 0x000fe400078e009e */
[----:B------:R-:W-:Y:S01]  /*10900*/  IMAD.MOV.U32 R9, RZ, RZ, R159 ;  /* 0x000000ffff097224 */ /* 0x000fe200078e009f */
[----:B------:R-:W-:Y:S01]  /*10910*/  IADD3.X R109, PT, PT, R109, UR72, RZ, P6, !PT ;  /* 0x000000486d6d7c10 */ /* 0x000fe2000b7fe4ff */
[----:B------:R-:W-:Y:S01]  /*10920*/  IMAD.MOV.U32 R4, RZ, RZ, R166 ;  /* 0x000000ffff047224 */ /* 0x000fe200078e00a6 */
[----:B------:R-:W-:Y:S01]  /*10930*/  IADD3 R116, P6, PT, R116, UR71, RZ ;  /* 0x0000004774747c10 */ /* 0x000fe2000ffde0ff */
[----:B------:R-:W-:Y:S01]  /*10940*/  IMAD.MOV.U32 R5, RZ, RZ, R167 ;  /* 0x000000ffff057224 */ /* 0x000fe200078e00a7 */
[----:B------:R-:W4:Y:S02]  /*10950*/  LDL.LU.64 R208, [R1+0x220] ;  /* 0x0002200001d07983 */ /* 0x000f240000300a00 */
[----:B------:R-:W-:-:S02]  /*10960*/  IADD3.X R117, PT, PT, R117, UR72, RZ, P6, !PT ;  /* 0x0000004875757c10 */ /* 0x000fc4000b7fe4ff */
[----:B------:R-:W-:Y:S01]  /*10970*/  IADD3 R124, P6, PT, R124, UR71, RZ ;  /* 0x000000477c7c7c10 */ /* 0x000fe2000ffde0ff */
[----:B------:R-:W-:Y:S01]  /*10980*/  IMAD.MOV.U32 R248, RZ, RZ, R174 ;  /* 0x000000fffff87224 */ /* 0x000fe200078e00ae */
[----:B------:R-:W4:Y:S02]  /*10990*/  LDL.LU.64 R202, [R1+0x218] ;  /* 0x0002180001ca7983 */ /* 0x000f240000300a00 */
[----:B------:R-:W-:Y:S02]  /*109a0*/  IADD3.X R125, PT, PT, R125, UR72, RZ, P6, !PT ;  /* 0x000000487d7d7c10 */ /* 0x000fe4000b7fe4ff */
[----:B------:R-:W-:Y:S01]  /*109b0*/  IADD3 R132, P6, PT, R132, UR71, RZ ;  /* 0x0000004784847c10 */ /* 0x000fe2000ffde0ff */
[----:B------:R-:W-:Y:S01]  /*109c0*/  IMAD.MOV.U32 R249, RZ, RZ, R175 ;  /* 0x000000fffff97224 */ /* 0x000fe200078e00af */
[----:B------:R-:W4:Y:S02]  /*109d0*/  LDL.LU.64 R194, [R1+0x210] ;  /* 0x0002100001c27983 */ /* 0x000f240000300a00 */
        /* <DEDUP_REMOVED lines=34> */
[----:B------:R-:W4:Y:S03]  /*10c00*/  LDL.LU.64 R200, [R1+0x200] ;  /* 0x0002000001c87983 */ /* 0x000f260000300a00 */
[----:B------:R-:W-:Y:S02]  /*10c10*/  IADD3.X R229, PT, PT, R193, UR72, RZ, P6, !PT ;  /* 0x00000048c1e57c10 */ /* 0x000fe4000b7fe4ff */
[----:B--2---:R-:W-:Y:S01]  /*10c20*/  IADD3 R226, P6, PT, R2, UR71, RZ ;  /* 0x0000004702e27c10 */ /* 0x004fe2000ffde0ff */
[----:B------:R-:W-:-:S03]  /*10c30*/  IMAD.MOV.U32 R2, RZ, RZ, R248 ;  /* 0x000000ffff027224 */ /* 0x000fc600078e00f8 */
[----:B------:R-:W-:Y:S01]  /*10c40*/  IADD3.X R227, PT, PT, R3, UR72, RZ, P6, !PT ;  /* 0x0000004803e37c10 */ /* 0x000fe2000b7fe4ff */
[----:B------:R-:W-:Y:S02]  /*10c50*/  IMAD.MOV.U32 R3, RZ, RZ, R249 ;  /* 0x000000ffff037224 */ /* 0x000fe400078e00f9 */
[----:B------:R-:W2:Y:S04]  /*10c60*/  LDL.LU.64 R248, [R1+0x1f0] ;  /* 0x0001f00001f87983 */ /* 0x000ea80000300a00 */
[----:B------:R-:W2:Y:S04]  /*10c70*/  LDL.LU.64 R186, [R1+0x1e0] ;  /* 0x0001e00001ba7983 */ /* 0x000ea80000300a00 */
[----:B------:R-:W2:Y:S01]  /*10c80*/  LDL.LU.64 R192, [R1+0x1d0] ;  /* 0x0001d00001c07983 */ /* 0x000ea20000300a00 */
[----:B---3--:R-:W-:-:S03]  /*10c90*/  IADD3 R224, P6, PT, R184, UR71, RZ ;  /* 0x00000047b8e07c10 */ /* 0x008fc6000ffde0ff */
[----:B------:R-:W3:Y:S01]  /*10ca0*/  LDL.LU.64 R178, [R1+0x1c0] ;  /* 0x0001c00001b27983 */ /* 0x000ee20000300a00 */
[----:B------:R-:W-:Y:S02]  /*10cb0*/  IADD3.X R225, PT, PT, R185, UR72, RZ, P6, !PT ;  /* 0x00000048b9e17c10 */ /* 0x000fe4000b7fe4ff */
[----:B------:R-:W-:Y:S01]  /*10cc0*/  IADD3 R220, P6, PT, R10, UR71, RZ ;  /* 0x000000470adc7c10 */ /* 0x000fe2000ffde0ff */
[----:B------:R-:W3:Y:S03]  /*10cd0*/  LDL.LU.64 R240, [R1+0x1b0] ;  /* 0x0001b00001f07983 */ /* 0x000ee60000300a00 */
[----:B------:R-:W-:Y:S01]  /*10ce0*/  IADD3.X R221, PT, PT, R11, UR72, RZ, P6, !PT ;  /* 0x000000480bdd7c10 */ /* 0x000fe2000b7fe4ff */
[----:B------:R-:W3:Y:S01]  /*10cf0*/  LDL.LU.64 R184, [R1+0x1a0] ;  /* 0x0001a00001b87983 */ /* 0x000ee20000300a00 */
[----:B------:R-:W-:-:S03]  /*10d00*/  IADD3 R218, P6, PT, R246, UR71, RZ ;  /* 0x00000047f6da7c10 */ /* 0x000fc6000ffde0ff */
[----:B------:R-:W3:Y:S01]  /*10d10*/  LDL.LU.64 R10, [R1+0xf8] ;  /* 0x0000f800010a7983 */ /* 0x000ee20000300a00 */
[----:B------:R-:W-:Y:S02]  /*10d20*/  IADD3.X R219, PT, PT, R247, UR72, RZ, P6, !PT ;  /* 0x00000048f7db7c10 */ /* 0x000fe4000b7fe4ff */
[----:B----4-:R-:W-:-:S04]  /*10d30*/  IADD3 R216, P6, PT, R20, UR71, RZ ;  /* 0x0000004714d87c10 */ /* 0x010fc8000ffde0ff */
[----:B------:R-:W-:Y:S02]  /*10d40*/  IADD3.X R217, PT, PT, R21, UR72, RZ, P6, !PT ;  /* 0x0000004815d97c10 */ /* 0x000fe4000b7fe4ff */
[----:B------:R-:W-:-:S04]  /*10d50*/  IADD3 R212, P6, PT, R250, UR71, RZ ;  /* 0x00000047fad47c10 */ /* 0x000fc8000ffde0ff */
[----:B------:R-:W-:Y:S02]  /*10d60*/  IADD3.X R213, PT, PT, R251, UR72, RZ, P6, !PT ;  /* 0x00000048fbd57c10 */ /* 0x000fe4000b7fe4ff */
[----:B------:R-:W4:Y:S04]  /*10d70*/  LDL.LU.64 R250, [R1+0xc8] ;  /* 0x0000c80001fa7983 */ /* 0x000f280000300a00 */
[----:B------:R-:W4:Y:S01]  /*10d80*/  LDL.LU.64 R246, [R1+0x88] ;  /* 0x0000880001f67983 */ /* 0x000f220000300a00 */
        /* <DEDUP_REMOVED lines=10> */
[----:B------:R-:W-:Y:S01]  /*10e30*/  IADD3 R196, P6, PT, R186, UR71, RZ ;  /* 0x00000047bac47c10 */ /* 0x000fe2000ffde0ff */
[----:B------:R-:W2:Y:S03]  /*10e40*/  LDL.LU.64 R248, [R1+0x68] ;  /* 0x0000680001f87983 */ /* 0x000ea60000300a00 */
[----:B------:R-:W-:Y:S02]  /*10e50*/  IADD3.X R197, PT, PT, R187, UR72, RZ, P6, !PT ;  /* 0x00000048bbc57c10 */ /* 0x000fe4000b7fe4ff */
[----:B------:R-:W-:-:S04]  /*10e60*/  IADD3 R194, P6, PT, R192, UR71, RZ ;  /* 0x00000047c0c27c10 */ /* 0x000fc8000ffde0ff */
        /* <DEDUP_REMOVED lines=13> */
[----:B------:R-:W3:Y:S01]  /*10f40*/  LDL.LU R251, [R1+0x25c] ;  /* 0x00025c0001fb7983 */ /* 0x000ee20000300800 */
[----:B------:R-:W-:Y:S02]  /*10f50*/  IMAD.MOV.U32 R21, RZ, RZ, R0 ;  /* 0x000000ffff157224 */ /* 0x000fe400078e0000 */
[----:B------:R-:W1:Y:S01]  /*10f60*/  S2R R0, SR_TID.X ;  /* 0x0000000000007919 */ /* 0x000e620000002100 */
[----:B------:R-:W4:Y:S02]  /*10f70*/  S2R R20, SR_TID.X ;  /* 0x0000000000147919 */ /* 0x000f240000002100 */
[----:B------:R-:W-:Y:S01]  /*10f80*/  LDGSTS.E [R21+0x38008], desc[UR42][R8.64], P4 ;  /* 0x3800800008157fae */ /* 0x000fe2000a1a102a */
[----:B------:R-:W-:Y:S02]  /*10f90*/  IADD3 R178, P6, PT, R246, UR71, RZ ;  /* 0x00000047f6b27c10 */ /* 0x000fe4000ffde0ff */
[----:B------:R-:W-:Y:S01]  /*10fa0*/  SEL R7, R7, RZ, P2 ;  /* 0x000000ff07077207 */ /* 0x000fe20001000000 */
[----:B------:R-:W-:Y:S01]  /*10fb0*/  LDGSTS.E [R21+0x3a000], desc[UR42][R2.64], P5 ;  /* 0x3a00000002157fae */ /* 0x000fe2000a9a102a */
[----:B-1----:R-:W-:-:S04]  /*10fc0*/  SHF.R.U32.HI R0, RZ, 0x6, R0 ;  /* 0x00000006ff007819 */ /* 0x002fc80000011600 */
[----:B------:R-:W-:-:S04]  /*10fd0*/  SGXT.U32 R0, R0, 0x1 ;  /* 0x000000010000781a */ /* 0x000fc80000000000 */
[----:B------:R-:W-:-:S04]  /*10fe0*/  LOP3.LUT R0, R0, 0x14, RZ, 0xfc, !PT ;  /* 0x0000001400007812 */ /* 0x000fc800078efcff */
[----:B------:R-:W-:Y:S02]  /*10ff0*/  ISETP.GE.AND P4, PT, R0, R252, PT ;  /* 0x000000fc0000720c */ /* 0x000fe40003f86270 */
[----:B----4-:R-:W-:-:S04]  /*11000*/  SHF.R.U32.HI R0, RZ, 0x6, R20 ;  /* 0x00000006ff007819 */ /* 0x010fc80000011614 */
[----:B------:R-:W-:-:S04]  /*11010*/  SGXT.U32 R0, R0, 0x1 ;  /* 0x000000010000781a */ /* 0x000fc80000000000 */
[----:B------:R-:W-:Y:S02]  /*11020*/  LOP3.LUT R0, R0, 0x34, RZ, 0xfc, !PT ;  /* 0x0000003400007812 */ /* 0x000fe400078efcff */
[----:B------:R-:W-:Y:S02]  /*11030*/  IADD3.X R179, PT, PT, R247, UR72, RZ, P6, !PT ;  /* 0x00000048f7b37c10 */ /* 0x000fe4000b7fe4ff */
[----:B------:R-:W-:Y:S02]  /*11040*/  ISETP.GE.AND P6, PT, R0, R252, PT ;  /* 0x000000fc0000720c */ /* 0x000fe40003fc6270 */
[----:B------:R-:W1:Y:S01]  /*11050*/  S2R R0, SR_TID.X ;  /* 0x0000000000007919 */ /* 0x000e620000002100 */
[----:B------:R-:W-:Y:S02]  /*11060*/  ISETP.NE.U32.AND P3, PT, R7, RZ, PT ;  /* 0x000000ff0700720c */ /* 0x000fe40003f65070 */
[----:B------:R-:W-:-:S04]  /*11070*/  SHF.R.U32.HI R20, RZ, 0x6, R20 ;  /* 0x00000006ff147819 */ /* 0x000fc80000011614 */
[----:B------:R-:W-:Y:S02]  /*11080*/  SGXT.U32 R20, R20, 0x1 ;  /* 0x000000011414781a */ /* 0x000fe40000000000 */
[----:B------:R-:W-:-:S05]  /*11090*/  SEL R7, RZ, 0x4, P4 ;  /* 0x00000004ff077807 */ /* 0x000fca0002000000 */
[----:B------:R1:W-:Y:S01]  /*110a0*/  LDGSTS.E [R21+0x3a008], desc[UR42][R4.64], P3 ;  /* 0x3a00800004157fae */ /* 0x0003e200099a102a */
[----:B------:R-:W-:Y:S02]  /*110b0*/  LOP3.LUT R20, R20, 0x16, RZ, 0xfc, !PT ;  /* 0x0000001614147812 */ /* 0x000fe400078efcff */
[----:B------:R-:W-:Y:S02]  /*110c0*/  SEL R7, R7, RZ, P2 ;  /* 0x000000ff07077207 */ /* 0x000fe40001000000 */
[----:B------:R-:W-:Y:S02]  /*110d0*/  ISETP.GE.AND P4, PT, R20, R252, PT ;  /* 0x000000fc1400720c */ /* 0x000fe40003f86270 */
[----:B------:R-:W-:Y:S02]  /*110e0*/  ISETP.NE.U32.AND P5, PT, R7, RZ, PT ;  /* 0x000000ff0700720c */ /* 0x000fe40003fa5070 */
[----:B-1----:R-:W-:-:S04]  /*110f0*/  SHF.R.U32.HI R21, RZ, 0x6, R0 ;  /* 0x00000006ff157819 */ /* 0x002fc80000011600 */
[----:B------:R-:W-:-:S04]  /*11100*/  SGXT.U32 R21, R21, 0x1 ;  /* 0x000000011515781a */ /* 0x000fc80000000000 */
[----:B------:R-:W-:Y:S02]  /*11110*/  LOP3.LUT R21, R21, 0x36, RZ, 0xfc, !PT ;  /* 0x0000003615157812 */ /* 0x000fe400078efcff */
[----:B------:R-:W-:Y:S02]  /*11120*/  SEL R7, RZ, 0x4, P4 ;  /* 0x00000004ff077807 */ /* 0x000fe40002000000 */
[----:B------:R-:W-:Y:S02]  /*11130*/  ISETP.GE.AND P4, PT, R21, R252, PT ;  /* 0x000000fc1500720c */ /* 0x000fe40003f86270 */
[----:B------:R-:W-:Y:S01]  /*11140*/  SHF.R.U32.HI R250, RZ, 0x6, R0 ;  /* 0x00000006fffa7819 */ /* 0x000fe20000011600 */
[----:B------:R-:W4:Y:S04]  /*11150*/  LDL.LU.64 R20, [R1+0xa8] ;  /* 0x0000a80001147983 */ /* 0x000f280000300a00 */
[----:B------:R-:W4:Y:S01]  /*11160*/  LDL.LU R0, [R1+0x270] ;  /* 0x0002700001007983 */ /* 0x000f220000300800 */
[----:B------:R-:W-:-:S04]  /*11170*/  SGXT.U32 R250, R250, 0x1 ;  /* 0x00000001fafa781a */ /* 0x000fc80000000000 */
[----:B------:R-:W-:Y:S02]  /*11180*/  LOP3.LUT R250, R250, 0x18, RZ, 0xfc, !PT ;  /* 0x00000018fafa7812 */ /* 0x000fe400078efcff */
[----:B------:R-:W-:Y:S02]  /*11190*/  SEL R7, R7, RZ, P2 ;  /* 0x000000ff07077207 */ /* 0x000fe40001000000 */
[----:B------:R-:W-:Y:S02]  /*111a0*/  ISETP.GE.AND P3, PT, R250, R252, PT ;  /* 0x000000fcfa00720c */ /* 0x000fe40003f66270 */
[----:B------:R-:W-:Y:S02]  /*111b0*/  SEL R240, RZ, 0x4, P6 ;  /* 0x00000004fff07807 */ /* 0x000fe40003000000 */
[----:B------:R-:W-:Y:S02]  /*111c0*/  SEL R236, RZ, 0x4, P4 ;  /* 0x00000004ffec7807 */ /* 0x000fe40002000000 */
[----:B------:R-:W-:-:S02]  /*111d0*/  SEL R237, RZ, 0x4, P3 ;  /* 0x00000004ffed7807 */ /* 0x000fc40001800000 */
[----:B------:R-:W-:Y:S02]  /*111e0*/  ISETP.NE.U32.AND P4, PT, R7, RZ, PT ;  /* 0x000000ff0700720c */ /* 0x000fe40003f85070 */
[----:B------:R-:W-:Y:S02]  /*111f0*/  IADD3 R190, P3, PT, R190, UR71, RZ ;  /* 0x00000047bebe7c10 */ /* 0x000fe4000ff7e0ff */
[----:B------:R-:W-:Y:S02]  /*11200*/  SEL R7, R240, RZ, P2 ;  /* 0x000000fff0077207 */ /* 0x000fe40001000000 */
[----:B------:R-:W-:Y:S02]  /*11210*/  IADD3.X R191, PT, PT, R191, UR72, RZ, P3, !PT ;  /* 0x00000048bfbf7c10 */ /* 0x000fe40009ffe4ff */
[----:B------:R-:W-:Y:S02]  /*11220*/  ISETP.NE.U32.AND P3, PT, R7, RZ, PT ;  /* 0x000000ff0700720c */ /* 0x000fe40003f65070 */
[----:B--2---:R-:W-:-:S04]  /*11230*/  IADD3 R22, P6, PT, R248, UR71, RZ ;  /* 0x00000047f8167c10 */ /* 0x004fc8000ffde0ff */
[----:B------:R-:W-:Y:S02]  /*11240*/  IADD3.X R23, PT, PT, R249, UR72, RZ, P6, !PT ;  /* 0x00000048f9177c10 */ /* 0x000fe4000b7fe4ff */
[----:B------:R-:W2:Y:S04]  /*11250*/  LDL.LU.64 R248, [R1+0x108] ;  /* 0x0001080001f87983 */ /* 0x000ea80000300a00 */
[----:B---3--:R-:W-:Y:S04]  /*11260*/  LDGSTS.E [R251+0x38000], desc[UR42][R214.64], P5 ;  /* 0x38000000d6fb7fae */ /* 0x008fe8000a9a102a */
[----:B------:R-:W-:Y:S04]  /*11270*/  LDGSTS.E [R251+0x38008], desc[UR42][R222.64], P4 ;  /* 0x38008000defb7fae */ /* 0x000fe8000a1a102a */
[----:B------:R-:W-:Y:S04]  /*11280*/  LDGSTS.E [R251+0x3a000], desc[UR42][R230.64], P3 ;  /* 0x3a000000e6fb7fae */ /* 0x000fe800099a102a */
[----:B------:R-:W3:Y:S04]  /*11290*/  LDL.LU.64 R214, [R1+0x7f8] ;  /* 0x0007f80001d67983 */ /* 0x000ee80000300a00 */
[----:B------:R-:W3:Y:S04]  /*112a0*/  LDL.LU.64 R222, [R1+0x7f0] ;  /* 0x0007f00001de7983 */ /* 0x000ee80000300a00 */
[----:B------:R-:W3:Y:S01]  /*112b0*/  LDL.LU.64 R230, [R1+0x7e8] ;  /* 0x0007e80001e67983 */ /* 0x000ee20000300a00 */
[----:B------:R-:W1:Y:S01]  /*112c0*/  S2R R250, SR_TID.X ;  /* 0x0000000000fa7919 */ /* 0x000e620000002100 */
[----:B------:R-:W-:-:S02]  /*112d0*/  SEL R7, R236, RZ, P2 ;  /* 0x000000ffec077207 */ /* 0x000fc40001000000 */
[----:B------:R-:W-:Y:S02]  /*112e0*/  SEL R237, R237, RZ, P2 ;  /* 0x000000ffeded7207 */ /* 0x000fe40001000000 */
[----:B------:R-:W-:-:S13]  /*112f0*/  ISETP.NE.U32.AND P4, PT, R7, RZ, PT ;  /* 0x000000ff0700720c */ /* 0x000fda0003f85070 */
[----:B------:R-:W-:Y:S04]  /*11300*/  LDGSTS.E [R251+0x3a008], desc[UR42][R238.64], P4 ;  /* 0x3a008000eefb7fae */ /* 0x000fe8000a1a102a */
[----:B------:R-:W3:Y:S01]  /*11310*/  LDL.LU.64 R238, [R1+0x7e0] ;  /* 0x0007e00001ee7983 */ /* 0x000ee20000300a00 */
[----:B-1----:R-:W-:-:S04]  /*11320*/  SHF.R.U32.HI R250, RZ, 0x6, R250 ;  /* 0x00000006fffa7819 */ /* 0x002fc800000116fa */
[----:B------:R-:W-:-:S04]  /*11330*/  SGXT.U32 R250, R250, 0x1 ;  /* 0x00000001fafa781a */ /* 0x000fc80000000000 */
[----:B------:R-:W-:-:S04]  /*11340*/  LOP3.LUT R250, R250, 0x1a, RZ, 0xfc, !PT ;  /* 0x0000001afafa7812 */ /* 0x000fc800078efcff */
[----:B------:R-:W-:Y:S02]  /*11350*/  ISETP.GE.AND P5, PT, R250, R252, PT ;  /* 0x000000fcfa00720c */ /* 0x000fe40003fa6270 */
[----:B------:R-:W1:Y:S02]  /*11360*/  S2R R250, SR_TID.X ;  /* 0x0000000000fa7919 */ /* 0x000e640000002100 */
[----:B------:R-:W-:Y:S02]  /*11370*/  SEL R236, RZ, 0x4, P5 ;  /* 0x00000004ffec7807 */ /* 0x000fe40002800000 */
[----:B------:R-:W-:Y:S02]  /*11380*/  ISETP.NE.U32.AND P5, PT, R237, RZ, PT ;  /* 0x000000ffed00720c */ /* 0x000fe40003fa5070 */
[----:B------:R-:W-:Y:S02]  /*11390*/  SEL R236, R236, RZ, P2 ;  /* 0x000000ffecec7207 */ /* 0x000fe40001000000 */
[----:B-1----:R-:W-:-:S09]  /*113a0*/  SHF.R.U32.HI R250, RZ, 0x6, R250 ;  /* 0x00000006fffa7819 */ /* 0x002fd200000116fa */
[----:B----4-:R1:W-:Y:S02]  /*113b0*/  LDGSTS.E [R0+0x38000], desc[UR42][R20.64], P5 ;  /* 0x3800000014007fae */ /* 0x0103e4000a9a102a */
[----:B-1----:R-:W1:Y:S01]  /*113c0*/  S2R R21, SR_TID.X ;  /* 0x0000000000157919 */ /* 0x002e620000002100 */
[----:B------:R-:W-:-:S04]  /*113d0*/  SGXT.U32 R250, R250, 0x1 ;  /* 0x00000001fafa781a */ /* 0x000fc80000000000 */
[----:B------:R-:W-:-:S04]  /*113e0*/  LOP3.LUT R250, R250, 0x38, RZ, 0xfc, !PT ;  /* 0x00000038fafa7812 */ /* 0x000fc800078efcff */
[----:B------:R-:W-:-:S04]  /*113f0*/  ISETP.GE.AND P3, PT, R250, R252, PT ;  /* 0x000000fcfa00720c */ /* 0x000fc80003f66270 */
[----:B------:R-:W-:-:S04]  /*11400*/  SEL R7, RZ, 0x4, P3 ;  /* 0x00000004ff077807 */ /* 0x000fc80001800000 */
[----:B------:R-:W-:Y:S02]  /*11410*/  SEL R7, R7, RZ, P2 ;  /* 0x000000ff07077207 */ /* 0x000fe40001000000 */
[----:B------:R-:W-:Y:S02]  /*11420*/  ISETP.NE.U32.AND P3, PT, R236, RZ, PT ;  /* 0x000000ffec00720c */ /* 0x000fe40003f65070 */
[----:B------:R-:W-:Y:S02]  /*11430*/  ISETP.NE.U32.AND P5, PT, R7, RZ, PT ;  /* 0x000000ff0700720c */ /* 0x000fe40003fa5070 */
[--C-:B-1----:R-:W-:Y:S02]  /*11440*/  SHF.R.U32.HI R20, RZ, 0x6, R21.reuse ;  /* 0x00000006ff147819 */ /* 0x102fe40000011615 */
[----:B------:R-:W-:Y:S02]  /*11450*/  SHF.R.U32.HI R21, RZ, 0x6, R21 ;  /* 0x00000006ff157819 */ /* 0x000fe40000011615 */
[----:B------:R-:W-:-:S02]  /*11460*/  SGXT.U32 R20, R20, 0x1 ;  /* 0x000000011414781a */ /* 0x000fc40000000000 */
[----:B------:R-:W-:Y:S02]  /*11470*/  SGXT.U32 R21, R21, 0x1 ;  /* 0x000000011515781a */ /* 0x000fe40000000000 */
[----:B------:R-:W-:Y:S02]  /*11480*/  LOP3.LUT R20, R20, 0x3a, RZ, 0xfc, !PT ;  /* 0x0000003a14147812 */ /* 0x000fe400078efcff */
[----:B------:R-:W-:Y:S01]  /*11490*/  LOP3.LUT R21, R21, 0x1c, RZ, 0xfc, !PT ;  /* 0x0000001c15157812 */ /* 0x000fe200078efcff */
[----:B--2---:R1:W-:Y:S03]  /*114a0*/  LDGSTS.E [R0+0x38008], desc[UR42][R248.64], P3 ;  /* 0x38008000f8007fae */ /* 0x0043e600099a102a */
[----:B------:R-:W-:Y:S01]  /*114b0*/  ISETP.GE.AND P3, PT, R21, R252, PT ;  /* 0x000000fc1500720c */ /* 0x000fe20003f66270 */
[----:B------:R-:W-:Y:S04]  /*114c0*/  LDGSTS.E [R0+0x3a000], desc[UR42][R46.64], P5 ;  /* 0x3a0000002e007fae */ /* 0x000fe8000a9a102a */
[----:B------:R-:W2:Y:S01]  /*114d0*/  LDL.LU.64 R46, [R1+0x7d8] ;  /* 0x0007d800012e7983 */ /* 0x000ea20000300a00 */
[----:B---3--:R-:W-:-:S04]  /*114e0*/  IADD3 R214, P4, PT, R214, UR71, RZ ;  /* 0x00000047d6d67c10 */ /* 0x008fc8000ff9e0ff */
[----:B------:R-:W-:Y:S02]  /*114f0*/  IADD3.X R215, PT, PT, R215, UR72, RZ, P4, !PT ;  /* 0x00000048d7d77c10 */ /* 0x000fe4000a7fe4ff */
[----:B------:R-:W-:-:S04]  /*11500*/  IADD3 R230, P4, PT, R230, UR71, RZ ;  /* 0x00000047e6e67c10 */ /* 0x000fc8000ff9e0ff */
[----:B------:R-:W-:Y:S02]  /*11510*/  IADD3.X R231, PT, PT, R231, UR72, RZ, P4, !PT ;  /* 0x00000048e7e77c10 */ /* 0x000fe4000a7fe4ff */
[----:B------:R-:W-:Y:S02]  /*11520*/  ISETP.GE.AND P4, PT, R20, R252, PT ;  /* 0x000000fc1400720c */ /* 0x000fe40003f86270 */
[----:B------:R-:W3:Y:S01]  /*11530*/  LDL.LU.64 R20, [R1+0xd8] ;  /* 0x0000d80001147983 */ /* 0x000ee20000300a00 */
[----:B-1----:R-:W1:Y:S01]  /*11540*/  S2R R249, SR_TID.X ;  /* 0x0000000000f97919 */ /* 0x002e620000002100 */
[----:B------:R-:W4:Y:S01]  /*11550*/  S2R R241, SR_TID.X ;  /* 0x0000000000f17919 */ /* 0x000f220000002100 */
[----:B------:R-:W-:Y:S02]  /*11560*/  IADD3 R198, P6, PT, R198, UR71, RZ ;  /* 0x00000047c6c67c10 */ /* 0x000fe4000ffde0ff */
[----:B------:R-:W-:Y:S01]  /*11570*/  SEL R7, RZ, 0x4, P3 ;  /* 0x00000004ff077807 */ /* 0x000fe20001800000 */
[----:B------:R-:W2:Y:S01]  /*11580*/  LDL.LU.64 R10, [R1+0x98] ;  /* 0x00009800010a7983 */ /* 0x000ea20000300a00 */
[----:B------:R-:W-:-:S02]  /*11590*/  IADD3.X R199, PT, PT, R199, UR72, RZ, P6, !PT ;  /* 0x00000048c7c77c10 */ /* 0x000fc4000b7fe4ff */
[----:B------:R-:W-:-:S04]  /*115a0*/  IADD3 R206, P6, PT, R206, UR71, RZ ;  /* 0x00000047cece7c10 */ /* 0x000fc8000ffde0ff */
[----:B------:R-:W-:Y:S02]  /*115b0*/  IADD3.X R207, PT, PT, R207, UR72, RZ, P6, !PT ;  /* 0x00000048cfcf7c10 */ /* 0x000fe4000b7fe4ff */
[----:B------:R-:W-:-:S04]  /*115c0*/  IADD3 R222, P6, PT, R222, UR71, RZ ;  /* 0x00000047dede7c10 */ /* 0x000fc8000ffde0ff */
[----:B------:R-:W-:Y:S02]  /*115d0*/  IADD3.X R223, PT, PT, R223, UR72, RZ, P6, !PT ;  /* 0x00000048dfdf7c10 */ /* 0x000fe4000b7fe4ff */
[----:B------:R-:W-:Y:S02]  /*115e0*/  IADD3 R236, P6, PT, R238, UR71, RZ ;  /* 0x00000047eeec7c10 */ /* 0x000fe4000ffde0ff */
[----:B------:R-:W-:Y:S02]  /*115f0*/  SEL R238, RZ, 0x4, P4 ;  /* 0x00000004ffee7807 */ /* 0x000fe40002000000 */
[--C-:B-1----:R-:W-:Y:S02]  /*11600*/  SHF.R.U32.HI R251, RZ, 0x6, R249.reuse ;  /* 0x00000006fffb7819 */ /* 0x102fe400000116f9 */
[--C-:B------:R-:W-:Y:S02]  /*11610*/  SHF.R.U32.HI R248, RZ, 0x6, R249.reuse ;  /* 0x00000006fff87819 */ /* 0x100fe400000116f9 */
[----:B------:R-:W-:-:S02]  /*11620*/  SHF.R.U32.HI R249, RZ, 0x6, R249 ;  /* 0x00000006fff97819 */ /* 0x000fc400000116f9 */
[----:B------:R-:W-:Y:S02]  /*11630*/  SGXT.U32 R251, R251, 0x1 ;  /* 0x00000001fbfb781a */ /* 0x000fe40000000000 */
[----:B------:R-:W-:Y:S02]  /*11640*/  SGXT.U32 R248, R248, 0x1 ;  /* 0x00000001f8f8781a */ /* 0x000fe40000000000 */
[----:B------:R-:W-:Y:S02]  /*11650*/  SGXT.U32 R249, R249, 0x1 ;  /* 0x00000001f9f9781a */ /* 0x000fe40000000000 */
[----:B------:R-:W-:Y:S02]  /*11660*/  LOP3.LUT R251, R251, 0x1e, RZ, 0xfc, !PT ;  /* 0x0000001efbfb7812 */ /* 0x000fe400078efcff */
[----:B------:R-:W-:Y:S02]  /*11670*/  SEL R238, R238, RZ, P2 ;  /* 0x000000ffeeee7207 */ /* 0x000fe40001000000 */
[----:B------:R-:W-:-:S02]  /*11680*/  LOP3.LUT R248, R248, 0x3c, RZ, 0xfc, !PT ;  /* 0x0000003cf8f87812 */ /* 0x000fc400078efcff */
[----:B------:R-:W-:Y:S02]  /*11690*/  LOP3.LUT R249, R249, 0x3e, RZ, 0xfc, !PT ;  /* 0x0000003ef9f97812 */ /* 0x000fe400078efcff */
[-C--:B------:R-:W-:Y:S02]  /*116a0*/  ISETP.GE.AND P5, PT, R251, R252.reuse, PT ;  /* 0x000000fcfb00720c */ /* 0x080fe40003fa6270 */
[----:B------:R-:W-:Y:S02]  /*116b0*/  ISETP.NE.U32.AND P3, PT, R238, RZ, PT ;  /* 0x000000ffee00720c */ /* 0x000fe40003f65070 */
[----:B------:R-:W-:Y:S02]  /*116c0*/  IADD3.X R237, PT, PT, R239, UR72, RZ, P6, !PT ;  /* 0x00000048efed7c10 */ /* 0x000fe4000b7fe4ff */
[----:B----4-:R-:W-:Y:S02]  /*116d0*/  LOP3.LUT R241, R241, 0x3f, RZ, 0xc0, !PT ;  /* 0x0000003ff1f17812 */ /* 0x010fe400078ec0ff */
[----:B------:R-:W-:-:S02]  /*116e0*/  ISETP.GE.AND P4, PT, R248, R252, PT ;  /* 0x000000fcf800720c */ /* 0x000fc40003f86270 */
[----:B------:R-:W-:Y:S02]  /*116f0*/  SEL R238, RZ, 0x4, P5 ;  /* 0x00000004ffee7807 */ /* 0x000fe40002800000 */
[-C--:B------:R-:W-:Y:S02]  /*11700*/  ISETP.GE.AND P6, PT, R249, R252.reuse, PT ;  /* 0x000000fcf900720c */ /* 0x080fe40003fc6270 */
[----:B------:R-:W4:Y:S01]  /*11710*/  LDL.LU.64 R248, [R1+0x90] ;  /* 0x0000900001f87983 */ /* 0x000f220000300a00 */
[----:B------:R-:W-:Y:S02]  /*11720*/  SEL R7, R7, RZ, P2 ;  /* 0x000000ff07077207 */ /* 0x000fe40001000000 */
[----:B------:R-:W-:Y:S01]  /*11730*/  ISETP.GE.AND P5, PT, R241, R252, PT ;  /* 0x000000fcf100720c */ /* 0x000fe20003fa6270 */
[----:B------:R-:W2:Y:S01]  /*11740*/  LDL.LU.64 R8, [R1+0x70] ;  /* 0x0000700001087983 */ /* 0x000ea20000300a00 */
[----:B------:R-:W-:Y:S02]  /*11750*/  SEL R240, RZ, 0x4, P4 ;  /* 0x00000004fff07807 */ /* 0x000fe40002000000 */
[----:B------:R-:W-:Y:S01]  /*11760*/  SEL R238, R238, RZ, P2 ;  /* 0x000000ffeeee7207 */ /* 0x000fe20001000000 */
[----:B------:R-:W2:Y:S01]  /*11770*/  LDL.LU.64 R246, [R1+0x60] ;  /* 0x0000600001f67983 */ /* 0x000ea20000300a00 */
[----:B------:R-:W-:-:S03]  /*11780*/  ISETP.NE.U32.AND P4, PT, R7, RZ, PT ;  /* 0x000000ff0700720c */ /* 0x000fc60003f85070 */
[----:B------:R-:W2:Y:S01]  /*11790*/  LDL.LU.64 R2, [R1+0x58] ;  /* 0x0000580001027983 */ /* 0x000ea20000300a00 */
[----:B------:R-:W-:-:S03]  /*117a0*/  SEL R7, RZ, 0x4, P5 ;  /* 0x00000004ff077807 */ /* 0x000fc60002800000 */
[----:B------:R-:W2:Y:S01]  /*117b0*/  LDL.LU.64 R4, [R1+0x40] ;  /* 0x0000400001047983 */ /* 0x000ea20000300a00 */
[----:B------:R-:W-:-:S03]  /*117c0*/  ISETP.NE.U32.AND P5, PT, R238, RZ, PT ;  /* 0x000000ffee00720c */ /* 0x000fc60003fa5070 */
[----:B------:R-:W2:Y:S01]  /*117d0*/  LDL.LU.64 R250, [R1+0x38] ;  /* 0x0000380001fa7983 */ /* 0x000ea20000300a00 */
[----:B------:R-:W-:-:S03]  /*117e0*/  SEL R238, R240, RZ, P2 ;  /* 0x000000fff0ee7207 */ /* 0x000fc60001000000 */
[----:B------:R-:W2:Y:S04]  /*117f0*/  LDL.LU.64 R244, [R1+0x20] ;  /* 0x0000200001f47983 */ /* 0x000ea80000300a00 */
[----:B------:R-:W2:Y:S04]  /*11800*/  LDL.LU.64 R242, [R1+0x18] ;  /* 0x0000180001f27983 */ /* 0x000ea80000300a00 */
[----:B------:R-:W2:Y:S04]  /*11810*/  LDL.LU R252, [R1+0x274] ;  /* 0x0002740001fc7983 */ /* 0x000ea80000300800 */
[----:B------:R-:W2:Y:S04]  /*11820*/  LDL.LU.64 R240, [R1+0x28] ;  /* 0x0000280001f07983 */ /* 0x000ea80000300a00 */
[----:B---3--:R-:W-:Y:S04]  /*11830*/  LDGSTS.E [R0+0x3a008], desc[UR42][R20.64], P3 ;  /* 0x3a00800014007fae */ /* 0x008fe800099a102a */
[----:B------:R-:W2:Y:S01]  /*11840*/  LDL.LU.64 R20, [R1+0x7d0] ;  /* 0x0007d00001147983 */ /* 0x000ea20000300a00 */
[----:B------:R-:W-:-:S02]  /*11850*/  ISETP.NE.U32.AND P3, PT, R238, RZ, PT ;  /* 0x000000ffee00720c */ /* 0x000fc40003f65070 */
[----:B------:R-:W-:Y:S01]  /*11860*/  SEL R239, RZ, 0x4, P6 ;  /* 0x00000004ffef7807 */ /* 0x000fe20003000000 */
[----:B------:R-:W5:Y:S03]  /*11870*/  LDL.LU R0, [R1+0x7c8] ;  /* 0x0007c80001007983 */ /* 0x000f660000300800 */
[----:B------:R-:W-:Y:S02]  /*11880*/  SEL R239, R239, RZ, P2 ;  /* 0x000000ffefef7207 */ /* 0x000fe40001000000 */
[----:B------:R-:W-:Y:S02]  /*11890*/  SEL R7, R7, RZ, P2 ;  /* 0x000000ff07077207 */ /* 0x000fe40001000000 */
[----:B------:R-:W-:Y:S02]  /*118a0*/  ISETP.NE.U32.AND P2, PT, R239, RZ, PT ;  /* 0x000000ffef00720c */ /* 0x000fe40003f45070 */
[----:B------:R-:W3:Y:S04]  /*118b0*/  LDL.LU.64 R238, [R1+0x30] ;  /* 0x0000300001ee7983 */ /* 0x000ee80000300a00 */
[----:B--2---:R-:W-:Y:S04]  /*118c0*/  LDGSTS.E [R252+0x38000], desc[UR42][R20.64], P4 ;  /* 0x3800000014fc7fae */ /* 0x004fe8000a1a102a */
[----:B------:R-:W-:Y:S04]  /*118d0*/  LDGSTS.E [R252+0x38008], desc[UR42][R10.64], P5 ;  /* 0x380080000afc7fae */ /* 0x000fe8000a9a102a */
[----:B----4-:R-:W-:Y:S04]  /*118e0*/  LDGSTS.E [R252+0x3a000], desc[UR42][R248.64], P3 ;  /* 0x3a000000f8fc7fae */ /* 0x010fe800099a102a */
[----:B------:R-:W2:Y:S04]  /*118f0*/  LDL.LU.64 R20, [R1+0x7c0] ;  /* 0x0007c00001147983 */ /* 0x000ea80000300a00 */
[----:B------:R-:W4:Y:S04]  /*11900*/  LDL.LU.64 R10, [R1+0x7b8] ;  /* 0x0007b800010a7983 */ /* 0x000f280000300a00 */
[----:B------:R-:W2:Y:S01]  /*11910*/  LDL.LU.64 R248, [R1+0x7b0] ;  /* 0x0007b00001f87983 */ /* 0x000ea20000300a00 */
[----:B------:R-:W-:-:S03]  /*11920*/  ISETP.NE.U32.AND P4, PT, R7, RZ, PT ;  /* 0x000000ff0700720c */ /* 0x000fc60003f85070 */
[----:B--2---:R-:W-:Y:S04]  /*11930*/  LDGSTS.E [R252+0x3a008], desc[UR42][R248.64], P2 ;  /* 0x3a008000f8fc7fae */ /* 0x004fe800091a102a */
[----:B------:R-:W0:Y:S04]  /*11940*/  LDGDEPBAR ;  /* 0x00000000000079af */ /* 0x000e280000000000 */
[----:B------:R-:W2:Y:S04]  /*11950*/  LDL.LU.64 R248, [R1+0x7a8] ;  /* 0x0007a80001f87983 */ /* 0x000ea80000300a00 */
[----:B--2---:R-:W-:Y:S04]  /*11960*/  LDGSTS.E [R248+0x20000], desc[UR42][R8.64], P4 ;  /* 0x2000000008f87fae */ /* 0x004fe8000a1a102a */
[----:B------:R-:W-:Y:S04]  /*11970*/  LDGSTS.E [R248+0x20400], desc[UR42][R246.64], P4 ;  /* 0x20400000f6f87fae */ /* 0x000fe8000a1a102a */
[----:B------:R-:W-:Y:S04]  /*11980*/  LDGSTS.E [R248+0x20800], desc[UR42][R2.64], P4 ;  /* 0x2080000002f87fae */ /* 0x000fe8000a1a102a */
[----:B------:R-:W2:Y:S04]  /*11990*/  LDL.LU.64 R8, [R1+0x7a0] ;  /* 0x0007a00001087983 */ /* 0x000ea80000300a00 */
[----:B------:R-:W2:Y:S04]  /*119a0*/  LDL.LU.64 R246, [R1+0x798] ;  /* 0x0007980001f67983 */ /* 0x000ea80000300a00 */
[----:B------:R-:W2:Y:S04]  /*119b0*/  LDL.LU.64 R2, [R1+0x790] ;  /* 0x0007900001027983 */ /* 0x000ea80000300a00 */
[----:B------:R-:W-:Y:S04]  /*119c0*/  LDGSTS.E [R248+0x20c00], desc[UR42][R4.64], P4 ;  /* 0x20c0000004f87fae */ /* 0x000fe8000a1a102a */
[----:B------:R-:W-:Y:S04]  /*119d0*/  LDGSTS.E [R248+0x21000], desc[UR42][R250.64], P4 ;  /* 0x21000000faf87fae */ /* 0x000fe8000a1a102a */
[----:B---3--:R-:W-:Y:S04]  /*119e0*/  LDGSTS.E [R248+0x21400], desc[UR42][R238.64], P4 ;  /* 0x21400000eef87fae */ /* 0x008fe8000a1a102a */
[----:B------:R-:W3:Y:S04]  /*119f0*/  LDL.LU.64 R4, [R1+0x788] ;  /* 0x0007880001047983 */ /* 0x000ee80000300a00 */
[----:B------:R-:W2:Y:S04]  /*11a00*/  LDL.LU.64 R250, [R1+0x780] ;  /* 0x0007800001fa7983 */ /* 0x000ea80000300a00 */
[----:B------:R1:W-:Y:S04]  /*11a10*/  LDGSTS.E [R248+0x21800], desc[UR42][R240.64], P4 ;  /* 0x21800000f0f87fae */ /* 0x0003e8000a1a102a */
[----:B------:R2:W-:Y:S04]  /*11a20*/  LDGSTS.E [R248+0x21c00], desc[UR42][R244.64], P4 ;  /* 0x21c00000f4f87fae */ /* 0x0005e8000a1a102a */
[----:B------:R2:W-:Y:S01]  /*11a30*/  LDGSTS.E [R248+0x22000], desc[UR42][R242.64], P4 ;  /* 0x22000000f2f87fae */ /* 0x0005e2000a1a102a */
[----:B-1----:R-:W1:Y:S03]  /*11a40*/  LDC R241, c[0x0][0x3a0] ;  /* 0x0000e800fff17b82 */ /* 0x002e660000000800 */
[----:B--2---:R2:W-:Y:S04]  /*11a50*/  LDGSTS.E [R248+0x22400], desc[UR42][R250.64], P4 ;  /* 0x22400000faf87fae */ /* 0x0045e8000a1a102a */
[----:B---3--:R2:W-:Y:S04]  /*11a60*/  LDGSTS.E [R248+0x22800], desc[UR42][R4.64], P4 ;  /* 0x2280000004f87fae */ /* 0x0085e8000a1a102a */
[----:B------:R2:W-:Y:S04]  /*11a70*/  LDGSTS.E [R248+0x22c00], desc[UR42][R2.64], P4 ;  /* 0x22c0000002f87fae */ /* 0x0005e8000a1a102a */
[----:B------:R-:W3:Y:S04]  /*11a80*/  LDL.LU.64 R250, [R1+0x778] ;  /* 0x0007780001fa7983 */ /* 0x000ee80000300a00 */
[----:B------:R2:W5:Y:S04]  /*11a90*/  LDL.LU.64 R4, [R1+0x770] ;  /* 0x0007700001047983 */ /* 0x0005680000300a00 */
[----:B------:R2:W5:Y:S04]  /*11aa0*/  LDL.LU.64 R2, [R1+0x768] ;  /* 0x0007680001027983 */ /* 0x0005680000300a00 */
[----:B------:R2:W-:Y:S04]  /*11ab0*/  LDGSTS.E [R248+0x23000], desc[UR42][R246.64], P4 ;  /* 0x23000000f6f87fae */ /* 0x0005e8000a1a102a */
[----:B------:R2:W-:Y:S04]  /*11ac0*/  LDGSTS.E [R248+0x23400], desc[UR42][R8.64], P4 ;  /* 0x2340000008f87fae */ /* 0x0005e8000a1a102a */
[----:B----4-:R2:W-:Y:S04]  /*11ad0*/  LDGSTS.E [R248+0x23800], desc[UR42][R10.64], P4 ;  /* 0x238000000af87fae */ /* 0x0105e8000a1a102a */
[----:B------:R2:W-:Y:S04]  /*11ae0*/  LDGSTS.E [R248+0x23c00], desc[UR42][R12.64], P4 ;  /* 0x23c000000cf87fae */ /* 0x0005e8000a1a102a */
        /* <DEDUP_REMOVED lines=47> */
[----:B------:R2:W-:Y:S01]  /*11de0*/  LDGSTS.E [R249+0x27d00], desc[UR42][R152.64], P4 ;  /* 0x27d0000098f97fae */ /* 0x0005e2000a1a102a */
[----:B-1----:R-:W-:Y:S01]  /*11df0*/  VIADD R241, R241, 0x3f ;  /* 0x0000003ff1f17836 */ /* 0x002fe20000000000 */
[----:B------:R-:W-:-:S04]  /*11e00*/  IADD3 R46, P6, PT, R46, UR71, RZ ;  /* 0x000000472e2e7c10 */ /* 0x000fc8000ffde0ff */
[----:B------:R-:W-:Y:S02]  /*11e10*/  ISETP.GE.AND P3, PT, R241, 0x80, PT ;  /* 0x00000080f100780c */ /* 0x000fe40003f66270 */
[----:B------:R-:W-:Y:S02]  /*11e20*/  IADD3.X R47, PT, PT, R47, UR72, RZ, P6, !PT ;  /* 0x000000482f2f7c10 */ /* 0x000fe4000b7fe4ff */
[----:B------:R-:W-:-:S04]  /*11e30*/  IADD3 R20, P6, PT, R20, UR71, RZ ;  /* 0x0000004714147c10 */ /* 0x000fc8000ffde0ff */
[----:B------:R-:W-:Y:S01]  /*11e40*/  IADD3.X R21, PT, PT, R21, UR72, RZ, P6, !PT ;  /* 0x0000004815157c10 */ /* 0x000fe2000b7fe4ff */
[----:B------:R-:W-:Y:S01]  /*11e50*/  UMOV UR7, URZ ;  /* 0x000000ff00077c82 */ /* 0x000fe20008000000 */
[----:B------:R-:W-:Y:S01]  /*11e60*/  ISETP.GE.AND P2, PT, R241, 0x40, PT ;  /* 0x00000040f100780c */ /* 0x000fe20003f46270 */
[----:B---3--:R2:W-:Y:S04]  /*11e70*/  LDGSTS.E [R250+0x20200], desc[UR42][R150.64], P4 ;  /* 0x2020000096fa7fae */ /* 0x0085e8000a1a102a */
        /* <DEDUP_REMOVED lines=63> */
[----:B------:R-:W0:Y:S01]  /*12270*/  LDGDEPBAR ;  /* 0x00000000000079af */ /* 0x000e220000000000 */
[----:B------:R-:W-:Y:S05]  /*12280*/  @!P3 BRA `(.L_x_7) ;  /* 0x0000007c0054b947 */ /* 0x000fea0003800000 */
[----:B------:R-:W3:Y:S01]  /*12290*/  LDL.LU R238, [R1+0x2f0] ;  /* 0x0002f00001ee7983 */ /* 0x000ee20000300800 */
[----:B--2---:R-:W-:Y:S01]  /*122a0*/  SHF.R.S32.HI R8, RZ, 0x1f, R6 ;  /* 0x0000001fff087819 */ /* 0x004fe20000011406 */
[----:B------:R-:W1:Y:S02]  /*122b0*/  LDCU UR9, c[0x0][0x3a8] ;  /* 0x00007500ff0977ac */ /* 0x000e640008000800 */
[----:B------:R-:W2:Y:S01]  /*122c0*/  LDL.LU R245, [R1+0x2f4] ;  /* 0x0002f40001f57983 */ /* 0x000ea20000300800 */
[----:B------:R-:W4:Y:S03]  /*122d0*/  LDCU UR23, c[0x0][0x3a8] ;  /* 0x00007500ff1777ac */ /* 0x000f260008000800 */
[----:B------:R-:W4:Y:S01]  /*122e0*/  LDL.LU R243, [R1+0x28c] ;  /* 0x00028c0001f37983 */ /* 0x000f220000300800 */
[----:B------:R-:W1:Y:S03]  /*122f0*/  LDCU UR8, c[0x0][0x3a8] ;  /* 0x00007500ff0877ac */ /* 0x000e660008000800 */
        /* <DEDUP_REMOVED lines=22> */
[----:B-----5:R-:W-:Y:S01]  /*12460*/  STL [R1+0x770], R4 ;  /* 0x0007700401007387 */ /* 0x020fe20000100800 */
[----:B------:R-:W1:Y:S03]  /*12470*/  LDCU UR27, c[0x0][0x3a8] ;  /* 0x00007500ff1b77ac */ /* 0x000e660008000800 */
[----:B------:R-:W-:Y:S01]  /*12480*/  STL [R1+0x76c], R3 ;  /* 0x00076c0301007387 */ /* 0x000fe20000100800 */
[----:B------:R-:W1:Y:S03]  /*12490*/  LDCU UR28, c[0x0][0x3a8] ;  /* 0x00007500ff1c77ac */ /* 0x000e660008000800 */
[----:B------:R1:W-:Y:S01]  /*124a0*/  STL [R1+0x768], R0 ;  /* 0x0007680001007387 */ /* 0x0003e20000100800 */
[----:B------:R-:W1:Y:S01]  /*124b0*/  LDCU UR31, c[0x0][0x3a8] ;  /* 0x00007500ff1f77ac */ /* 0x000e620008000800 */
[----:B------:R-:W1:Y:S01]  /*124c0*/  LDCU UR29, c[0x0][0x3a8] ;  /* 0x00007500ff1d77ac */ /* 0x000e620008000800 */
[----:B------:R-:W1:Y:S01]  /*124d0*/  LDCU.128 UR4, c[0x0][0x380] ;  /* 0x00007000ff0477ac */ /* 0x000e620008000c00 */
[----:B---3--:R-:W-:-:S02]  /*124e0*/  IADD3 R7, P3, PT, R6, R238, RZ ;  /* 0x000000ee06077210 */ /* 0x008fc40007f7e0ff */
[----:B--2---:R-:W-:Y:S02]  /*124f0*/  IADD3 R181, P4, PT, R6, R245, RZ ;  /* 0x000000f506b57210 */ /* 0x004fe40007f9e0ff */
[-C--:B------:R-:W-:Y:S02]  /*12500*/  LEA.HI.X.SX32 R190, R238, R8.reuse, 0x1, P3 ;  /* 0x00000008eebe7211 */ /* 0x080fe400018f0eff */
[C---:B----4-:R-:W-:Y:S01]  /*12510*/  IADD3 R177, P6, PT, R6.reuse, R243, RZ ;  /* 0x000000f306b17210 */ /* 0x050fe20007fde0ff */
[----:B------:R-:W2:Y:S01]  /*12520*/  LDL.LU R238, [R1+0x2e8] ;  /* 0x0002e80001ee7983 */ /* 0x000ea20000300800 */
[-C--:B------:R-:W-:Y:S02]  /*12530*/  LEA.HI.X.SX32 R183, R245, R8.reuse, 0x1, P4 ;  /* 0x00000008f5b77211 */ /* 0x080fe400020f0eff */
[----:B------:R-:W-:Y:S01]  /*12540*/  IADD3 R173, P5, PT, R6, R241, RZ ;  /* 0x000000f106ad7210 */ /* 0x000fe20007fbe0ff */
[----:B------:R-:W3:Y:S01]  /*12550*/  LDL.LU R245, [R1+0x2ec] ;  /* 0x0002ec0001f57983 */ /* 0x000ee20000300800 */
[----:B------:R-:W-:-:S02]  /*12560*/  LEA.HI.X.SX32 R179, R243, R8, 0x1, P6 ;  /* 0x00000008f3b37211 */ /* 0x000fc400030f0eff */
[C---:B------:R-:W-:Y:S01]  /*12570*/  IADD3 R169, P3, PT, R6.reuse, R239, RZ ;  /* 0x000000ef06a97210 */ /* 0x040fe20007f7e0ff */
[----:B------:R-:W4:Y:S01]  /*12580*/  LDL.LU R243, [R1+0x2f8] ;  /* 0x0002f80001f37983 */ /* 0x000f220000300800 */
[-C--:B------:R-:W-:Y:S02]  /*12590*/  LEA.HI.X.SX32 R175, R241, R8.reuse, 0x1, P5 ;  /* 0x00000008f1af7211 */ /* 0x080fe400028f0eff */
[C---:B------:R-:W-:Y:S01]  /*125a0*/  IADD3 R165, P4, PT, R6.reuse, R9, RZ ;  /* 0x0000000906a57210 */ /* 0x040fe20007f9e0ff */
[----:B------:R-:W4:Y:S01]  /*125b0*/  LDL.LU R241, [R1+0x2fc] ;  /* 0x0002fc0001f17983 */ /* 0x000f220000300800 */
[-C--:B------:R-:W-:Y:S02]  /*125c0*/  LEA.HI.X.SX32 R171, R239, R8.reuse, 0x1, P3 ;  /* 0x00000008efab7211 */ /* 0x080fe400018f0eff */
[----:B------:R-:W-:Y:S01]  /*125d0*/  LEA.HI.X.SX32 R167, R9, R8, 0x1, P4 ;  /* 0x0000000809a77211 */ /* 0x000fe200020f0eff */
[----:B------:R-:W4:Y:S04]  /*125e0*/  LDL.LU R239, [R1+0x300] ;  /* 0x0003000001ef7983 */ /* 0x000f280000300800 */
[----:B------:R-:W4:Y:S01]  /*125f0*/  LDL.LU R9, [R1+0x304] ;  /* 0x0003040001097983 */ /* 0x000f220000300800 */
[----:B------:R-:W-:-:S04]  /*12600*/  IADD3 R161, P6, PT, R6, R10, RZ ;  /* 0x0000000a06a17210 */ /* 0x000fc80007fde0ff */
[----:B------:R-:W-:Y:S02]  /*12610*/  LEA.HI.X.SX32 R163, R10, R8, 0x1, P6 ;  /* 0x000000080aa37211 */ /* 0x000fe400030f0eff */
[----:B------:R-:W4:Y:S01]  /*12620*/  LDL.LU R10, [R1+0x308] ;  /* 0x00030800010a7983 */ /* 0x000f220000300800 */
[C---:B------:R-:W-:Y:S02]  /*12630*/  IADD3 R157, P5, PT, R6.reuse, R252, RZ ;  /* 0x000000fc069d7210 */ /* 0x040fe40007fbe0ff */
[C---:B------:R-:W-:Y:S02]  /*12640*/  IADD3 R153, P3, PT, R6.reuse, R11, RZ ;  /* 0x0000000b06997210 */ /* 0x040fe40007f7e0ff */
[C---:B------:R-:W-:Y:S02]  /*12650*/  IADD3 R149, P4, PT, R6.reuse, R246, RZ ;  /* 0x000000f606957210 */ /* 0x040fe40007f9e0ff */
[----:B------:R-:W-:Y:S02]  /*12660*/  IADD3 R145, P6, PT, R6, R247, RZ ;  /* 0x000000f706917210 */ /* 0x000fe40007fde0ff */
[----:B------:R-:W-:-:S02]  /*12670*/  LEA.HI.X.SX32 R159, R252, R8, 0x1, P5 ;  /* 0x00000008fc9f7211 */ /* 0x000fc400028f0eff */
[----:B------:R-:W4:Y:S01]  /*12680*/  LDL.LU R252, [R1+0x30c] ;  /* 0x00030c0001fc7983 */ /* 0x000f220000300800 */
[C---:B------:R-:W-:Y:S02]  /*12690*/  IADD3 R141, P5, PT, R6.reuse, R244, RZ ;  /* 0x000000f4068d7210 */ /* 0x040fe40007fbe0ff */
[----:B------:R-:W-:Y:S02]  /*126a0*/  LEA.HI.X.SX32 R155, R11, R8, 0x1, P3 ;  /* 0x000000080b9b7211 */ /* 0x000fe400018f0eff */
[----:B------:R-:W4:Y:S01]  /*126b0*/  LDL.LU R11, [R1+0x310] ;  /* 0x00031000010b7983 */ /* 0x000f220000300800 */
[----:B------:R-:W-:Y:S02]  /*126c0*/  IADD3 R137, P3, PT, R6, R242, RZ ;  /* 0x000000f206897210 */ /* 0x000fe40007f7e0ff */
[----:B------:R-:W-:Y:S02]  /*126d0*/  LEA.HI.X.SX32 R151, R246, R8, 0x1, P4 ;  /* 0x00000008f6977211 */ /* 0x000fe400020f0eff */
[----:B------:R-:W4:Y:S01]  /*126e0*/  LDL.LU R246, [R1+0x314] ;  /* 0x0003140001f67983 */ /* 0x000f220000300800 */
[----:B------:R-:W-:-:S02]  /*126f0*/  IADD3 R133, P4, PT, R6, R240, RZ ;  /* 0x000000f006857210 */ /* 0x000fc40007f9e0ff */
[-C--:B------:R-:W-:Y:S02]  /*12700*/  LEA.HI.X.SX32 R147, R247, R8.reuse, 0x1, P6 ;  /* 0x00000008f7937211 */ /* 0x080fe400030f0eff */
[----:B------:R-:W4:Y:S01]  /*12710*/  LDL.LU R247, [R1+0x318] ;  /* 0x0003180001f77983 */ /* 0x000f220000300800 */
[-C--:B------:R-:W-:Y:S02]  /*12720*/  LEA.HI.X.SX32 R143, R244, R8.reuse, 0x1, P5 ;  /* 0x00000008f48f7211 */ /* 0x080fe400028f0eff */
[-C--:B------:R-:W-:Y:S01]  /*12730*/  LEA.HI.X.SX32 R139, R242, R8.reuse, 0x1, P3 ;  /* 0x00000008f28b7211 */ /* 0x080fe200018f0eff */
[----:B------:R-:W4:Y:S01]  /*12740*/  LDL.LU R244, [R1+0x31c] ;  /* 0x00031c0001f47983 */ /* 0x000f220000300800 */
[----:B------:R-:W-:-:S03]  /*12750*/  LEA.HI.X.SX32 R135, R240, R8, 0x1, P4 ;  /* 0x00000008f0877211 */ /* 0x000fc600020f0eff */
[----:B------:R-:W4:Y:S04]  /*12760*/  LDL.LU R242, [R1+0x320] ;  /* 0x0003200001f27983 */ /* 0x000f280000300800 */
[----:B------:R-:W4:Y:S01]  /*12770*/  LDL.LU R240, [R1+0x324] ;  /* 0x0003240001f07983 */ /* 0x000f220000300800 */
[C---:B--2---:R-:W-:Y:S02]  /*12780*/  IADD3 R129, P6, PT, R6.reuse, R238, RZ ;  /* 0x000000ee06817210 */ /* 0x044fe40007fde0ff */
[----:B---3--:R-:W-:Y:S02]  /*12790*/  IADD3 R126, P5, PT, R6, R245, RZ ;  /* 0x000000f5067e7210 */ /* 0x008fe40007fbe0ff */
[-C--:B------:R-:W-:Y:S02]  /*127a0*/  LEA.HI.X.SX32 R131, R238, R8.reuse, 0x1, P6 ;  /* 0x00000008ee837211 */ /* 0x080fe400030f0eff */
[----:B----4-:R-:W-:Y:S01]  /*127b0*/  IADD3 R122, P3, PT, R6, R243, RZ ;  /* 0x000000f3067a7210 */ /* 0x010fe20007f7e0ff */
[----:B------:R-:W2:Y:S01]  /*127c0*/  LDL.LU R238, [R1+0x328] ;  /* 0x0003280001ee7983 */ /* 0x000ea20000300800 */
[----:B------:R-:W-:-:S02]  /*127d0*/  LEA.HI.X.SX32 R127, R245, R8, 0x1, P5 ;  /* 0x00000008f57f7211 */ /* 0x000fc400028f0eff */
[C---:B------:R-:W-:Y:S01]  /*127e0*/  IADD3 R118, P4, PT, R6.reuse, R241, RZ ;  /* 0x000000f106767210 */ /* 0x040fe20007f9e0ff */
[----:B------:R-:W3:Y:S01]  /*127f0*/  LDL.LU R245, [R1+0x32c] ;  /* 0x00032c0001f57983 */ /* 0x000ee20000300800 */
[-C--:B------:R-:W-:Y:S02]  /*12800*/  LEA.HI.X.SX32 R125, R243, R8.reuse, 0x1, P3 ;  /* 0x00000008f37d7211 */ /* 0x080fe400018f0eff */
[C---:B------:R-:W-:Y:S01]  /*12810*/  IADD3 R114, P6, PT, R6.reuse, R239, RZ ;  /* 0x000000ef06727210 */ /* 0x040fe20007fde0ff */
[----:B------:R-:W4:Y:S01]  /*12820*/  LDL.LU R243, [R1+0x330] ;  /* 0x0003300001f37983 */ /* 0x000f220000300800 */
[-C--:B------:R-:W-:Y:S02]  /*12830*/  LEA.HI.X.SX32 R120, R241, R8.reuse, 0x1, P4 ;  /* 0x00000008f1787211 */ /* 0x080fe400020f0eff */
[----:B------:R-:W-:Y:S01]  /*12840*/  IADD3 R110, P5, PT, R6, R9, RZ ;  /* 0x00000009066e7210 */ /* 0x000fe20007fbe0ff */
[----:B------:R-:W4:Y:S01]  /*12850*/  LDL.LU R241, [R1+0x334] ;  /* 0x0003340001f17983 */ /* 0x000f220000300800 */
[----:B------:R-:W-:-:S02]  /*12860*/  LEA.HI.X.SX32 R116, R239, R8, 0x1, P6 ;  /* 0x00000008ef747211 */ /* 0x000fc400030f0eff */
[----:B------:R-:W-:Y:S01]  /*12870*/  LEA.HI.X.SX32 R112, R9, R8, 0x1, P5 ;  /* 0x0000000809707211 */ /* 0x000fe200028f0eff */
[----:B------:R-:W4:Y:S04]  /*12880*/  LDL.LU R239, [R1+0x338] ;  /* 0x0003380001ef7983 */ /* 0x000f280000300800 */
[----:B------:R-:W4:Y:S01]  /*12890*/  LDL.LU R9, [R1+0x33c] ;  /* 0x00033c0001097983 */ /* 0x000f220000300800 */
[----:B------:R-:W-:-:S04]  /*128a0*/  IADD3 R106, P3, PT, R6, R10, RZ ;  /* 0x0000000a066a7210 */ /* 0x000fc80007f7e0ff */
[----:B------:R-:W-:Y:S02]  /*128b0*/  LEA.HI.X.SX32 R108, R10, R8, 0x1, P3 ;  /* 0x000000080a6c7211 */ /* 0x000fe400018f0eff */
[----:B------:R-:W4:Y:S01]  /*128c0*/  LDL.LU R10, [R1+0x340] ;  /* 0x00034000010a7983 */ /* 0x000f220000300800 */
[C---:B------:R-:W-:Y:S02]  /*128d0*/  IADD3 R102, P4, PT, R6.reuse, R252, RZ ;  /* 0x000000fc06667210 */ /* 0x040fe40007f9e0ff */
[----:B------:R-:W-:Y:S02]  /*128e0*/  IADD3 R98, P6, PT, R6, R11, RZ ;  /* 0x0000000b06627210 */ /* 0x000fe40007fde0ff */
[----:B------:R-:W-:Y:S02]  /*128f0*/  LEA.HI.X.SX32 R104, R252, R8, 0x1, P4 ;  /* 0x00000008fc687211 */ /* 0x000fe400020f0eff */
[----:B------:R-:W4:Y:S01]  /*12900*/  LDL.LU R252, [R1+0x344] ;  /* 0x0003440001fc7983 */ /* 0x000f220000300800 */
[----:B------:R-:W-:-:S02]  /*12910*/  IADD3 R94, P5, PT, R6, R246, RZ ;  /* 0x000000f6065e7210 */ /* 0x000fc40007fbe0ff */
[-C--:B------:R-:W-:Y:S02]  /*12920*/  LEA.HI.X.SX32 R100, R11, R8.reuse, 0x1, P6 ;  /* 0x000000080b647211 */ /* 0x080fe400030f0eff */
[----:B------:R-:W4:Y:S01]  /*12930*/  LDL.LU R11, [R1+0x348] ;  /* 0x00034800010b7983 */ /* 0x000f220000300800 */
[----:B------:R-:W-:Y:S02]  /*12940*/  IADD3 R90, P3, PT, R6, R247, RZ ;  /* 0x000000f7065a7210 */ /* 0x000fe40007f7e0ff */
[----:B------:R-:W-:Y:S02]  /*12950*/  LEA.HI.X.SX32 R96, R246, R8, 0x1, P5 ;  /* 0x00000008f6607211 */ /* 0x000fe400028f0eff */
[C---:B------:R-:W-:Y:S01]  /*12960*/  IADD3 R86, P4, PT, R6.reuse, R244, RZ ;  /* 0x000000f406567210 */ /* 0x040fe20007f9e0ff */
[----:B------:R-:W4:Y:S01]  /*12970*/  LDL.LU R246, [R1+0x34c] ;  /* 0x00034c0001f67983 */ /* 0x000f220000300800 */
[----:B------:R-:W-:Y:S02]  /*12980*/  LEA.HI.X.SX32 R92, R247, R8, 0x1, P3 ;  /* 0x00000008f75c7211 */ /* 0x000fe400018f0eff */
[----:B------:R-:W-:Y:S01]  /*12990*/  IADD3 R82, P6, PT, R6, R242, RZ ;  /* 0x000000f206527210 */ /* 0x000fe20007fde0ff */
[----:B------:R-:W4:Y:S01]  /*129a0*/  LDL.LU R247, [R1+0x350] ;  /* 0x0003500001f77983 */ /* 0x000f220000300800 */
[----:B------:R-:W-:-:S02]  /*129b0*/  LEA.HI.X.SX32 R88, R244, R8, 0x1, P4 ;  /* 0x00000008f4587211 */ /* 0x000fc400020f0eff */
[----:B------:R-:W-:Y:S01]  /*129c0*/  IADD3 R78, P5, PT, R6, R240, RZ ;  /* 0x000000f0064e7210 */ /* 0x000fe20007fbe0ff */
[----:B------:R-:W4:Y:S01]  /*129d0*/  LDL.LU R244, [R1+0x354] ;  /* 0x0003540001f47983 */ /* 0x000f220000300800 */
[-C--:B------:R-:W-:Y:S02]  /*129e0*/  LEA.HI.X.SX32 R84, R242, R8.reuse, 0x1, P6 ;  /* 0x00000008f2547211 */ /* 0x080fe400030f0eff */
[----:B------:R-:W-:Y:S01]  /*129f0*/  LEA.HI.X.SX32 R80, R240, R8, 0x1, P5 ;  /* 0x00000008f0507211 */ /* 0x000fe200028f0eff */
[----:B------:R-:W4:Y:S04]  /*12a00*/  LDL.LU R242, [R1+0x358] ;  /* 0x0003580001f27983 */ /* 0x000f280000300800 */
[----:B------:R-:W4:Y:S01]  /*12a10*/  LDL.LU R240, [R1+0x35c] ;  /* 0x00035c0001f07983 */ /* 0x000f220000300800 */
[----:B--2---:R-:W-:-:S02]  /*12a20*/  IADD3 R74, P3, PT, R6, R238, RZ ;  /* 0x000000ee064a7210 */ /* 0x004fc40007f7e0ff */
[----:B---3--:R-:W-:Y:S02]  /*12a30*/  IADD3 R70, P4, PT, R6, R245, RZ ;  /* 0x000000f506467210 */ /* 0x008fe40007f9e0ff */
        /* <DEDUP_REMOVED lines=11> */
[----:B------:R-:W2:Y:S01]  /*12af0*/  LDL.LU R241, [R1+0x36c] ;  /* 0x00036c0001f17983 */ /* 0x000ea20000300800 */
[-C--:B------:R-:W-:Y:S02]  /*12b00*/  LEA.HI.X.SX32 R60, R239, R8.reuse, 0x1, P3 ;  /* 0x00000008ef3c7211 */ /* 0x080fe400018f0eff */
[----:B------:R-:W-:Y:S01]  /*12b10*/  LEA.HI.X.SX32 R56, R9, R8, 0x1, P4 ;  /* 0x0000000809387211 */ /* 0x000fe200020f0eff */
[----:B------:R-:W2:Y:S04]  /*12b20*/  LDL.LU R239, [R1+0x370] ;  /* 0x0003700001ef7983 */ /* 0x000ea80000300800 */
[----:B------:R-:W2:Y:S04]  /*12b30*/  LDL.LU R9, [R1+0x374] ;  /* 0x0003740001097983 */ /* 0x000ea80000300800 */
[----:B------:R-:W2:Y:S04]  /*12b40*/  LDL.LU R15, [R1+0x378] ;  /* 0x00037800010f7983 */ /* 0x000ea80000300800 */
[----:B------:R-:W2:Y:S04]  /*12b50*/  LDL.LU R25, [R1+0x37c] ;  /* 0x00037c0001197983 */ /* 0x000ea80000300800 */
[----:B------:R-:W2:Y:S04]  /*12b60*/  LDL.LU R24, [R1+0x380] ;  /* 0x0003800001187983 */ /* 0x000ea80000300800 */
[----:B------:R-:W2:Y:S04]  /*12b70*/  LDL.LU R18, [R1+0x384] ;  /* 0x0003840001127983 */ /* 0x000ea80000300800 */
[----:B------:R-:W2:Y:S01]  /*12b80*/  LDL.LU R19, [R1+0x388] ;  /* 0x0003880001137983 */ /* 0x000ea20000300800 */
[----:B------:R-:W-:-:S03]  /*12b90*/  IADD3 R50, P6, PT, R6, R10, RZ ;  /* 0x0000000a06327210 */ /* 0x000fc60007fde0ff */
[----:B------:R-:W2:Y:S01]  /*12ba0*/  LDL.LU R16, [R1+0x38c] ;  /* 0x00038c0001107983 */ /* 0x000ea20000300800 */
[----:B------:R-:W-:-:S03]  /*12bb0*/  LEA.HI.X.SX32 R52, R10, R8, 0x1, P6 ;  /* 0x000000080a347211 */ /* 0x000fc600030f0eff */
[----:B------:R-:W2:Y:S04]  /*12bc0*/  LDL.LU R10, [R1+0x390] ;  /* 0x00039000010a7983 */ /* 0x000ea80000300800 */
[----:B------:R-:W2:Y:S04]  /*12bd0*/  LDL.LU R17, [R1+0x394] ;  /* 0x0003940001117983 */ /* 0x000ea80000300800 */
[----:B------:R-:W2:Y:S01]  /*12be0*/  LDL.LU R14, [R1+0x398] ;  /* 0x00039800010e7983 */ /* 0x000ea20000300800 */
[----:B------:R-:W-:-:S03]  /*12bf0*/  IADD3 R46, P5, PT, R6, R252, RZ ;  /* 0x000000fc062e7210 */ /* 0x000fc60007fbe0ff */
[----:B------:R-:W2:Y:S01]  /*12c00*/  LDL.LU R27, [R1+0x39c] ;  /* 0x00039c00011b7983 */ /* 0x000ea20000300800 */
[----:B------:R-:W-:-:S03]  /*12c10*/  LEA.HI.X.SX32 R48, R252, R8, 0x1, P5 ;  /* 0x00000008fc307211 */ /* 0x000fc600028f0eff */
[----:B------:R-:W2:Y:S01]  /*12c20*/  LDL.LU R12, [R1+0x3a0] ;  /* 0x0003a000010c7983 */ /* 0x000ea20000300800 */
[C---:B------:R-:W-:Y:S02]  /*12c30*/  IADD3 R252, P5, PT, R6.reuse, R244, RZ ;  /* 0x000000f406fc7210 */ /* 0x040fe40007fbe0ff */
[----:B------:R-:W-:Y:S01]  /*12c40*/  IADD3 R42, P3, PT, R6, R11, RZ ;  /* 0x0000000b062a7210 */ /* 0x000fe20007f7e0ff */
[----:B------:R-:W2:Y:S01]  /*12c50*/  LDL.LU R13, [R1+0x3a4] ;  /* 0x0003a400010d7983 */ /* 0x000ea20000300800 */
[-C--:B------:R-:W-:Y:S02]  /*12c60*/  LEA.HI.X.SX32 R32, R244, R8.reuse, 0x1, P5 ;  /* 0x00000008f4207211 */ /* 0x080fe400028f0eff */
[----:B------:R-:W-:Y:S02]  /*12c70*/  LEA.HI.X.SX32 R44, R11, R8, 0x1, P3 ;  /* 0x000000080b2c7211 */ /* 0x000fe400018f0eff */
[C---:B------:R-:W-:Y:S01]  /*12c80*/  IADD3 R250, P3, PT, R6.reuse, R242, RZ ;  /* 0x000000f206fa7210 */ /* 0x040fe20007f7e0ff */
[----:B------:R-:W2:Y:S01]  /*12c90*/  LDL.LU R11, [R1+0x3a8] ;  /* 0x0003a800010b7983 */ /* 0x000ea20000300800 */
[----:B------:R-:W-:-:S02]  /*12ca0*/  IADD3 R38, P4, PT, R6, R246, RZ ;  /* 0x000000f606267210 */ /* 0x000fc40007f9e0ff */
[-C--:B------:R-:W-:Y:S02]  /*12cb0*/  LEA.HI.X.SX32 R251, R242, R8.reuse, 0x1, P3 ;  /* 0x00000008f2fb7211 */ /* 0x080fe400018f0eff */
[----:B------:R-:W-:Y:S02]  /*12cc0*/  LEA.HI.X.SX32 R40, R246, R8, 0x1, P4 ;  /* 0x00000008f6287211 */ /* 0x000fe400020f0eff */
[----:B------:R-:W-:-:S04]  /*12cd0*/  IADD3 R248, P4, PT, R6, R240, RZ ;  /* 0x000000f006f87210 */ /* 0x000fc80007f9e0ff */
[----:B------:R-:W-:Y:S02]  /*12ce0*/  LEA.HI.X.SX32 R249, R240, R8, 0x1, P4 ;  /* 0x00000008f0f97211 */ /* 0x000fe400020f0eff */
[----:B---3--:R-:W-:-:S04]  /*12cf0*/  IADD3 R244, P5, PT, R6, R245, RZ ;  /* 0x000000f506f47210 */ /* 0x008fc80007fbe0ff */
[----:B------:R-:W-:Y:S02]  /*12d00*/  LEA.HI.X.SX32 R245, R245, R8, 0x1, P5 ;  /* 0x00000008f5f57211 */ /* 0x000fe400028f0eff */
[----:B----4-:R-:W-:-:S04]  /*12d10*/  IADD3 R242, P3, PT, R6, R243, RZ ;  /* 0x000000f306f27210 */ /* 0x010fc80007f7e0ff */
[----:B------:R-:W-:Y:S02]  /*12d20*/  LEA.HI.X.SX32 R243, R243, R8, 0x1, P3 ;  /* 0x00000008f3f37211 */ /* 0x000fe400018f0eff */
[----:B--2---:R-:W-:-:S04]  /*12d30*/  IADD3 R236, P5, PT, R6, R9, RZ ;  /* 0x0000000906ec7210 */ /* 0x004fc80007fbe0ff */
[-C--:B------:R-:W-:Y:S02]  /*12d40*/  LEA.HI.X.SX32 R237, R9, R8.reuse, 0x1, P5 ;  /* 0x0000000809ed7211 */ /* 0x080fe400028f0eff */
[----:B------:R-:W2:Y:S01]  /*12d50*/  LDL.LU R9, [R1+0x3ac] ;  /* 0x0003ac0001097983 */ /* 0x000ea20000300800 */
[C---:B------:R-:W-:Y:S02]  /*12d60*/  IADD3 R234, P3, PT, R6.reuse, R15, RZ ;  /* 0x0000000f06ea7210 */ /* 0x040fe40007f7e0ff */
[----:B------:R-:W-:Y:S02]  /*12d70*/  IADD3 R240, P4, PT, R6, R241, RZ ;  /* 0x000000f106f07210 */ /* 0x000fe40007f9e0ff */
[-C--:B------:R-:W-:Y:S02]  /*12d80*/  LEA.HI.X.SX32 R235, R15, R8.reuse, 0x1, P3 ;  /* 0x000000080feb7211 */ /* 0x080fe400018f0eff */
[----:B------:R-:W3:Y:S01]  /*12d90*/  LDL.LU R15, [R1+0x3b0] ;  /* 0x0003b000010f7983 */ /* 0x000ee20000300800 */
[----:B------:R-:W-:-:S02]  /*12da0*/  LEA.HI.X.SX32 R241, R241, R8, 0x1, P4 ;  /* 0x00000008f1f17211 */ /* 0x000fc400020f0eff */
[----:B------:R-:W-:-:S04]  /*12db0*/  IADD3 R232, P4, PT, R6, R25, RZ ;  /* 0x0000001906e87210 */ /* 0x000fc80007f9e0ff */
[----:B------:R-:W-:Y:S02]  /*12dc0*/  LEA.HI.X.SX32 R233, R25, R8, 0x1, P4 ;  /* 0x0000000819e97211 */ /* 0x000fe400020f0eff */
[----:B------:R-:W4:Y:S01]  /*12dd0*/  LDL.LU R25, [R1+0x3b4] ;  /* 0x0003b40001197983 */ /* 0x000f220000300800 */
[----:B------:R-:W-:-:S04]  /*12de0*/  IADD3 R34, P6, PT, R6, R247, RZ ;  /* 0x000000f706227210 */ /* 0x000fc80007fde0ff */
[----:B------:R-:W-:Y:S02]  /*12df0*/  LEA.HI.X.SX32 R36, R247, R8, 0x1, P6 ;  /* 0x00000008f7247211 */ /* 0x000fe400030f0eff */
[----:B------:R-:W-:-:S04]  /*12e00*/  IADD3 R246, P6, PT, R6, R238, RZ ;  /* 0x000000ee06f67210 */ /* 0x000fc80007fde0ff */
[----:B------:R-:W-:Y:S02]  /*12e10*/  LEA.HI.X.SX32 R247, R238, R8, 0x1, P6 ;  /* 0x00000008eef77211 */ /* 0x000fe400030f0eff */
[----:B------:R-:W-:-:S04]  /*12e20*/  IADD3 R238, P6, PT, R6, R239, RZ ;  /* 0x000000ef06ee7210 */ /* 0x000fc80007fde0ff */
[----:B------:R-:W-:Y:S02]  /*12e30*/  LEA.HI.X.SX32 R239, R239, R8, 0x1, P6 ;  /* 0x00000008efef7211 */ /* 0x000fe400030f0eff */
[C---:B------:R-:W-:Y:S02]  /*12e40*/  IADD3 R230, P6, PT, R6.reuse, R24, RZ ;  /* 0x0000001806e67210 */ /* 0x040fe40007fde0ff */
[----:B------:R-:W-:Y:S02]  /*12e50*/  IADD3 R228, P5, PT, R6, R18, RZ ;  /* 0x0000001206e47210 */ /* 0x000fe40007fbe0ff */
[-C--:B------:R-:W-:Y:S02]  /*12e60*/  LEA.HI.X.SX32 R231, R24, R8.reuse, 0x1, P6 ;  /* 0x0000000818e77211 */ /* 0x080fe400030f0eff */
[----:B------:R-:W4:Y:S01]  /*12e70*/  LDL.LU R24, [R1+0x3b8] ;  /* 0x0003b80001187983 */ /* 0x000f220000300800 */
[----:B------:R-:W-:Y:S02]  /*12e80*/  LEA.HI.X.SX32 R229, R18, R8, 0x1, P5 ;  /* 0x0000000812e57211 */ /* 0x000fe400028f0eff */
[C---:B------:R-:W-:Y:S01]  /*12e90*/  IADD3 R226, P3, PT, R6.reuse, R19, RZ ;  /* 0x0000001306e27210 */ /* 0x040fe20007f7e0ff */
[----:B------:R-:W4:Y:S01]  /*12ea0*/  LDL.LU R18, [R1+0x3bc] ;  /* 0x0003bc0001127983 */ /* 0x000f220000300800 */
[----:B------:R-:W-:-:S02]  /*12eb0*/  IADD3 R224, P4, PT, R6, R16, RZ ;  /* 0x0000001006e07210 */ /* 0x000fc40007f9e0ff */
[-C--:B------:R-:W-:Y:S02]  /*12ec0*/  LEA.HI.X.SX32 R227, R19, R8.reuse, 0x1, P3 ;  /* 0x0000000813e37211 */ /* 0x080fe400018f0eff */
[----:B------:R-:W4:Y:S01]  /*12ed0*/  LDL.LU R19, [R1+0x3c0] ;  /* 0x0003c00001137983 */ /* 0x000f220000300800 */
[----:B------:R-:W-:Y:S02]  /*12ee0*/  LEA.HI.X.SX32 R225, R16, R8, 0x1, P4 ;  /* 0x0000000810e17211 */ /* 0x000fe400020f0eff */
[----:B------:R-:W-:Y:S01]  /*12ef0*/  IADD3 R222, P6, PT, R6, R10, RZ ;  /* 0x0000000a06de7210 */ /* 0x000fe20007fde0ff */
[----:B------:R-:W4:Y:S03]  /*12f00*/  LDL.LU R16, [R1+0x3c4] ;  /* 0x0003c40001107983 */ /* 0x000f260000300800 */
[----:B------:R-:W-:Y:S02]  /*12f10*/  LEA.HI.X.SX32 R223, R10, R8, 0x1, P6 ;  /* 0x000000080adf7211 */ /* 0x000fe400030f0eff */
[----:B------:R-:W4:Y:S01]  /*12f20*/  LDL.LU R10, [R1+0x3c8] ;  /* 0x0003c800010a7983 */ /* 0x000f220000300800 */
[----:B------:R-:W-:-:S02]  /*12f30*/  IADD3 R220, P5, PT, R6, R17, RZ ;  /* 0x0000001106dc7210 */ /* 0x000fc40007fbe0ff */
[----:B------:R-:W-:Y:S02]  /*12f40*/  IADD3 R218, P3, PT, R6, R14, RZ ;  /* 0x0000000e06da7210 */ /* 0x000fe40007f7e0ff */
[-C--:B------:R-:W-:Y:S02]  /*12f50*/  LEA.HI.X.SX32 R221, R17, R8.reuse, 0x1, P5 ;  /* 0x0000000811dd7211 */ /* 0x080fe400028f0eff */
[----:B------:R-:W4:Y:S01]  /*12f60*/  LDL.LU R17, [R1+0x3cc] ;  /* 0x0003cc0001117983 */ /* 0x000f220000300800 */
[----:B------:R-:W-:Y:S02]  /*12f70*/  LEA.HI.X.SX32 R219, R14, R8, 0x1, P3 ;  /* 0x000000080edb7211 */ /* 0x000fe400018f0eff */
[C---:B------:R-:W-:Y:S01]  /*12f80*/  IADD3 R216, P4, PT, R6.reuse, R27, RZ ;  /* 0x0000001b06d87210 */ /* 0x040fe20007f9e0ff */
[----:B------:R-:W4:Y:S01]  /*12f90*/  LDL.LU R14, [R1+0x3d0] ;  /* 0x0003d000010e7983 */ /* 0x000f220000300800 */
[----:B------:R-:W-:Y:S02]  /*12fa0*/  IADD3 R214, P6, PT, R6, R12, RZ ;  /* 0x0000000c06d67210 */ /* 0x000fe40007fde0ff */
[----:B------:R-:W-:-:S02]  /*12fb0*/  LEA.HI.X.SX32 R217, R27, R8, 0x1, P4 ;  /* 0x000000081bd97211 */ /* 0x000fc400020f0eff */
[----:B------:R-:W4:Y:S01]  /*12fc0*/  LDL.LU R27, [R1+0x3d4] ;  /* 0x0003d400011b7983 */ /* 0x000f220000300800 */
[-C--:B------:R-:W-:Y:S02]  /*12fd0*/  LEA.HI.X.SX32 R215, R12, R8.reuse, 0x1, P6 ;  /* 0x000000080cd77211 */ /* 0x080fe400030f0eff */
[C---:B------:R-:W-:Y:S01]  /*12fe0*/  IADD3 R212, P5, PT, R6.reuse, R13, RZ ;  /* 0x0000000d06d47210 */ /* 0x040fe20007fbe0ff */
[----:B------:R-:W4:Y:S01]  /*12ff0*/  LDL.LU R12, [R1+0x3d8] ;  /* 0x0003d800010c7983 */ /* 0x000f220000300800 */
[----:B------:R-:W-:Y:S02]  /*13000*/  IADD3 R210, P3, PT, R6, R11, RZ ;  /* 0x0000000b06d27210 */ /* 0x000fe40007f7e0ff */
[-C--:B------:R-:W-:Y:S02]  /*13010*/  LEA.HI.X.SX32 R213, R13, R8.reuse, 0x1, P5 ;  /* 0x000000080dd57211 */ /* 0x080fe400028f0eff */
[----:B------:R-:W4:Y:S01]  /*13020*/  LDL.LU R13, [R1+0x3dc] ;  /* 0x0003dc00010d7983 */ /* 0x000f220000300800 */
[----:B------:R-:W-:-:S03]  /*13030*/  LEA.HI.X.SX32 R211, R11, R8, 0x1, P3 ;  /* 0x000000080bd37211 */ /* 0x000fc600018f0eff */
[----:B------:R-:W4:Y:S01]  /*13040*/  LDL.LU R11, [R1+0x3e0] ;  /* 0x0003e000010b7983 */ /* 0x000f220000300800 */
[----:B--2---:R-:W-:-:S04]  /*13050*/  IADD3 R208, P4, PT, R6, R9, RZ ;  /* 0x0000000906d07210 */ /* 0x004fc80007f9e0ff */
[----:B------:R-:W-:Y:S02]  /*13060*/  LEA.HI.X.SX32 R209, R9, R8, 0x1, P4 ;  /* 0x0000000809d17211 */ /* 0x000fe400020f0eff */
[----:B------:R-:W2:Y:S01]  /*13070*/  LDL.LU R9, [R1+0x3e4] ;  /* 0x0003e40001097983 */ /* 0x000ea20000300800 */
[----:B---3--:R-:W-:-:S04]  /*13080*/  IADD3 R206, P6, PT, R6, R15, RZ ;  /* 0x0000000f06ce7210 */ /* 0x008fc80007fde0ff */
[----:B------:R-:W-:Y:S02]  /*13090*/  LEA.HI.X.SX32 R207, R15, R8, 0x1, P6 ;  /* 0x000000080fcf7211 */ /* 0x000fe400030f0eff */
[----:B------:R-:W3:Y:S01]  /*130a0*/  LDL.LU R15, [R1+0x3e8] ;  /* 0x0003e800010f7983 */ /* 0x000ee20000300800 */
[----:B----4-:R-:W-:-:S04]  /*130b0*/  IADD3 R204, P5, PT, R6, R25, RZ ;  /* 0x0000001906cc7210 */ /* 0x010fc80007fbe0ff */
[----:B------:R-:W-:Y:S02]  /*130c0*/  LEA.HI.X.SX32 R205, R25, R8, 0x1, P5 ;  /* 0x0000000819cd7211 */ /* 0x000fe400028f0eff */
[----:B------:R-:W4:Y:S01]  /*130d0*/  LDL.LU R25, [R1+0x3ec] ;  /* 0x0003ec0001197983 */ /* 0x000f220000300800 */
[----:B------:R-:W-:-:S04]  /*130e0*/  IADD3 R202, P3, PT, R6, R24, RZ ;  /* 0x0000001806ca7210 */ /* 0x000fc80007f7e0ff */
[----:B------:R-:W-:Y:S02]  /*130f0*/  LEA.HI.X.SX32 R203, R24, R8, 0x1, P3 ;  /* 0x0000000818cb7211 */ /* 0x000fe400018f0eff */
[----:B------:R-:W4:Y:S01]  /*13100*/  LDL.LU R24, [R1+0x3f0] ;  /* 0x0003f00001187983 */ /* 0x000f220000300800 */
[C---:B------:R-:W-:Y:S02]  /*13110*/  IADD3 R200, P4, PT, R6.reuse, R18, RZ ;  /* 0x0000001206c87210 */ /* 0x040fe40007f9e0ff */
[----:B------:R-:W-:Y:S02]  /*13120*/  IADD3 R198, P6, PT, R6, R19, RZ ;  /* 0x0000001306c67210 */ /* 0x000fe40007fde0ff */
[-C--:B------:R-:W-:Y:S02]  /*13130*/  LEA.HI.X.SX32 R201, R18, R8.reuse, 0x1, P4 ;  /* 0x0000000812c97211 */ /* 0x080fe400020f0eff */
[----:B------:R-:W4:Y:S01]  /*13140*/  LDL.LU R18, [R1+0x3f4] ;  /* 0x0003f40001127983 */ /* 0x000f220000300800 */
[----:B------:R-:W-:-:S02]  /*13150*/  LEA.HI.X.SX32 R199, R19, R8, 0x1, P6 ;  /* 0x0000000813c77211 */ /* 0x000fc400030f0eff */
[C---:B------:R-:W-:Y:S01]  /*13160*/  IADD3 R196, P5, PT, R6.reuse, R16, RZ ;  /* 0x0000001006c47210 */ /* 0x040fe20007fbe0ff */
[----:B------:R-:W4:Y:S01]  /*13170*/  LDL.LU R19, [R1+0x3f8] ;  /* 0x0003f80001137983 */ /* 0x000f220000300800 */
[----:B------:R-:W-:Y:S02]  /*13180*/  IADD3 R194, P3, PT, R6, R10, RZ ;  /* 0x0000000a06c27210 */ /* 0x000fe40007f7e0ff */
[-C--:B------:R-:W-:Y:S02]  /*13190*/  LEA.HI.X.SX32 R197, R16, R8.reuse, 0x1, P5 ;  /* 0x0000000810c57211 */ /* 0x080fe400028f0eff */
[----:B------:R-:W4:Y:S01]  /*131a0*/  LDL.LU R16, [R1+0x3fc] ;  /* 0x0003fc0001107983 */ /* 0x000f220000300800 */
[----:B------:R-:W-:-:S03]  /*131b0*/  LEA.HI.X.SX32 R195, R10, R8, 0x1, P3 ;  /* 0x000000080ac37211 */ /* 0x000fc600018f0eff */
[----:B------:R-:W4:Y:S01]  /*131c0*/  LDL.LU R10, [R1+0x400] ;  /* 0x00040000010a7983 */ /* 0x000f220000300800 */
[C---:B------:R-:W-:Y:S02]  /*131d0*/  IADD3 R192, P4, PT, R6.reuse, R17, RZ ;  /* 0x0000001106c07210 */ /* 0x040fe40007f9e0ff */
[----:B------:R-:W-:Y:S02]  /*131e0*/  IADD3 R188, P6, PT, R6, R14, RZ ;  /* 0x0000000e06bc7210 */ /* 0x000fe40007fde0ff */
[-C--:B------:R-:W-:Y:S02]  /*131f0*/  LEA.HI.X.SX32 R193, R17, R8.reuse, 0x1, P4 ;  /* 0x0000000811c17211 */ /* 0x080fe400020f0eff */
[----:B------:R-:W4:Y:S01]  /*13200*/  LDL.LU R17, [R1+0x404] ;  /* 0x0004040001117983 */ /* 0x000f220000300800 */
[----:B------:R-:W-:-:S03]  /*13210*/  LEA.HI.X.SX32 R189, R14, R8, 0x1, P6 ;  /* 0x000000080ebd7211 */ /* 0x000fc600030f0eff */
[----:B------:R-:W4:Y:S01]  /*13220*/  LDL.LU R14, [R1+0x408] ;  /* 0x00040800010e7983 */ /* 0x000f220000300800 */
[----:B------:R-:W-:-:S03]  /*13230*/  IADD3 R184, P3, PT, R6, R12, RZ ;  /* 0x0000000c06b87210 */ /* 0x000fc60007f7e0ff */
[----:B------:R-:W4:Y:S01]  /*13240*/  LDL.LU R26, [R1+0x40c] ;  /* 0x00040c00011a7983 */ /* 0x000f220000300800 */
[-C--:B------:R-:W-:Y:S02]  /*13250*/  LEA.HI.X.SX32 R191, R12, R8.reuse, 0x1, P3 ;  /* 0x000000080cbf7211 */ /* 0x080fe400018f0eff */
[C---:B------:R-:W-:Y:S01]  /*13260*/  IADD3 R182, P4, PT, R6.reuse, R13, RZ ;  /* 0x0000000d06b67210 */ /* 0x040fe20007f9e0ff */
[----:B------:R-:W4:Y:S03]  /*13270*/  LDL.LU R12, [R1+0x410] ;  /* 0x00041000010c7983 */ /* 0x000f260000300800 */
[----:B-1----:R-:W-:Y:S02]  /*13280*/  LEA.HI.X.SX32 R0, R13, R8, 0x1, P4 ;  /* 0x000000080d007211 */ /* 0x002fe400020f0eff */
[----:B------:R-:W4:Y:S01]  /*13290*/  LDL.LU R13, [R1+0x414] ;  /* 0x00041400010d7983 */ /* 0x000f220000300800 */
[----:B------:R-:W-:-:S02]  /*132a0*/  IADD3 R180, P6, PT, R6, R11, RZ ;  /* 0x0000000b06b47210 */ /* 0x000fc40007fde0ff */
[C---:B------:R-:W-:Y:S01]  /*132b0*/  IADD3 R186, P5, PT, R6.reuse, R27, RZ ;  /* 0x0000001b06ba7210 */ /* 0x040fe20007fbe0ff */
[----:B------:R1:W-:Y:S03]  /*132c0*/  STL [R1+0x134], R0 ;  /* 0x0001340001007387 */ /* 0x0003e60000100800 */
[-C--:B------:R-:W-:Y:S02]  /*132d0*/  LEA.HI.X.SX32 R187, R27, R8.reuse, 0x1, P5 ;  /* 0x000000081bbb7211 */ /* 0x080fe400028f0eff */
[----:B-1----:R-:W-:Y:S02]  /*132e0*/  LEA.HI.X.SX32 R0, R11, R8, 0x1, P6 ;  /* 0x000000080b007211 */ /* 0x002fe400030f0eff */
[----:B------:R-:W4:Y:S04]  /*132f0*/  LDL.LU R11, [R1+0x418] ;  /* 0x00041800010b7983 */ /* 0x000f280000300800 */
[----:B------:R1:W-:Y:S01]  /*13300*/  STL [R1+0x138], R0 ;  /* 0x0001380001007387 */ /* 0x0003e20000100800 */
[----:B--2---:R-:W-:-:S04]  /*13310*/  IADD3 R178, P5, PT, R6, R9, RZ ;  /* 0x0000000906b27210 */ /* 0x004fc80007fbe0ff */
[----:B-1----:R-:W-:Y:S02]  /*13320*/  LEA.HI.X.SX32 R0, R9, R8, 0x1, P5 ;  /* 0x0000000809007211 */ /* 0x002fe400028f0eff */
[----:B------:R-:W2:Y:S01]  /*13330*/  LDL.LU R9, [R1+0x41c] ;  /* 0x00041c0001097983 */ /* 0x000ea20000300800 */
[----:B---3--:R-:W-:-:S03]  /*13340*/  IADD3 R176, P3, PT, R6, R15, RZ ;  /* 0x0000000f06b07210 */ /* 0x008fc60007f7e0ff */
[----:B------:R1:W-:Y:S01]  /*13350*/  STL [R1+0x13c], R0 ;  /* 0x00013c0001007387 */ /* 0x0003e20000100800 */
[----:B----4-:R-:W-:Y:S02]  /*13360*/  IADD3 R174, P4, PT, R6, R25, RZ ;  /* 0x0000001906ae7210 */ /* 0x010fe40007f9e0ff */
[-C--:B-1----:R-:W-:Y:S02]  /*13370*/  LEA.HI.X.SX32 R0, R15, R8.reuse, 0x1, P3 ;  /* 0x000000080f007211 */ /* 0x082fe400018f0eff */
[----:B------:R-:W3:Y:S04]  /*13380*/  LDL.LU R15, [R1+0x420] ;  /* 0x00042000010f7983 */ /* 0x000ee80000300800 */
[----:B------:R1:W-:Y:S02]  /*13390*/  STL [R1+0x140], R0 ;  /* 0x0001400001007387 */ /* 0x0003e40000100800 */
[----:B-1----:R-:W-:-:S02]  /*133a0*/  LEA.HI.X.SX32 R0, R25, R8, 0x1, P4 ;  /* 0x0000000819007211 */ /* 0x002fc400020f0eff */
[----:B------:R-:W4:Y:S04]  /*133b0*/  LDL.LU R25, [R1+0x424] ;  /* 0x0004240001197983 */ /* 0x000f280000300800 */
[----:B------:R1:W-:Y:S04]  /*133c0*/  STL [R1+0x144], R0 ;  /* 0x0001440001007387 */ /* 0x0003e80000100800 */
[----:B------:R-:W4:Y:S01]  /*133d0*/  LDL.LU R27, [R1+0x428] ;  /* 0x00042800011b7983 */ /* 0x000f220000300800 */
[C---:B------:R-:W-:Y:S02]  /*133e0*/  IADD3 R172, P6, PT, R6.reuse, R24, RZ ;  /* 0x0000001806ac7210 */ /* 0x040fe40007fde0ff */
[----:B------:R-:W-:-:S02]  /*133f0*/  IADD3 R170, P5, PT, R6, R18, RZ ;  /* 0x0000001206aa7210 */ /* 0x000fc40007fbe0ff */
[----:B-1----:R-:W-:Y:S02]  /*13400*/  LEA.HI.X.SX32 R0, R24, R8, 0x1, P6 ;  /* 0x0000000818007211 */ /* 0x002fe400030f0eff */
[----:B------:R-:W-:-:S03]  /*13410*/  IADD3 R168, P3, PT, R6, R19, RZ ;  /* 0x0000001306a87210 */ /* 0x000fc60007f7e0ff */
[----:B------:R1:W-:Y:S04]  /*13420*/  STL [R1+0x148], R0 ;  /* 0x0001480001007387 */ /* 0x0003e80000100800 */
[----:B------:R-:W4:Y:S01]  /*13430*/  LDL.LU R24, [R1+0x42c] ;  /* 0x00042c0001187983 */ /* 0x000f220000300800 */
        /* <DEDUP_REMOVED lines=8> */
[----:B-1----:R-:W-:-:S05]  /*134c0*/  LEA.HI.X.SX32 R0, R16, R8, 0x1, P4 ;  /* 0x0000000810007211 */ /* 0x002fca00020f0eff */
[----:B------:R1:W-:Y:S01]  /*134d0*/  STL [R1+0x154], R0 ;  /* 0x0001540001007387 */ /* 0x0003e20000100800 */
[----:B------:R-:W-:Y:S02]  /*134e0*/  IADD3 R162, P5, PT, R6, R17, RZ ;  /* 0x0000001106a27210 */ /* 0x000fe40007fbe0ff */
[----:B-1----:R-:W-:Y:S02]  /*134f0*/  LEA.HI.X.SX32 R0, R10, R8, 0x1, P6 ;  /* 0x000000080a007211 */ /* 0x002fe400030f0eff */
[----:B------:R-:W4:Y:S04]  /*13500*/  LDL.LU R10, [R1+0x438] ;  /* 0x00043800010a7983 */ /* 0x000f280000300800 */
[----:B------:R1:W-:Y:S04]  /*13510*/  STL [R1+0x158], R0 ;  /* 0x0001580001007387 */ /* 0x0003e80000100800 */
[----:B------:R-:W4:Y:S01]  /*13520*/  LDL.LU R16, [R1+0x43c] ;  /* 0x00043c0001107983 */ /* 0x000f220000300800 */
[----:B------:R-:W-:-:S02]  /*13530*/  IADD3 R160, P3, PT, R6, R14, RZ ;  /* 0x0000000e06a07210 */ /* 0x000fc40007f7e0ff */
[----:B------:R-:W-:Y:S02]  /*13540*/  IADD3 R158, P4, PT, R6, R26, RZ ;  /* 0x0000001a069e7210 */ /* 0x000fe40007f9e0ff */
[-C--:B-1----:R-:W-:Y:S02]  /*13550*/  LEA.HI.X.SX32 R0, R17, R8.reuse, 0x1, P5 ;  /* 0x0000000811007211 */ /* 0x082fe400028f0eff */
[----:B------:R-:W4:Y:S01]  /*13560*/  LDL.LU R17, [R1+0x440] ;  /* 0x0004400001117983 */ /* 0x000f220000300800 */
[----:B------:R-:W-:-:S03]  /*13570*/  LEA.HI.X.SX32 R2, R26, R8, 0x1, P4 ;  /* 0x000000081a027211 */ /* 0x000fc600020f0eff */
[----:B------:R1:W-:Y:S01]  /*13580*/  STL [R1+0x15c], R0 ;  /* 0x00015c0001007387 */ /* 0x0003e20000100800 */
[----:B------:R-:W-:Y:S02]  /*13590*/  IADD3 R156, P6, PT, R6, R12, RZ ;  /* 0x0000000c069c7210 */ /* 0x000fe40007fde0ff */
[----:B-1----:R-:W-:Y:S02]  /*135a0*/  LEA.HI.X.SX32 R0, R14, R8, 0x1, P3 ;  /* 0x000000080e007211 */ /* 0x002fe400018f0eff */
[----:B------:R-:W4:Y:S01]  /*135b0*/  LDL.LU R14, [R1+0x444] ;  /* 0x00044400010e7983 */ /* 0x000f220000300800 */
[----:B------:R-:W-:-:S03]  /*135c0*/  IADD3 R154, P5, PT, R6, R13, RZ ;  /* 0x0000000d069a7210 */ /* 0x000fc60007fbe0ff */
[----:B------:R1:W-:Y:S04]  /*135d0*/  STL [R1+0x160], R0 ;  /* 0x0001600001007387 */ /* 0x0003e80000100800 */
[----:B------:R-:W-:Y:S01]  /*135e0*/  STL [R1+0x164], R2 ;  /* 0x0001640201007387 */ /* 0x000fe20000100800 */
[----:B-1----:R-:W-:-:S03]  /*135f0*/  LEA.HI.X.SX32 R0, R12, R8, 0x1, P6 ;  /* 0x000000080c007211 */ /* 0x002fc600030f0eff */
[----:B------:R-:W4:Y:S01]  /*13600*/  LDL.LU R12, [R1+0x448] ;  /* 0x00044800010c7983 */ /* 0x000f220000300800 */
[----:B------:R-:W-:-:S03]  /*13610*/  IADD3 R152, P3, PT, R6, R11, RZ ;  /* 0x0000000b06987210 */ /* 0x000fc60007f7e0ff */
[----:B------:R1:W-:Y:S02]  /*13620*/  STL [R1+0x168], R0 ;  /* 0x0001680001007387 */ /* 0x0003e40000100800 */
[-C--:B-1----:R-:W-:Y:S02]  /*13630*/  LEA.HI.X.SX32 R0, R13, R8.reuse, 0x1, P5 ;  /* 0x000000080d007211 */ /* 0x082fe400028f0eff */
[----:B------:R-:W4:Y:S04]  /*13640*/  LDL.LU R13, [R1+0x44c] ;  /* 0x00044c00010d7983 */ /* 0x000f280000300800 */
[----:B------:R1:W-:Y:S02]  /*13650*/  STL [R1+0x16c], R0 ;  /* 0x00016c0001007387 */ /* 0x0003e40000100800 */
[----:B-1----:R-:W-:-:S02]  /*13660*/  LEA.HI.X.SX32 R0, R11, R8, 0x1, P3 ;  /* 0x000000080b007211 */ /* 0x002fc400018f0eff */
[----:B------:R-:W4:Y:S04]  /*13670*/  LDL.LU R11, [R1+0x450] ;  /* 0x00045000010b7983 */ /* 0x000f280000300800 */
[----:B------:R1:W-:Y:S01]  /*13680*/  STL [R1+0x170], R0 ;  /* 0x0001700001007387 */ /* 0x0003e20000100800 */
[----:B--2---:R-:W-:-:S04]  /*13690*/  IADD3 R150, P4, PT, R6, R9, RZ ;  /* 0x0000000906967210 */ /* 0x004fc80007f9e0ff */
[----:B-1----:R-:W-:Y:S02]  /*136a0*/  LEA.HI.X.SX32 R0, R9, R8, 0x1, P4 ;  /* 0x0000000809007211 */ /* 0x002fe400020f0eff */
[----:B------:R-:W2:Y:S04]  /*136b0*/  LDL.LU R9, [R1+0x454] ;  /* 0x0004540001097983 */ /* 0x000ea80000300800 */
[----:B------:R1:W-:Y:S01]  /*136c0*/  STL [R1+0x174], R0 ;  /* 0x0001740001007387 */ /* 0x0003e20000100800 */
[----:B---3--:R-:W-:-:S04]  /*136d0*/  IADD3 R148, P6, PT, R6, R15, RZ ;  /* 0x0000000f06947210 */ /* 0x008fc80007fde0ff */
[----:B-1----:R-:W-:Y:S02]  /*136e0*/  LEA.HI.X.SX32 R0, R15, R8, 0x1, P6 ;  /* 0x000000080f007211 */ /* 0x002fe400030f0eff */
[----:B------:R-:W3:Y:S04]  /*136f0*/  LDL.LU R15, [R1+0x458] ;  /* 0x00045800010f7983 */ /* 0x000ee80000300800 */
[----:B------:R1:W-:Y:S01]  /*13700*/  STL [R1+0x178], R0 ;  /* 0x0001780001007387 */ /* 0x0003e20000100800 */
[----:B----4-:R-:W-:-:S04]  /*13710*/  IADD3 R146, P5, PT, R6, R25, RZ ;  /* 0x0000001906927210 */ /* 0x010fc80007fbe0ff */
[----:B-1----:R-:W-:Y:S02]  /*13720*/  LEA.HI.X.SX32 R0, R25, R8, 0x1, P5 ;  /* 0x0000000819007211 */ /* 0x002fe400028f0eff */
[----:B------:R-:W4:Y:S01]  /*13730*/  LDL.LU R25, [R1+0x45c] ;  /* 0x00045c0001197983 */ /* 0x000f220000300800 */
[----:B------:R-:W-:-:S03]  /*13740*/  IADD3 R144, P3, PT, R6, R27, RZ ;  /* 0x0000001b06907210 */ /* 0x000fc60007f7e0ff */
[----:B------:R1:W-:Y:S04]  /*13750*/  STL [R1+0x17c], R0 ;  /* 0x00017c0001007387 */ /* 0x0003e80000100800 */
[----:B------:R-:W4:Y:S01]  /*13760*/  LDL.LU R29, [R1+0x460] ;  /* 0x00046000011d7983 */ /* 0x000f220000300800 */
[----:B-1----:R-:W-:-:S05]  /*13770*/  LEA.HI.X.SX32 R0, R27, R8, 0x1, P3 ;  /* 0x000000081b007211 */ /* 0x002fca00018f0eff */
[----:B------:R1:W-:Y:S04]  /*13780*/  STL [R1+0x180], R0 ;  /* 0x0001800001007387 */ /* 0x0003e80000100800 */
[----:B------:R-:W4:Y:S01]  /*13790*/  LDL.LU R27, [R1+0x464] ;  /* 0x00046400011b7983 */ /* 0x000f220000300800 */
[----:B------:R-:W-:-:S04]  /*137a0*/  IADD3 R142, P4, PT, R6, R24, RZ ;  /* 0x00000018068e7210 */ /* 0x000fc80007f9e0ff */
[----:B-1----:R-:W-:Y:S02]  /*137b0*/  LEA.HI.X.SX32 R0, R24, R8, 0x1, P4 ;  /* 0x0000000818007211 */ /* 0x002fe400020f0eff */
[----:B------:R-:W-:-:S03]  /*137c0*/  IADD3 R140, P6, PT, R6, R18, RZ ;  /* 0x00000012068c7210 */ /* 0x000fc60007fde0ff */
[----:B------:R1:W-:Y:S01]  /*137d0*/  STL [R1+0x184], R0 ;  /* 0x0001840001007387 */ /* 0x0003e20000100800 */
[----:B------:R-:W-:Y:S02]  /*137e0*/  LEA.HI.X.SX32 R2, R18, R8, 0x1, P6 ;  /* 0x0000000812027211 */ /* 0x000fe400030f0eff */
[----:B------:R-:W-:-:S03]  /*137f0*/  IADD3 R138, P5, PT, R6, R19, RZ ;  /* 0x00000013068a7210 */ /* 0x000fc60007fbe0ff */
[----:B------:R-:W-:Y:S01]  /*13800*/  STL [R1+0x188], R2 ;  /* 0x0001880201007387 */ /* 0x000fe20000100800 */
[----:B-1----:R-:W-:-:S03]  /*13810*/  LEA.HI.X.SX32 R0, R19, R8, 0x1, P5 ;  /* 0x0000000813007211 */ /* 0x002fc600028f0eff */
[----:B------:R-:W4:Y:S04]  /*13820*/  LDL.LU R26, [R1+0x468] ;  /* 0x00046800011a7983 */ /* 0x000f280000300800 */
[----:B------:R1:W-:Y:S01]  /*13830*/  STL [R1+0x18c], R0 ;  /* 0x00018c0001007387 */ /* 0x0003e20000100800 */
[----:B------:R-:W-:-:S04]  /*13840*/  IADD3 R136, P3, PT, R6, R10, RZ ;  /* 0x0000000a06887210 */ /* 0x000fc80007f7e0ff */
[----:B-1----:R-:W-:Y:S02]  /*13850*/  LEA.HI.X.SX32 R0, R10, R8, 0x1, P3 ;  /* 0x000000080a007211 */ /* 0x002fe400018f0eff */
[----:B------:R-:W4:Y:S01]  /*13860*/  LDL.LU R10, [R1+0x46c] ;  /* 0x00046c00010a7983 */ /* 0x000f220000300800 */
[----:B------:R-:W-:-:S03]  /*13870*/  IADD3 R134, P4, PT, R6, R16, RZ ;  /* 0x0000001006867210 */ /* 0x000fc60007f9e0ff */
[----:B------:R-:W4:Y:S04]  /*13880*/  LDL.LU R24, [R1+0x470] ;  /* 0x0004700001187983 */ /* 0x000f280000300800 */
[----:B------:R1:W-:Y:S01]  /*13890*/  STL [R1+0x190], R0 ;  /* 0x0001900001007387 */ /* 0x0003e20000100800 */
[----:B------:R-:W-:-:S03]  /*138a0*/  IADD3 R132, P6, PT, R6, R17, RZ ;  /* 0x0000001106847210 */ /* 0x000fc60007fde0ff */
[----:B------:R-:W4:Y:S01]  /*138b0*/  LDL.LU R18, [R1+0x474] ;  /* 0x0004740001127983 */ /* 0x000f220000300800 */
[----:B-1----:R-:W-:-:S05]  /*138c0*/  LEA.HI.X.SX32 R0, R16, R8, 0x1, P4 ;  /* 0x0000000810007211 */ /* 0x002fca00020f0eff */
[----:B------:R1:W-:Y:S01]  /*138d0*/  STL [R1+0x194], R0 ;  /* 0x0001940001007387 */ /* 0x0003e20000100800 */
[----:B------:R-:W-:-:S03]  /*138e0*/  IADD3 R130, P5, PT, R6, R14, RZ ;  /* 0x0000000e06827210 */ /* 0x000fc60007fbe0ff */
[----:B------:R-:W4:Y:S01]  /*138f0*/  LDL.LU R16, [R1+0x478] ;  /* 0x0004780001107983 */ /* 0x000f220000300800 */
[----:B-1----:R-:W-:-:S05]  /*13900*/  LEA.HI.X.SX32 R0, R17, R8, 0x1, P6 ;  /* 0x0000000811007211 */ /* 0x002fca00030f0eff */
[----:B------:R1:W-:Y:S04]  /*13910*/  STL [R1+0x198], R0 ;  /* 0x0001980001007387 */ /* 0x0003e80000100800 */
[----:B------:R-:W4:Y:S01]  /*13920*/  LDL.LU R17, [R1+0x47c] ;  /* 0x00047c0001117983 */ /* 0x000f220000300800 */
[----:B------:R-:W-:Y:S02]  /*13930*/  IADD3 R128, P3, PT, R6, R12, RZ ;  /* 0x0000000c06807210 */ /* 0x000fe40007f7e0ff */
[----:B-1----:R-:W-:-:S05]  /*13940*/  LEA.HI.X.SX32 R0, R14, R8, 0x1, P5 ;  /* 0x000000080e007211 */ /* 0x002fca00028f0eff */
[----:B------:R1:W-:Y:S01]  /*13950*/  STL [R1+0x19c], R0 ;  /* 0x00019c0001007387 */ /* 0x0003e20000100800 */
[----:B------:R-:W-:Y:S02]  /*13960*/  IADD3 R31, P4, PT, R6, R13, RZ ;  /* 0x0000000d061f7210 */ /* 0x000fe40007f9e0ff */
[----:B-1----:R-:W-:Y:S02]  /*13970*/  LEA.HI.X.SX32 R0, R12, R8, 0x1, P3 ;  /* 0x000000080c007211 */ /* 0x002fe400018f0eff */
[----:B------:R-:W4:Y:S04]  /*13980*/  LDL.LU R12, [R1+0x480] ;  /* 0x00048000010c7983 */ /* 0x000f280000300800 */
[----:B------:R-:W4:Y:S04]  /*13990*/  LDL.LU R14, [R1+0x484] ;  /* 0x00048400010e7983 */ /* 0x000f280000300800 */
[----:B------:R1:W-:Y:S01]  /*139a0*/  STL [R1+0x1a0], R0 ;  /* 0x0001a00001007387 */ /* 0x0003e20000100800 */
[----:B------:R-:W-:-:S02]  /*139b0*/  IADD3 R33, P6, PT, R6, R11, RZ ;  /* 0x0000000b06217210 */ /* 0x000fc40007fde0ff */
[-C--:B-1----:R-:W-:Y:S02]  /*139c0*/  LEA.HI.X.SX32 R0, R13, R8.reuse, 0x1, P4 ;  /* 0x000000080d007211 */ /* 0x082fe400020f0eff */
[----:B------:R-:W4:Y:S04]  /*139d0*/  LDL.LU R13, [R1+0x488] ;  /* 0x00048800010d7983 */ /* 0x000f280000300800 */
[----:B------:R1:W-:Y:S02]  /*139e0*/  STL [R1+0x1a4], R0 ;  /* 0x0001a40001007387 */ /* 0x0003e40000100800 */
[----:B-1----:R-:W-:Y:S02]  /*139f0*/  LEA.HI.X.SX32 R0, R11, R8, 0x1, P6 ;  /* 0x000000080b007211 */ /* 0x002fe400030f0eff */
        /* <DEDUP_REMOVED lines=9> */
[----:B------:R-:W3:Y:S01]  /*13a90*/  LDL.LU R19, [R1+0x498] ;  /* 0x0004980001137983 */ /* 0x000ee20000300800 */
[----:B----4-:R-:W-:-:S03]  /*13aa0*/  IADD3 R39, P4, PT, R6, R25, RZ ;  /* 0x0000001906277210 */ /* 0x010fc60007f9e0ff */
[----:B------:R1:W-:Y:S01]  /*13ab0*/  STL [R1+0x1b0], R0 ;  /* 0x0001b00001007387 */ /* 0x0003e20000100800 */
[----:B------:R-:W-:Y:S02]  /*13ac0*/  IADD3 R41, P6, PT, R6, R29, RZ ;  /* 0x0000001d06297210 */ /* 0x000fe40007fde0ff */
[-C--:B-1----:R-:W-:Y:S02]  /*13ad0*/  LEA.HI.X.SX32 R0, R25, R8.reuse, 0x1, P4 ;  /* 0x0000000819007211 */ /* 0x082fe400020f0eff */
[----:B------:R-:W4:Y:S01]  /*13ae0*/  LDL.LU R25, [R1+0x49c] ;  /* 0x00049c0001197983 */ /* 0x000f220000300800 */
[----:B------:R-:W-:-:S03]  /*13af0*/  LEA.HI.X.SX32 R2, R29, R8, 0x1, P6 ;  /* 0x000000081d027211 */ /* 0x000fc600030f0eff */
[----:B------:R1:W-:Y:S01]  /*13b00*/  STL [R1+0x1b4], R0 ;  /* 0x0001b40001007387 */ /* 0x0003e20000100800 */
[----:B------:R-:W-:-:S03]  /*13b10*/  IADD3 R43, P5, PT, R6, R27, RZ ;  /* 0x0000001b062b7210 */ /* 0x000fc60007fbe0ff */
[----:B------:R1:W-:Y:S02]  /*13b20*/  STL [R1+0x1b8], R2 ;  /* 0x0001b80201007387 */ /* 0x0003e40000100800 */
[----:B-1----:R-:W-:Y:S02]  /*13b30*/  LEA.HI.X.SX32 R0, R27, R8, 0x1, P5 ;  /* 0x000000081b007211 */ /* 0x002fe400028f0eff */
[----:B------:R-:W4:Y:S04]  /*13b40*/  LDL.LU R27, [R1+0x4a0] ;  /* 0x0004a000011b7983 */ /* 0x000f280000300800 */
[----:B------:R1:W-:Y:S01]  /*13b50*/  STL [R1+0x1bc], R0 ;  /* 0x0001bc0001007387 */ /* 0x0003e20000100800 */
[----:B------:R-:W-:-:S04]  /*13b60*/  IADD3 R45, P3, PT, R6, R26, RZ ;  /* 0x0000001a062d7210 */ /* 0x000fc80007f7e0ff */
[----:B------:R-:W-:-:S05]  /*13b70*/  LEA.HI.X.SX32 R2, R26, R8, 0x1, P3 ;  /* 0x000000081a027211 */ /* 0x000fca00018f0eff */
[----:B------:R1:W-:Y:S01]  /*13b80*/  STL [R1+0x1c0], R2 ;  /* 0x0001c00201007387 */ /* 0x0003e20000100800 */
[----:B------:R-:W-:-:S04]  /*13b90*/  IADD3 R47, P4, PT, R6, R10, RZ ;  /* 0x0000000a062f7210 */ /* 0x000fc80007f9e0ff */
[----:B-1----:R-:W-:Y:S02]  /*13ba0*/  LEA.HI.X.SX32 R0, R10, R8, 0x1, P4 ;  /* 0x000000080a007211 */ /* 0x002fe400020f0eff */
[C---:B------:R-:W-:Y:S01]  /*13bb0*/  IADD3 R49, P6, PT, R6.reuse, R24, RZ ;  /* 0x0000001806317210 */ /* 0x040fe20007fde0ff */
[----:B------:R-:W4:Y:S04]  /*13bc0*/  LDL.LU R10, [R1+0x4a4] ;  /* 0x0004a400010a7983 */ /* 0x000f280000300800 */
[----:B------:R1:W-:Y:S01]  /*13bd0*/  STL [R1+0x1c4], R0 ;  /* 0x0001c40001007387 */ /* 0x0003e20000100800 */
[----:B------:R-:W-:-:S04]  /*13be0*/  IADD3 R51, P5, PT, R6, R18, RZ ;  /* 0x0000001206337210 */ /* 0x000fc80007fbe0ff */
[-C--:B------:R-:W-:Y:S02]  /*13bf0*/  LEA.HI.X.SX32 R2, R18, R8.reuse, 0x1, P5 ;  /* 0x0000000812027211 */ /* 0x080fe400028f0eff */
[----:B-1----:R-:W-:Y:S02]  /*13c00*/  LEA.HI.X.SX32 R0, R24, R8, 0x1, P6 ;  /* 0x0000000818007211 */ /* 0x002fe400030f0eff */
[----:B------:R-:W4:Y:S01]  /*13c10*/  LDL.LU R24, [R1+0x4a8] ;  /* 0x0004a80001187983 */ /* 0x000f220000300800 */
[----:B------:R-:W-:-:S03]  /*13c20*/  IADD3 R53, P3, PT, R6, R16, RZ ;  /* 0x0000001006357210 */ /* 0x000fc60007f7e0ff */
[----:B------:R1:W-:Y:S04]  /*13c30*/  STL [R1+0x1c8], R0 ;  /* 0x0001c80001007387 */ /* 0x0003e80000100800 */
[----:B------:R-:W-:Y:S04]  /*13c40*/  STL [R1+0x1cc], R2 ;  /* 0x0001cc0201007387 */ /* 0x000fe80000100800 */
[----:B------:R-:W4:Y:S01]  /*13c50*/  LDL.LU R18, [R1+0x4ac] ;  /* 0x0004ac0001127983 */ /* 0x000f220000300800 */
[----:B-1----:R-:W-:Y:S02]  /*13c60*/  LEA.HI.X.SX32 R0, R16, R8, 0x1, P3 ;  /* 0x0000000810007211 */ /* 0x002fe400018f0eff */
[----:B------:R-:W-:-:S03]  /*13c70*/  IADD3 R55, P4, PT, R6, R17, RZ ;  /* 0x0000001106377210 */ /* 0x000fc60007f9e0ff */
[----:B------:R1:W-:Y:S04]  /*13c80*/  STL [R1+0x1d4], R0 ;  /* 0x0001d40001007387 */ /* 0x0003e80000100800 */
[----:B------:R-:W4:Y:S01]  /*13c90*/  LDL.LU R16, [R1+0x4b0] ;  /* 0x0004b00001107983 */ /* 0x000f220000300800 */
[----:B-1----:R-:W-:-:S05]  /*13ca0*/  LEA.HI.X.SX32 R0, R17, R8, 0x1, P4 ;  /* 0x0000000811007211 */ /* 0x002fca00020f0eff */
[----:B------:R1:W-:Y:S01]  /*13cb0*/  STL [R1+0x1d8], R0 ;  /* 0x0001d80001007387 */ /* 0x0003e20000100800 */
[----:B------:R-:W-:-:S04]  /*13cc0*/  IADD3 R57, P6, PT, R6, R12, RZ ;  /* 0x0000000c06397210 */ /* 0x000fc80007fde0ff */
[----:B-1----:R-:W-:Y:S02]  /*13cd0*/  LEA.HI.X.SX32 R0, R12, R8, 0x1, P6 ;  /* 0x000000080c007211 */ /* 0x002fe400030f0eff */
[C---:B------:R-:W-:Y:S01]  /*13ce0*/  IADD3 R59, P5, PT, R6.reuse, R14, RZ ;  /* 0x0000000e063b7210 */ /* 0x040fe20007fbe0ff */
[----:B------:R-:W4:Y:S04]  /*13cf0*/  LDL.LU R12, [R1+0x4b4] ;  /* 0x0004b400010c7983 */ /* 0x000f280000300800 */
[----:B------:R1:W-:Y:S01]  /*13d00*/  STL [R1+0x1dc], R0 ;  /* 0x0001dc0001007387 */ /* 0x0003e20000100800 */
[----:B------:R-:W-:Y:S02]  /*13d10*/  IADD3 R61, P3, PT, R6, R13, RZ ;  /* 0x0000000d063d7210 */ /* 0x000fe40007f7e0ff */
[----:B-1----:R-:W-:-:S02]  /*13d20*/  LEA.HI.X.SX32 R0, R14, R8, 0x1, P5 ;  /* 0x000000080e007211 */ /* 0x002fc400028f0eff */
[----:B------:R-:W-:-:S03]  /*13d30*/  LEA.HI.X.SX32 R2, R13, R8, 0x1, P3 ;  /* 0x000000080d027211 */ /* 0x000fc600018f0eff */
[----:B------:R1:W-:Y:S01]  /*13d40*/  STL [R1+0x1e0], R0 ;  /* 0x0001e00001007387 */ /* 0x0003e20000100800 */
[----:B------:R-:W-:-:S03]  /*13d50*/  IADD3 R63, P4, PT, R6, R11, RZ ;  /* 0x0000000b063f7210 */ /* 0x000fc60007f9e0ff */
[----:B------:R-:W-:Y:S01]  /*13d60*/  STL [R1+0x1e4], R2 ;  /* 0x0001e40201007387 */ /* 0x000fe20000100800 */
[----:B-1----:R-:W-:-:S03]  /*13d70*/  LEA.HI.X.SX32 R0, R11, R8, 0x1, P4 ;  /* 0x000000080b007211 */ /* 0x002fc600020f0eff */
[----:B------:R-:W4:Y:S04]  /*13d80*/  LDL.LU R14, [R1+0x2a0] ;  /* 0x0002a000010e7983 */ /* 0x000f280000300800 */
[----:B------:R1:W-:Y:S01]  /*13d90*/  STL [R1+0x1e8], R0 ;  /* 0x0001e80001007387 */ /* 0x0003e20000100800 */
[----:B--2---:R-:W-:-:S04]  /*13da0*/  IADD3 R65, P6, PT, R6, R9, RZ ;  /* 0x0000000906417210 */ /* 0x004fc80007fde0ff */
[----:B-1----:R-:W-:Y:S02]  /*13db0*/  LEA.HI.X.SX32 R0, R9, R8, 0x1, P6 ;  /* 0x0000000809007211 */ /* 0x002fe400030f0eff */
[----:B------:R-:W2:Y:S04]  /*13dc0*/  LDL.LU R9, [R1+0x2a8] ;  /* 0x0002a80001097983 */ /* 0x000ea80000300800 */
[----:B------:R-:W2:Y:S01]  /*13dd0*/  LDL.LU R11, [R1+0x2b0] ;  /* 0x0002b000010b7983 */ /* 0x000ea20000300800 */
[----:B---3--:R-:W-:-:S03]  /*13de0*/  IADD3 R67, P5, PT, R6, R15, RZ ;  /* 0x0000000f06437210 */ /* 0x008fc60007fbe0ff */
[----:B------:R1:W-:Y:S01]  /*13df0*/  STL [R1+0x1ec], R0 ;  /* 0x0001ec0001007387 */ /* 0x0003e20000100800 */
[----:B------:R-:W-:-:S03]  /*13e00*/  IADD3 R69, P3, PT, R6, R19, RZ ;  /* 0x0000001306457210 */ /* 0x000fc60007f7e0ff */
[----:B------:R-:W3:Y:S01]  /*13e10*/  LDL.LU R13, [R1+0x2b4] ;  /* 0x0002b400010d7983 */ /* 0x000ee20000300800 */
[----:B-1----:R-:W-:-:S03]  /*13e20*/  LEA.HI.X.SX32 R0, R15, R8, 0x1, P5 ;  /* 0x000000080f007211 */ /* 0x002fc600028f0eff */
[----:B------:R-:W3:Y:S04]  /*13e30*/  LDL.LU R15, [R1+0x2bc] ;  /* 0x0002bc00010f7983 */ /* 0x000ee80000300800 */
[----:B------:R-:W3:Y:S04]  /*13e40*/  LDL.LU R17, [R1+0x2c0] ;  /* 0x0002c00001117983 */ /* 0x000ee80000300800 */
[----:B------:R1:W-:Y:S01]  /*13e50*/  STL [R1+0x1f0], R0 ;  /* 0x0001f00001007387 */ /* 0x0003e20000100800 */
[----:B----4-:R-:W-:Y:S02]  /*13e60*/  IADD3 R71, P4, PT, R6, R25, RZ ;  /* 0x0000001906477210 */ /* 0x010fe40007f9e0ff */
[----:B-1----:R-:W-:-:S02]  /*13e70*/  LEA.HI.X.SX32 R0, R19, R8, 0x1, P3 ;  /* 0x0000000813007211 */ /* 0x002fc400018f0eff */
[----:B------:R-:W4:Y:S04]  /*13e80*/  LDL.LU R19, [R1+0x2c8] ;  /* 0x0002c80001137983 */ /* 0x000f280000300800 */
[----:B------:R-:W4:Y:S04]  /*13e90*/  LDL.LU R28, [R1+0x2cc] ;  /* 0x0002cc00011c7983 */ /* 0x000f280000300800 */
[----:B------:R1:W-:Y:S01]  /*13ea0*/  STL [R1+0x1f4], R0 ;  /* 0x0001f40001007387 */ /* 0x0003e20000100800 */
[----:B------:R-:W-:-:S03]  /*13eb0*/  IADD3 R73, P6, PT, R6, R27, RZ ;  /* 0x0000001b06497210 */ /* 0x000fc60007fde0ff */
[----:B------:R-:W4:Y:S01]  /*13ec0*/  LDL.LU R30, [R1+0x2d4] ;  /* 0x0002d400011e7983 */ /* 0x000f220000300800 */
[----:B-1----:R-:W-:-:S03]  /*13ed0*/  LEA.HI.X.SX32 R0, R25, R8, 0x1, P4 ;  /* 0x0000000819007211 */ /* 0x002fc600020f0eff */
[----:B------:R-:W4:Y:S04]  /*13ee0*/  LDL.LU R25, [R1+0x2dc] ;  /* 0x0002dc0001197983 */ /* 0x000f280000300800 */
[----:B------:R1:W-:Y:S02]  /*13ef0*/  STL [R1+0x1f8], R0 ;  /* 0x0001f80001007387 */ /* 0x0003e40000100800 */
[----:B-1----:R-:W-:Y:S02]  /*13f00*/  LEA.HI.X.SX32 R0, R27, R8, 0x1, P6 ;  /* 0x000000081b007211 */ /* 0x002fe400030f0eff */
[----:B------:R-:W4:Y:S04]  /*13f10*/  LDL.LU R27, [R1+0x2e0] ;  /* 0x0002e000011b7983 */ /* 0x000f280000300800 */
[----:B------:R-:W4:Y:S01]  /*13f20*/  LDL.LU R29, [R1+0x53c] ;  /* 0x00053c00011d7983 */ /* 0x000f220000300800 */
[----:B------:R-:W1:Y:S01]  /*13f30*/  S2R R93, SR_TID.X ;  /* 0x00000000005d7919 */ /* 0x000e620000002100 */
[----:B------:R-:W1:Y:S02]  /*13f40*/  S2R R107, SR_TID.X ;  /* 0x00000000006b7919 */ /* 0x000e640000002100 */
[----:B------:R1:W-:Y:S01]  /*13f50*/  STL [R1+0x1fc], R0 ;  /* 0x0001fc0001007387 */ /* 0x0003e20000100800 */
[----:B------:R-:W-:-:S04]  /*13f60*/  IADD3 R75, P5, PT, R6, R10, RZ ;  /* 0x0000000a064b7210 */ /* 0x000fc80007fbe0ff */
[----:B-1----:R-:W-:Y:S02]  /*13f70*/  LEA.HI.X.SX32 R0, R10, R8, 0x1, P5 ;  /* 0x000000080a007211 */ /* 0x002fe400028f0eff */
[----:B------:R-:W1:Y:S01]  /*13f80*/  S2R R10, SR_TID.X ;  /* 0x00000000000a7919 */ /* 0x000e620000002100 */
[----:B------:R-:W-:-:S04]  /*13f90*/  SHF.R.U32.HI R89, RZ, 0x6, R93 ;  /* 0x00000006ff597819 */ /* 0x000fc8000001165d */
[----:B------:R-:W-:-:S04]  /*13fa0*/  SGXT.U32 R89, R89, 0x1 ;  /* 0x000000015959781a */ /* 0x000fc80000000000 */
[----:B------:R-:W-:-:S05]  /*13fb0*/  LOP3.LUT R89, R89, 0x3a, RZ, 0xfc, !PT ;  /* 0x0000003a59597812 */ /* 0x000fca00078efcff */
[----:B------:R-:W-:Y:S02]  /*13fc0*/  IMAD R97, R89, UR9, RZ ;  /* 0x0000000959617c24 */ /* 0x000fe4000f8e02ff */
[----:B------:R-:W1:Y:S01]  /*13fd0*/  S2R R89, SR_TID.X ;  /* 0x0000000000597919 */ /* 0x000e620000002100 */
[C---:B------:R-:W-:Y:S01]  /*13fe0*/  IADD3 R77, P3, PT, R6.reuse, R24, RZ ;  /* 0x00000018064d7210 */ /* 0x040fe20007f7e0ff */
[----:B------:R-:W1:Y:S01]  /*13ff0*/  S2R R101, SR_TID.X ;  /* 0x0000000000657919 */ /* 0x000e620000002100 */
[----:B------:R-:W-:Y:S02]  /*14000*/  IADD3 R79, P4, PT, R6, R18, RZ ;  /* 0x00000012064f7210 */ /* 0x000fe40007f9e0ff */
[----:B------:R-:W-:Y:S01]  /*14010*/  LEA.HI.X.SX32 R2, R24, R8, 0x1, P3 ;  /* 0x0000000818027211 */ /* 0x000fe200018f0eff */
[----:B------:R1:W-:Y:S01]  /*14020*/  STL [R1+0x200], R0 ;  /* 0x0002000001007387 */ /* 0x0003e20000100800 */
[----:B------:R-:W-:Y:S02]  /*14030*/  SHF.R.U32.HI R113, RZ, 0x6, R107 ;  /* 0x00000006ff717819 */ /* 0x000fe4000001166b */
[----:B------:R-:W-:Y:S01]  /*14040*/  IADD3 R81, P6, PT, R6, R16, RZ ;  /* 0x0000001006517210 */ /* 0x000fe20007fde0ff */
[----:B------:R1:W-:Y:S01]  /*14050*/  STL [R1+0x204], R2 ;  /* 0x0002040201007387 */ /* 0x0003e20000100800 */
[----:B------:R-:W-:-:S02]  /*14060*/  SGXT.U32 R113, R113, 0x1 ;  /* 0x000000017171781a */ /* 0x000fc40000000000 */
[-C--:B-1----:R-:W-:Y:S02]  /*14070*/  LEA.HI.X.SX32 R0, R18, R8.reuse, 0x1, P4 ;  /* 0x0000000812007211 */ /* 0x082fe400020f0eff */
[----:B------:R-:W-:Y:S02]  /*14080*/  LOP3.LUT R113, R113, 0x28, RZ, 0xfc, !PT ;  /* 0x0000002871717812 */ /* 0x000fe400078efcff */
[----:B------:R-:W-:Y:S01]  /*14090*/  LEA.HI.X.SX32 R2, R16, R8, 0x1, P6 ;  /* 0x0000000810027211 */ /* 0x000fe200030f0eff */
[----:B------:R1:W-:Y:S01]  /*140a0*/  STL [R1+0x208], R0 ;  /* 0x0002080001007387 */ /* 0x0003e20000100800 */
[----:B------:R-:W-:Y:S02]  /*140b0*/  SHF.R.U32.HI R10, RZ, 0x6, R10 ;  /* 0x00000006ff0a7819 */ /* 0x000fe4000001160a */
[----:B------:R-:W-:Y:S02]  /*140c0*/  IADD3 R83, P5, PT, R6, R12, RZ ;  /* 0x0000000c06537210 */ /* 0x000fe40007fbe0ff */
[----:B------:R-:W-:-:S02]  /*140d0*/  SHF.R.S32.HI R6, RZ, 0x1f, R5 ;  /* 0x0000001fff067819 */ /* 0x000fc40000011405 */
[----:B-1----:R-:W-:Y:S01]  /*140e0*/  LEA.HI.X.SX32 R0, R12, R8, 0x1, P5 ;  /* 0x000000080c007211 */ /* 0x002fe200028f0eff */
[----:B------:R-:W-:Y:S01]  /*140f0*/  IMAD R117, R113, UR23, RZ ;  /* 0x0000001771757c24 */ /* 0x000fe2000f8e02ff */
[----:B------:R-:W-:Y:S01]  /*14100*/  SGXT.U32 R10, R10, 0x1 ;  /* 0x000000010a0a781a */ /* 0x000fe20000000000 */
[----:B------:R-:W1:Y:S01]  /*14110*/  S2R R113, SR_TID.X ;  /* 0x0000000000717919 */ /* 0x000e620000002100 */
[--C-:B------:R-:W-:Y:S02]  /*14120*/  SHF.R.U32.HI R91, RZ, 0x6, R93.reuse ;  /* 0x00000006ff5b7819 */ /* 0x100fe4000001165d */
[----:B------:R-:W-:Y:S02]  /*14130*/  SHF.R.U32.HI R93, RZ, 0x6, R93 ;  /* 0x00000006ff5d7819 */ /* 0x000fe4000001165d */
[----:B------:R-:W-:Y:S02]  /*14140*/  LOP3.LUT R10, R10, 0x3e, RZ, 0xfc, !PT ;  /* 0x0000003e0a0a7812 */ /* 0x000fe400078efcff */
[----:B------:R-:W-:-:S02]  /*14150*/  SGXT.U32 R93, R93, 0x1 ;  /* 0x000000015d5d781a */ /* 0x000fc40000000000 */
[----:B------:R-:W-:Y:S01]  /*14160*/  SGXT.U32 R91, R91, 0x1 ;  /* 0x000000015b5b781a */ /* 0x000fe20000000000 */
[----:B------:R-:W-:Y:S01]  /*14170*/  IMAD R87, R10, UR16, RZ ;  /* 0x000000100a577c24 */ /* 0x000fe2000f8e02ff */
[----:B------:R-:W-:Y:S02]  /*14180*/  LOP3.LUT R93, R93, 0x3c, RZ, 0xfc, !PT ;  /* 0x0000003c5d5d7812 */ /* 0x000fe400078efcff */
[----:B------:R-:W-:Y:S01]  /*14190*/  SHF.R.U32.HI R95, RZ, 0x6, R89 ;  /* 0x00000006ff5f7819 */ /* 0x000fe20000011659 */
[----:B------:R-:W1:Y:S01]  /*141a0*/  S2R R119, SR_TID.X ;  /* 0x0000000000777919 */ /* 0x000e620000002100 */
[----:B------:R-:W-:Y:S02]  /*141b0*/  IADD3 R8, P3, PT, R5, R14, RZ ;  /* 0x0000000e05087210 */ /* 0x000fe40007f7e0ff */
[--C-:B------:R-:W-:Y:S02]  /*141c0*/  SHF.R.U32.HI R105, RZ, 0x6, R101.reuse ;  /* 0x00000006ff697819 */ /* 0x100fe40000011665 */
[----:B------:R-:W-:Y:S01]  /*141d0*/  SHF.R.U32.HI R103, RZ, 0x6, R101 ;  /* 0x00000006ff677819 */ /* 0x000fe20000011665 */
[----:B------:R-:W-:Y:S01]  /*141e0*/  STL [R1+0x20c], R2 ;  /* 0x00020c0201007387 */ /* 0x000fe20000100800 */
[----:B------:R-:W-:-:S02]  /*141f0*/  LEA.HI.X.SX32 R185, R14, R6, 0x1, P3 ;  /* 0x000000060eb97211 */ /* 0x000fc400018f0eff */
[----:B------:R-:W-:Y:S01]  /*14200*/  LOP3.LUT R91, R91, 0x38, RZ, 0xfc, !PT ;  /* 0x000000385b5b7812 */ /* 0x000fe200078efcff */
[----:B------:R-:W-:Y:S01]  /*14210*/  IMAD R93, R93, UR8, RZ ;  /* 0x000000085d5d7c24 */ /* 0x000fe2000f8e02ff */
[----:B------:R-:W-:Y:S01]  /*14220*/  SGXT.U32 R95, R95, 0x1 ;  /* 0x000000015f5f781a */ /* 0x000fe20000000000 */
[----:B------:R-:W1:Y:S01]  /*14230*/  LDCU UR16, c[0x0][0x3a8] ;  /* 0x00007500ff1077ac */ /* 0x000e620008000800 */
[----:B------:R-:W-:Y:S01]  /*14240*/  SHF.R.U32.HI R101, RZ, 0x6, R101 ;  /* 0x00000006ff657819 */ /* 0x000fe20000011665 */
[----:B------:R-:W-:Y:S01]  /*14250*/  IMAD R99, R91, UR13, RZ ;  /* 0x0000000d5b637c24 */ /* 0x000fe2000f8e02ff */
[----:B------:R1:W-:Y:S01]  /*14260*/  STL [R1+0x210], R0 ;  /* 0x0002100001007387 */ /* 0x0003e20000100800 */
[----:B------:R-:W-:Y:S02]  /*14270*/  LOP3.LUT R95, R95, 0x36, RZ, 0xfc, !PT ;  /* 0x000000365f5f7812 */ /* 0x000fe400078efcff */
[----:B------:R-:W-:Y:S02]  /*14280*/  SGXT.U32 R101, R101, 0x1 ;  /* 0x000000016565781a */ /* 0x000fe40000000000 */
[----:B------:R-:W-:-:S02]  /*14290*/  SGXT.U32 R103, R103, 0x1 ;  /* 0x000000016767781a */ /* 0x000fc40000000000 */
[----:B------:R-:W-:Y:S02]  /*142a0*/  SGXT.U32 R105, R105, 0x1 ;  /* 0x000000016969781a */ /* 0x000fe40000000000 */
[--C-:B------:R-:W-:Y:S02]  /*142b0*/  SHF.R.U32.HI R111, RZ, 0x6, R107.reuse ;  /* 0x00000006ff6f7819 */ /* 0x100fe4000001166b */
[--C-:B------:R-:W-:Y:S01]  /*142c0*/  SHF.R.U32.HI R115, RZ, 0x6, R107.reuse ;  /* 0x00000006ff737819 */ /* 0x100fe2000001166b */
[----:B------:R-:W-:Y:S01]  /*142d0*/  IMAD R95, R95, UR15, RZ ;  /* 0x0000000f5f5f7c24 */ /* 0x000fe2000f8e02ff */
[----:B------:R-:W-:Y:S02]  /*142e0*/  SHF.R.U32.HI R107, RZ, 0x6, R107 ;  /* 0x00000006ff6b7819 */ /* 0x000fe4000001166b */
[----:B------:R-:W-:Y:S02]  /*142f0*/  LOP3.LUT R101, R101, 0x34, RZ, 0xfc, !PT ;  /* 0x0000003465657812 */ /* 0x000fe400078efcff */
[----:B------:R-:W-:-:S02]  /*14300*/  LOP3.LUT R103, R103, 0x32, RZ, 0xfc, !PT ;  /* 0x0000003267677812 */ /* 0x000fc400078efcff */
[----:B------:R-:W-:Y:S02]  /*14310*/  LOP3.LUT R105, R105, 0x30, RZ, 0xfc, !PT ;  /* 0x0000003069697812 */ /* 0x000fe400078efcff */
[----:B------:R-:W-:Y:S01]  /*14320*/  SGXT.U32 R107, R107, 0x1 ;  /* 0x000000016b6b781a */ /* 0x000fe20000000000 */
[----:B------:R-:W-:Y:S01]  /*14330*/  IMAD R101, R101, UR17, RZ ;  /* 0x0000001165657c24 */ /* 0x000fe2000f8e02ff */
[----:B------:R-:W-:Y:S01]  /*14340*/  SGXT.U32 R115, R115, 0x1 ;  /* 0x000000017373781a */ /* 0x000fe20000000000 */
[----:B------:R-:W-:Y:S01]  /*14350*/  IMAD R103, R103, UR18, RZ ;  /* 0x0000001267677c24 */ /* 0x000fe2000f8e02ff */
[----:B------:R-:W-:Y:S01]  /*14360*/  LOP3.LUT R107, R107, 0x2e, RZ, 0xfc, !PT ;  /* 0x0000002e6b6b7812 */ /* 0x000fe200078efcff */
[----:B------:R-:W-:Y:S01]  /*14370*/  IMAD R105, R105, UR19, RZ ;  /* 0x0000001369697c24 */ /* 0x000fe2000f8e02ff */
[----:B------:R-:W-:Y:S02]  /*14380*/  LOP3.LUT R115, R115, 0x2c, RZ, 0xfc, !PT ;  /* 0x0000002c73737812 */ /* 0x000fe400078efcff */
[----:B------:R-:W-:-:S02]  /*14390*/  SGXT.U32 R111, R111, 0x1 ;  /* 0x000000016f6f781a */ /* 0x000fc40000000000 */
[--C-:B-1----:R-:W-:Y:S01]  /*143a0*/  SHF.R.U32.HI R123, RZ, 0x6, R113.reuse ;  /* 0x00000006ff7b7819 */ /* 0x102fe20000011671 */
[----:B------:R-:W-:Y:S01]  /*143b0*/  IMAD R107, R107, UR20, RZ ;  /* 0x000000146b6b7c24 */ /* 0x000fe2000f8e02ff */
[----:B------:R-:W-:Y:S01]  /*143c0*/  LOP3.LUT R111, R111, 0x2a, RZ, 0xfc, !PT ;  /* 0x0000002a6f6f7812 */ /* 0x000fe200078efcff */
[----:B------:R-:W-:Y:S01]  /*143d0*/  IMAD R109, R115, UR21, RZ ;  /* 0x00000015736d7c24 */ /* 0x000fe2000f8e02ff */
[----:B------:R-:W-:Y:S02]  /*143e0*/  SGXT.U32 R123, R123, 0x1 ;  /* 0x000000017b7b781a */ /* 0x000fe40000000000 */
[--C-:B------:R-:W-:Y:S01]  /*143f0*/  SHF.R.U32.HI R115, RZ, 0x6, R113.reuse ;  /* 0x00000006ff737819 */ /* 0x100fe20000011671 */
[----:B------:R-:W-:Y:S01]  /*14400*/  IMAD R111, R111, UR22, RZ ;  /* 0x000000166f6f7c24 */ /* 0x000fe2000f8e02ff */
[----:B------:R-:W-:Y:S02]  /*14410*/  SHF.R.U32.HI R113, RZ, 0x6, R113 ;  /* 0x00000006ff717819 */ /* 0x000fe40000011671 */
[----:B------:R-:W-:-:S02]  /*14420*/  LOP3.LUT R123, R123, 0x22, RZ, 0xfc, !PT ;  /* 0x000000227b7b7812 */ /* 0x000fc400078efcff */
[----:B------:R-:W-:Y:S02]  /*14430*/  SGXT.U32 R115, R115, 0x1 ;  /* 0x000000017373781a */ /* 0x000fe40000000000 */
[----:B--2---:R-:W-:-:S04]  /*14440*/  IADD3 R12, P4, PT, R5, R11, RZ ;  /* 0x0000000b050c7210 */ /* 0x004fc80007f9e0ff */
[----:B------:R-:W-:Y:S02]  /*14450*/  LEA.HI.X.SX32 R11, R11, R6, 0x1, P4 ;  /* 0x000000060b0b7211 */ /* 0x000fe400020f0eff */
[C---:B---3--:R-:W-:Y:S02]  /*14460*/  IADD3 R14, P5, PT, R5.reuse, R13, RZ ;  /* 0x0000000d050e7210 */ /* 0x048fe40007fbe0ff */
[----:B------:R-:W-:-:S04]  /*14470*/  IADD3 R16, P3, PT, R5, R15, RZ ;  /* 0x0000000f05107210 */ /* 0x000fc80007f7e0ff */
[-C--:B------:R-:W-:Y:S02]  /*14480*/  LEA.HI.X.SX32 R15, R15, R6.reuse, 0x1, P3 ;  /* 0x000000060f0f7211 */ /* 0x080fe400018f0eff */
[----:B------:R-:W-:Y:S02]  /*14490*/  IADD3 R18, P4, PT, R5, R17, RZ ;  /* 0x0000001105127210 */ /* 0x000fe40007f9e0ff */
[-C--:B------:R-:W-:Y:S02]  /*144a0*/  LEA.HI.X.SX32 R13, R13, R6.reuse, 0x1, P5 ;  /* 0x000000060d0d7211 */ /* 0x080fe400028f0eff */
[----:B------:R-:W-:Y:S02]  /*144b0*/  LEA.HI.X.SX32 R17, R17, R6, 0x1, P4 ;  /* 0x0000000611117211 */ /* 0x000fe400020f0eff */
[----:B----4-:R-:W-:-:S04]  /*144c0*/  IADD3 R22, P3, PT, R5, R28, RZ ;  /* 0x0000001c05167210 */ /* 0x010fc80007f7e0ff */
[----:B------:R-:W-:Y:S02]  /*144d0*/  LEA.HI.X.SX32 R21, R28, R6, 0x1, P3 ;  /* 0x000000061c157211 */ /* 0x000fe400018f0eff */
[C---:B------:R-:W-:Y:S02]  /*144e0*/  IADD3 R20, P5, PT, R5.reuse, R19, RZ ;  /* 0x0000001305147210 */ /* 0x040fe40007fbe0ff */
[----:B------:R-:W-:Y:S02]  /*144f0*/  IADD3 R24, P4, PT, R5, R30, RZ ;  /* 0x0000001e05187210 */ /* 0x000fe40007f9e0ff */
[-C--:B------:R-:W-:Y:S02]  /*14500*/  LEA.HI.X.SX32 R19, R19, R6.reuse, 0x1, P5 ;  /* 0x0000000613137211 */ /* 0x080fe400028f0eff */
[----:B------:R-:W-:Y:S02]  /*14510*/  LEA.HI.X.SX32 R23, R30, R6, 0x1, P4 ;  /* 0x000000061e177211 */ /* 0x000fe400020f0eff */
[----:B------:R-:W-:-:S04]  /*14520*/  IADD3 R26, P5, PT, R5, R25, RZ ;  /* 0x00000019051a7210 */ /* 0x000fc80007fbe0ff */
[----:B------:R-:W-:Y:S02]  /*14530*/  LEA.HI.X.SX32 R25, R25, R6, 0x1, P5 ;  /* 0x0000000619197211 */ /* 0x000fe400028f0eff */
[----:B------:R-:W-:-:S04]  /*14540*/  IADD3 R28, P3, PT, R5, R27, RZ ;  /* 0x0000001b051c7210 */ /* 0x000fc80007f7e0ff */
[-C--:B------:R-:W-:Y:S02]  /*14550*/  LEA.HI.X.SX32 R27, R27, R6.reuse, 0x1, P3 ;  /* 0x000000061b1b7211 */ /* 0x080fe400018f0eff */
[C---:B------:R-:W-:Y:S02]  /*14560*/  IADD3 R85, P3, PT, R5.reuse, R87, RZ ;  /* 0x0000005705557210 */ /* 0x040fe40007f7e0ff */
[----:B------:R-:W-:Y:S02]  /*14570*/  IADD3 R30, P4, PT, R5, R29, RZ ;  /* 0x0000001d051e7210 */ /* 0x000fe40007f9e0ff */
[-C--:B------:R-:W-:Y:S02]  /*14580*/  LEA.HI.X.SX32 R0, R87, R6.reuse, 0x1, P3 ;  /* 0x0000000657007211 */ /* 0x080fe400018f0eff */
[----:B------:R-:W-:Y:S02]  /*14590*/  LEA.HI.X.SX32 R29, R29, R6, 0x1, P4 ;  /* 0x000000061d1d7211 */ /* 0x000fe400020f0eff */
[----:B------:R-:W-:-:S02]  /*145a0*/  IADD3 R87, P3, PT, R5, R93, RZ ;  /* 0x0000005d05577210 */ /* 0x000fc40007f7e0ff */
[C---:B------:R-:W-:Y:S02]  /*145b0*/  IADD3 R89, P4, PT, R5.reuse, R97, RZ ;  /* 0x0000006105597210 */ /* 0x040fe40007f9e0ff */
[----:B------:R-:W-:Y:S01]  /*145c0*/  IADD3 R91, P5, PT, R5, R99, RZ ;  /* 0x00000063055b7210 */ /* 0x000fe20007fbe0ff */
[----:B------:R1:W-:Y:S01]  /*145d0*/  STL [R1+0x214], R0 ;  /* 0x0002140001007387 */ /* 0x0003e20000100800 */
[-C--:B------:R-:W-:Y:S02]  /*145e0*/  LEA.HI.X.SX32 R3, R93, R6.reuse, 0x1, P3 ;  /* 0x000000065d037211 */ /* 0x080fe400018f0eff */
[-C--:B------:R-:W-:Y:S02]  /*145f0*/  LEA.HI.X.SX32 R2, R97, R6.reuse, 0x1, P4 ;  /* 0x0000000661027211 */ /* 0x080fe400020f0eff */
[----:B------:R-:W-:Y:S01]  /*14600*/  IADD3 R93, P3, PT, R5, R95, RZ ;  /* 0x0000005f055d7210 */ /* 0x000fe20007f7e0ff */
[----:B------:R-:W-:Y:S01]  /*14610*/  STL [R1+0x218], R3 ;  /* 0x0002180301007387 */ /* 0x000fe20000100800 */
[----:B-1----:R-:W-:-:S03]  /*14620*/  LEA.HI.X.SX32 R0, R99, R6, 0x1, P5 ;  /* 0x0000000663007211 */ /* 0x002fc600028f0eff */
[----:B------:R-:W-:Y:S01]  /*14630*/  STL [R1+0x21c], R2 ;  /* 0x00021c0201007387 */ /* 0x000fe20000100800 */
[----:B------:R-:W-:-:S03]  /*14640*/  IADD3 R97, P4, PT, R5, R103, RZ ;  /* 0x0000006705617210 */ /* 0x000fc60007f9e0ff */
[----:B------:R1:W-:Y:S01]  /*14650*/  STL [R1+0x220], R0 ;  /* 0x0002200001007387 */ /* 0x0003e20000100800 */
[----:B------:R-:W-:Y:S02]  /*14660*/  IADD3 R99, P5, PT, R5, R105, RZ ;  /* 0x0000006905637210 */ /* 0x000fe40007fbe0ff */
[-C--:B-1----:R-:W-:Y:S02]  /*14670*/  LEA.HI.X.SX32 R0, R95, R6.reuse, 0x1, P3 ;  /* 0x000000065f007211 */ /* 0x082fe400018f0eff */
[----:B------:R-:W-:Y:S02]  /*14680*/  IADD3 R95, P3, PT, R5, R101, RZ ;  /* 0x00000065055f7210 */ /* 0x000fe40007f7e0ff */
[-C--:B------:R-:W-:Y:S01]  /*14690*/  LEA.HI.X.SX32 R2, R103, R6.reuse, 0x1, P4 ;  /* 0x0000000667027211 */ /* 0x080fe200020f0eff */
[----:B------:R1:W-:Y:S01]  /*146a0*/  STL [R1+0x224], R0 ;  /* 0x0002240001007387 */ /* 0x0003e20000100800 */
[----:B------:R-:W-:Y:S02]  /*146b0*/  LEA.HI.X.SX32 R3, R101, R6, 0x1, P3 ;  /* 0x0000000665037211 */ /* 0x000fe400018f0eff */
[----:B------:R-:W-:-:S02]  /*146c0*/  IADD3 R101, P3, PT, R5, R107, RZ ;  /* 0x0000006b05657210 */ /* 0x000fc40007f7e0ff */
[----:B------:R-:W-:Y:S01]  /*146d0*/  IADD3 R103, P4, PT, R5, R109, RZ ;  /* 0x0000006d05677210 */ /* 0x000fe20007f9e0ff */
[----:B------:R-:W-:Y:S01]  /*146e0*/  STL [R1+0x228], R3 ;  /* 0x0002280301007387 */ /* 0x000fe20000100800 */
[----:B-1----:R-:W-:-:S03]  /*146f0*/  LEA.HI.X.SX32 R0, R105, R6, 0x1, P5 ;  /* 0x0000000669007211 */ /* 0x002fc600028f0eff */
[----:B------:R1:W-:Y:S01]  /*14700*/  STL [R1+0x22c], R2 ;  /* 0x00022c0201007387 */ /* 0x0003e20000100800 */
[----:B------:R-:W-:Y:S01]  /*14710*/  SGXT.U32 R113, R113, 0x1 ;  /* 0x000000017171781a */ /* 0x000fe20000000000 */
[----:B------:R-:W-:Y:S02]  /*14720*/  IMAD R121, R123, UR26, RZ ;  /* 0x0000001a7b797c24 */ /* 0x000fe4000f8e02ff */
[----:B------:R2:W-:Y:S01]  /*14730*/  STL [R1+0x230], R0 ;  /* 0x0002300001007387 */ /* 0x0005e20000100800 */
[----:B------:R-:W-:Y:S02]  /*14740*/  IADD3 R105, P5, PT, R5, R111, RZ ;  /* 0x0000006f05697210 */ /* 0x000fe40007fbe0ff */
[----:B------:R-:W-:Y:S02]  /*14750*/  SHF.R.U32.HI R123, RZ, 0x6, R119 ;  /* 0x00000006ff7b7819 */ /* 0x000fe40000011677 */
[-C--:B-1----:R-:W-:Y:S02]  /*14760*/  LEA.HI.X.SX32 R2, R107, R6.reuse, 0x1, P3 ;  /* 0x000000066b027211 */ /* 0x082fe400018f0eff */
[----:B--2---:R-:W-:-:S03]  /*14770*/  LEA.HI.X.SX32 R0, R109, R6, 0x1, P4 ;  /* 0x000000066d007211 */ /* 0x004fc600020f0eff */
[----:B------:R-:W-:Y:S01]  /*14780*/  STL [R1+0x234], R2 ;  /* 0x0002340201007387 */ /* 0x000fe20000100800 */
[----:B------:R-:W-:Y:S02]  /*14790*/  LOP3.LUT R115, R115, 0x26, RZ, 0xfc, !PT ;  /* 0x0000002673737812 */ /* 0x000fe400078efcff */
[----:B------:R-:W-:Y:S01]  /*147a0*/  LOP3.LUT R113, R113, 0x24, RZ, 0xfc, !PT ;  /* 0x0000002471717812 */ /* 0x000fe200078efcff */
[----:B------:R1:W-:Y:S01]  /*147b0*/  STL [R1+0x238], R0 ;  /* 0x0002380001007387 */ /* 0x0003e20000100800 */
[----:B------:R-:W-:Y:S01]  /*147c0*/  SGXT.U32 R123, R123, 0x1 ;  /* 0x000000017b7b781a */ /* 0x000fe20000000000 */
[----:B------:R-:W-:Y:S01]  /*147d0*/  IMAD R115, R115, UR24, RZ ;  /* 0x0000001873737c24 */ /* 0x000fe2000f8e02ff */
[----:B------:R-:W-:Y:S01]  /*147e0*/  IADD3 R107, P3, PT, R5, R117, RZ ;  /* 0x00000075056b7210 */ /* 0x000fe20007f7e0ff */
[----:B------:R-:W-:Y:S01]  /*147f0*/  IMAD R113, R113, UR25, RZ ;  /* 0x0000001971717c24 */ /* 0x000fe2000f8e02ff */
[----:B------:R-:W-:Y:S02]  /*14800*/  LOP3.LUT R123, R123, 0x20, RZ, 0xfc, !PT ;  /* 0x000000207b7b7812 */ /* 0x000fe400078efcff */
[----:B-1----:R-:W-:-:S02]  /*14810*/  LEA.HI.X.SX32 R0, R111, R6, 0x1, P5 ;  /* 0x000000066f007211 */ /* 0x002fc400028f0eff */
[----:B------:R-:W-:-:S03]  /*14820*/  IADD3 R111, P4, PT, R5, R113, RZ ;  /* 0x00000071056f7210 */ /* 0x000fc60007f9e0ff */
[----:B------:R1:W-:Y:S02]  /*14830*/  STL [R1+0x23c], R0 ;  /* 0x00023c0001007387 */ /* 0x0003e40000100800 */
[-C--:B-1----:R-:W-:Y:S02]  /*14840*/  LEA.HI.X.SX32 R0, R117, R6.reuse, 0x1, P3 ;  /* 0x0000000675007211 */ /* 0x082fe400018f0eff */
[----:B------:R-:W-:Y:S01]  /*14850*/  IADD3 R109, P3, PT, R5, R115, RZ ;  /* 0x00000073056d7210 */ /* 0x000fe20007f7e0ff */
[----:B------:R-:W-:Y:S02]  /*14860*/  IMAD R117, R123, UR27, RZ ;  /* 0x0000001b7b757c24 */ /* 0x000fe4000f8e02ff */
[----:B------:R1:W-:Y:S01]  /*14870*/  STL [R1+0x240], R0 ;  /* 0x0002400001007387 */ /* 0x0003e20000100800 */
[----:B------:R-:W-:Y:S02]  /*14880*/  LEA.HI.X.SX32 R2, R115, R6, 0x1, P3 ;  /* 0x0000000673027211 */ /* 0x000fe400018f0eff */
[----:B------:R-:W-:-:S03]  /*14890*/  SHF.L.U64.HI R183, R181, 0x2, R183 ;  /* 0x00000002b5b77819 */ /* 0x000fc600000102b7 */
[----:B------:R2:W-:Y:S01]  /*148a0*/  STL [R1+0x244], R2 ;  /* 0x0002440201007387 */ /* 0x0005e20000100800 */
[-C--:B-1----:R-:W-:Y:S02]  /*148b0*/  LEA.HI.X.SX32 R0, R113, R6.reuse, 0x1, P4 ;  /* 0x0000000671007211 */ /* 0x082fe400020f0eff */
[C---:B------:R-:W-:Y:S02]  /*148c0*/  IADD3 R113, P3, PT, R5.reuse, R121, RZ ;  /* 0x0000007905717210 */ /* 0x040fe40007f7e0ff */
[----:B------:R-:W-:Y:S01]  /*148d0*/  IADD3 R115, P4, PT, R5, R117, RZ ;  /* 0x0000007505737210 */ /* 0x000fe20007f9e0ff */
[----:B------:R1:W-:Y:S01]  /*148e0*/  STL [R1+0x248], R0 ;  /* 0x0002480001007387 */ /* 0x0003e20000100800 */
[-C--:B------:R-:W-:Y:S01]  /*148f0*/  LEA.HI.X.SX32 R3, R121, R6.reuse, 0x1, P3 ;  /* 0x0000000679037211 */ /* 0x080fe200018f0eff */
[----:B------:R-:W-:Y:S01]  /*14900*/  IMAD.SHL.U32 R181, R181, 0x4, RZ ;  /* 0x00000004b5b57824 */ /* 0x000fe200078e00ff */
[----:B--2---:R-:W2:Y:S01]  /*14910*/  S2R R2, SR_TID.X ;  /* 0x0000000000027919 */ /* 0x004ea20000002100 */
[C---:B------:R-:W-:Y:S01]  /*14920*/  SHF.L.U64.HI R179, R177.reuse, 0x2, R179 ;  /* 0x00000002b1b37819 */ /* 0x040fe200000102b3 */
[----:B------:R-:W-:Y:S01]  /*14930*/  IMAD.SHL.U32 R177, R177, 0x4, RZ ;  /* 0x00000004b1b17824 */ /* 0x000fe200078e00ff */
[----:B-1----:R-:W-:Y:S01]  /*14940*/  LEA.HI.X.SX32 R0, R117, R6, 0x1, P4 ;  /* 0x0000000675007211 */ /* 0x002fe200020f0eff */
[----:B------:R-:W-:Y:S01]  /*14950*/  STL [R1+0x24c], R3 ;  /* 0x00024c0301007387 */ /* 0x000fe20000100800 */
[C---:B------:R-:W-:Y:S01]  /*14960*/  SHF.L.U64.HI R175, R173.reuse, 0x2, R175 ;  /* 0x00000002adaf7819 */ /* 0x040fe200000102af */
[----:B------:R-:W-:-:S02]  /*14970*/  IMAD.SHL.U32 R173, R173, 0x4, RZ ;  /* 0x00000004adad7824 */ /* 0x000fc400078e00ff */
[----:B------:R1:W-:Y:S01]  /*14980*/  STL [R1+0x250], R0 ;  /* 0x0002500001007387 */ /* 0x0003e20000100800 */
[C---:B------:R-:W-:Y:S01]  /*14990*/  SHF.L.U64.HI R171, R169.reuse, 0x2, R171 ;  /* 0x00000002a9ab7819 */ /* 0x040fe200000102ab */
[----:B------:R-:W-:Y:S02]  /*149a0*/  IMAD.SHL.U32 R169, R169, 0x4, RZ ;  /* 0x00000004a9a97824 */ /* 0x000fe400078e00ff */
[----:B------:R3:W-:Y:S01]  /*149b0*/  STL [R1+0x130], R183 ;  /* 0x000130b701007387 */ /* 0x0007e20000100800 */
[----:B------:R-:W-:-:S03]  /*149c0*/  SHF.L.U64.HI R167, R165, 0x2, R167 ;  /* 0x00000002a5a77819 */ /* 0x000fc600000102a7 */
[----:B------:R4:W-:Y:S01]  /*149d0*/  STL [R1+0x12c], R181 ;  /* 0x00012cb501007387 */ /* 0x0009e20000100800 */
[----:B------:R-:W-:-:S03]  /*149e0*/  IMAD.SHL.U32 R165, R165, 0x4, RZ ;  /* 0x00000004a5a57824 */ /* 0x000fc600078e00ff */
[----:B------:R1:W-:Y:S01]  /*149f0*/  STL [R1+0x128], R179 ;  /* 0x000128b301007387 */ /* 0x0003e20000100800 */
[----:B------:R-:W-:-:S03]  /*14a00*/  SHF.L.U64.HI R163, R161, 0x2, R163 ;  /* 0x00000002a1a37819 */ /* 0x000fc600000102a3 */
[----:B------:R1:W-:Y:S01]  /*14a10*/  STL [R1+0x124], R177 ;  /* 0x000124b101007387 */ /* 0x0003e20000100800 */
[----:B------:R-:W-:-:S03]  /*14a20*/  IMAD.SHL.U32 R161, R161, 0x4, RZ ;  /* 0x00000004a1a17824 */ /* 0x000fc600078e00ff */
[----:B------:R-:W-:Y:S01]  /*14a30*/  STL [R1+0x120], R175 ;  /* 0x000120af01007387 */ /* 0x000fe20000100800 */
[----:B------:R-:W-:-:S03]  /*14a40*/  SHF.L.U64.HI R159, R157, 0x2, R159 ;  /* 0x000000029d9f7819 */ /* 0x000fc6000001029f */
[----:B------:R1:W-:Y:S01]  /*14a50*/  STL [R1+0x11c], R173 ;  /* 0x00011cad01007387 */ /* 0x0003e20000100800 */
[----:B------:R-:W-:-:S03]  /*14a60*/  IMAD.SHL.U32 R157, R157, 0x4, RZ ;  /* 0x000000049d9d7824 */ /* 0x000fc600078e00ff */
        /* <DEDUP_REMOVED lines=18> */
[----:B------:R-:W-:Y:S01]  /*14b90*/  STL [R1+0xf4], R153 ;  /* 0x0000f49901007387 */ /* 0x000fe20000100800 */
        /* <DEDUP_REMOVED lines=8> */
[----:B------:R-:W-:Y:S01]  /*14c20*/  SHF.R.U32.HI R119, RZ, 0x6, R119 ;  /* 0x00000006ff777819 */ /* 0x000fe20000011677 */
        /* <DEDUP_REMOVED lines=8> */
[----:B------:R-:W-:Y:S01]  /*14cb0*/  SGXT.U32 R119, R119, 0x1 ;  /* 0x000000017777781a */ /* 0x000fe20000000000 */
[----:B------:R-:W-:Y:S02]  /*14cc0*/  IMAD.SHL.U32 R122, R122, 0x4, RZ ;  /* 0x000000047a7a7824 */ /* 0x000fe400078e00ff */
[----:B------:R1:W-:Y:S01]  /*14cd0*/  STL [R1+0xd0], R135 ;  /* 0x0000d08701007387 */ /* 0x0003e20000100800 */
[--C-:B--2---:R-:W-:Y:S02]  /*14ce0*/  SHF.R.U32.HI R123, RZ, 0x6, R2.reuse ;  /* 0x00000006ff7b7819 */ /* 0x104fe40000011602 */
[--C-:B------:R-:W-:Y:S01]  /*14cf0*/  SHF.R.U32.HI R124, RZ, 0x6, R2.reuse ;  /* 0x00000006ff7c7819 */ /* 0x100fe20000011602 */
[----:B------:R2:W-:Y:S01]  /*14d00*/  STL [R1+0xcc], R133 ;  /* 0x0000cc8501007387 */ /* 0x0005e20000100800 */
[----:B------:R-:W-:Y:S02]  /*14d10*/  SHF.R.U32.HI R2, RZ, 0x6, R2 ;  /* 0x00000006ff027819 */ /* 0x000fe40000011602 */
[C---:B------:R-:W-:Y:S01]  /*14d20*/  SHF.L.U64.HI R120, R118.reuse, 0x2, R120 ;  /* 0x0000000276787819 */ /* 0x040fe20000010278 */
[----:B------:R-:W-:Y:S01]  /*14d30*/  STL [R1+0xc8], R131 ;  /* 0x0000c88301007387 */ /* 0x000fe20000100800 */
[----:B------:R-:W-:Y:S01]  /*14d40*/  IMAD.SHL.U32 R118, R118, 0x4, RZ ;  /* 0x0000000476767824 */ /* 0x000fe200078e00ff */
[----:B------:R-:W-:-:S02]  /*14d50*/  SHF.L.U64.HI R116, R114, 0x2, R116 ;  /* 0x0000000272747819 */ /* 0x000fc40000010274 */
[----:B------:R1:W-:Y:S01]  /*14d60*/  STL [R1+0xc4], R129 ;  /* 0x0000c48101007387 */ /* 0x0003e20000100800 */
[----:B------:R-:W-:Y:S01]  /*14d70*/  LOP3.LUT R119, R119, 0x1e, RZ, 0xfc, !PT ;  /* 0x0000001e77777812 */ /* 0x000fe200078efcff */
[----:B------:R-:W-:Y:S02]  /*14d80*/  IMAD.SHL.U32 R114, R114, 0x4, RZ ;  /* 0x0000000472727824 */ /* 0x000fe400078e00ff */
[----:B------:R-:W-:Y:S01]  /*14d90*/  STL [R1+0xc0], R127 ;  /* 0x0000c07f01007387 */ /* 0x000fe20000100800 */
[----:B------:R-:W-:-:S03]  /*14da0*/  SGXT.U32 R124, R124, 0x1 ;  /* 0x000000017c7c781a */ /* 0x000fc60000000000 */
[----:B------:R-:W-:Y:S01]  /*14db0*/  STL [R1+0xbc], R126 ;  /* 0x0000bc7e01007387 */ /* 0x000fe20000100800 */
[----:B------:R-:W-:Y:S02]  /*14dc0*/  SGXT.U32 R123, R123, 0x1 ;  /* 0x000000017b7b781a */ /* 0x000fe40000000000 */
[----:B------:R-:W-:Y:S01]  /*14dd0*/  SGXT.U32 R2, R2, 0x1 ;  /* 0x000000010202781a */ /* 0x000fe20000000000 */
[----:B------:R1:W-:Y:S01]  /*14de0*/  STL [R1+0xb8], R125 ;  /* 0x0000b87d01007387 */ /* 0x0003e20000100800 */
[C---:B------:R-:W-:Y:S01]  /*14df0*/  SHF.L.U64.HI R112, R110.reuse, 0x2, R112 ;  /* 0x000000026e707819 */ /* 0x040fe20000010270 */
[----:B------:R-:W-:Y:S02]  /*14e00*/  IMAD.SHL.U32 R110, R110, 0x4, RZ ;  /* 0x000000046e6e7824 */ /* 0x000fe400078e00ff */
[----:B------:R-:W-:Y:S01]  /*14e10*/  STL [R1+0xb4], R122 ;  /* 0x0000b47a01007387 */ /* 0x000fe20000100800 */
[C---:B------:R-:W-:Y:S01]  /*14e20*/  SHF.L.U64.HI R108, R106.reuse, 0x2, R108 ;  /* 0x000000026a6c7819 */ /* 0x040fe2000001026c */
[----:B------:R-:W-:-:S02]  /*14e30*/  IMAD.SHL.U32 R106, R106, 0x4, RZ ;  /* 0x000000046a6a7824 */ /* 0x000fc400078e00ff */
[----:B------:R1:W-:Y:S01]  /*14e40*/  STL [R1+0xb0], R120 ;  /* 0x0000b07801007387 */ /* 0x0003e20000100800 */
[----:B------:R-:W-:Y:S01]  /*14e50*/  LOP3.LUT R124, R124, 0x1a, RZ, 0xfc, !PT ;  /* 0x0000001a7c7c7812 */ /* 0x000fe200078efcff */
[----:B------:R-:W-:Y:S02]  /*14e60*/  IMAD R119, R119, UR28, RZ ;  /* 0x0000001c77777c24 */ /* 0x000fe4000f8e02ff */
[----:B------:R-:W-:Y:S01]  /*14e70*/  STL [R1+0xac], R118 ;  /* 0x0000ac7601007387 */ /* 0x000fe20000100800 */
[----:B------:R-:W-:Y:S02]  /*14e80*/  LOP3.LUT R2, R2, 0x1c, RZ, 0xfc, !PT ;  /* 0x0000001c02027812 */ /* 0x000fe400078efcff */
[----:B------:R-:W-:Y:S01]  /*14e90*/  LOP3.LUT R123, R123, 0x18, RZ, 0xfc, !PT ;  /* 0x000000187b7b7812 */ /* 0x000fe200078efcff */
[----:B------:R-:W-:Y:S01]  /*14ea0*/  STL [R1+0xa8], R116 ;  /* 0x0000a87401007387 */ /* 0x000fe20000100800 */
[C---:B------:R-:W-:Y:S01]  /*14eb0*/  SHF.L.U64.HI R104, R102.reuse, 0x2, R104 ;  /* 0x0000000266687819 */ /* 0x040fe20000010268 */
[----:B------:R-:W-:-:S02]  /*14ec0*/  IMAD.SHL.U32 R102, R102, 0x4, RZ ;  /* 0x0000000466667824 */ /* 0x000fc400078e00ff */
[----:B------:R-:W-:Y:S01]  /*14ed0*/  STL [R1+0xa4], R114 ;  /* 0x0000a47201007387 */ /* 0x000fe20000100800 */
[C---:B------:R-:W-:Y:S01]  /*14ee0*/  SHF.L.U64.HI R100, R98.reuse, 0x2, R100 ;  /* 0x0000000262647819 */ /* 0x040fe20000010264 */
[----:B------:R-:W-:Y:S02]  /*14ef0*/  IMAD.SHL.U32 R98, R98, 0x4, RZ ;  /* 0x0000000462627824 */ /* 0x000fe400078e00ff */
[----:B------:R2:W-:Y:S01]  /*14f00*/  STL [R1+0xa0], R112 ;  /* 0x0000a07001007387 */ /* 0x0005e20000100800 */
[----:B-1----:R-:W-:Y:S01]  /*14f10*/  IMAD R0, R124, UR31, RZ ;  /* 0x0000001f7c007c24 */ /* 0x002fe2000f8e02ff */
[----:B------:R-:W-:Y:S02]  /*14f20*/  SHF.L.U64.HI R96, R94, 0x2, R96 ;  /* 0x000000025e607819 */ /* 0x000fe40000010260 */
[----:B------:R-:W-:Y:S01]  /*14f30*/  STL [R1+0x9c], R110 ;  /* 0x00009c6e01007387 */ /* 0x000fe20000100800 */
[----:B------:R-:W-:Y:S01]  /*14f40*/  IMAD R2, R2, UR29, RZ ;  /* 0x0000001d02027c24 */ /* 0x000fe2000f8e02ff */
[----:B------:R-:W-:-:S02]  /*14f50*/  IADD3 R117, P3, PT, R5, R119, RZ ;  /* 0x0000007705757210 */ /* 0x000fc40007f7e0ff */
[----:B------:R-:W-:Y:S01]  /*14f60*/  STL [R1+0x98], R108 ;  /* 0x0000986c01007387 */ /* 0x000fe20000100800 */
[----:B------:R-:W-:Y:S01]  /*14f70*/  IMAD R124, R123, UR16, RZ ;  /* 0x000000107b7c7c24 */ /* 0x000fe2000f8e02ff */
[----:B------:R-:W-:Y:S01]  /*14f80*/  SHF.L.U64.HI R92, R90, 0x2, R92 ;  /* 0x000000025a5c7819 */ /* 0x000fe2000001025c */
[----:B------:R-:W-:Y:S01]  /*14f90*/  IMAD.SHL.U32 R94, R94, 0x4, RZ ;  /* 0x000000045e5e7824 */ /* 0x000fe200078e00ff */
[----:B------:R-:W-:Y:S01]  /*14fa0*/  STL [R1+0x94], R106 ;  /* 0x0000946a01007387 */ /* 0x000fe20000100800 */
[----:B------:R-:W-:-:S03]  /*14fb0*/  IMAD.SHL.U32 R90, R90, 0x4, RZ ;  /* 0x000000045a5a7824 */ /* 0x000fc600078e00ff */
[----:B------:R1:W-:Y:S01]  /*14fc0*/  STL [R1+0x90], R104 ;  /* 0x0000906801007387 */ /* 0x0003e20000100800 */
[----:B------:R-:W-:-:S03]  /*14fd0*/  SHF.L.U64.HI R88, R86, 0x2, R88 ;  /* 0x0000000256587819 */ /* 0x000fc60000010258 */
[----:B------:R-:W-:Y:S01]  /*14fe0*/  STL [R1+0x8c], R102 ;  /* 0x00008c6601007387 */ /* 0x000fe20000100800 */
[----:B------:R-:W-:Y:S01]  /*14ff0*/  LEA.HI.X.SX32 R4, R119, R6, 0x1, P3 ;  /* 0x0000000677047211 */ /* 0x000fe200018f0eff */
[----:B------:R-:W-:Y:S02]  /*15000*/  IMAD.SHL.U32 R86, R86, 0x4, RZ ;  /* 0x0000000456567824 */ /* 0x000fe400078e00ff */
[----:B------:R-:W-:Y:S01]  /*15010*/  STL [R1+0x88], R100 ;  /* 0x0000886401007387 */ /* 0x000fe20000100800 */
[----:B------:R-:W-:-:S03]  /*15020*/  IADD3 R10, P6, PT, R5, R9, RZ ;  /* 0x00000009050a7210 */ /* 0x000fc60007fde0ff */
[----:B------:R-:W-:Y:S01]  /*15030*/  STL [R1+0x84], R98 ;  /* 0x0000846201007387 */ /* 0x000fe20000100800 */
[C---:B------:R-:W-:Y:S02]  /*15040*/  IADD3 R119, P3, PT, R5.reuse, R2, RZ ;  /* 0x0000000205777210 */ /* 0x040fe40007f7e0ff */
[C---:B------:R-:W-:Y:S01]  /*15050*/  IADD3 R121, P4, PT, R5.reuse, R0, RZ ;  /* 0x0000000005797210 */ /* 0x040fe20007f9e0ff */
[----:B------:R-:W-:Y:S01]  /*15060*/  STL [R1+0x80], R96 ;  /* 0x0000806001007387 */ /* 0x000fe20000100800 */
[----:B------:R-:W-:Y:S02]  /*15070*/  IADD3 R123, P5, PT, R5, R124, RZ ;  /* 0x0000007c057b7210 */ /* 0x000fe40007fbe0ff */
[C---:B------:R-:W-:Y:S01]  /*15080*/  SHF.L.U64.HI R84, R82.reuse, 0x2, R84 ;  /* 0x0000000252547819 */ /* 0x040fe20000010254 */
[----:B------:R-:W-:Y:S01]  /*15090*/  STL [R1+0x7c], R94 ;  /* 0x00007c5e01007387 */ /* 0x000fe20000100800 */
[----:B------:R-:W1:Y:S01]  /*150a0*/  LDC R5, c[0x0][0x3a0] ;  /* 0x0000e800ff057b82 */ /* 0x000e620000000800 */
[----:B------:R-:W-:Y:S01]  /*150b0*/  IMAD.SHL.U32 R82, R82, 0x4, RZ ;  /* 0x0000000452527824 */ /* 0x000fe200078e00ff */
[C---:B------:R-:W-:Y:S01]  /*150c0*/  SHF.L.U64.HI R80, R78.reuse, 0x2, R80 ;  /* 0x000000024e507819 */ /* 0x040fe20000010250 */
[----:B------:R-:W-:Y:S01]  /*150d0*/  STL [R1+0x78], R92 ;  /* 0x0000785c01007387 */ /* 0x000fe20000100800 */
[----:B------:R-:W-:Y:S01]  /*150e0*/  IMAD.SHL.U32 R78, R78, 0x4, RZ ;  /* 0x000000044e4e7824 */ /* 0x000fe200078e00ff */
[----:B------:R-:W-:-:S02]  /*150f0*/  SHF.L.U64.HI R76, R74, 0x2, R76 ;  /* 0x000000024a4c7819 */ /* 0x000fc4000001024c */
[----:B------:R-:W-:Y:S01]  /*15100*/  STL [R1+0x74], R90 ;  /* 0x0000745a01007387 */ /* 0x000fe20000100800 */
[----:B------:R-:W-:-:S03]  /*15110*/  IMAD.SHL.U32 R74, R74, 0x4, RZ ;  /* 0x000000044a4a7824 */ /* 0x000fc600078e00ff */
[----:B------:R-:W-:Y:S01]  /*15120*/  STL [R1+0x70], R88 ;  /* 0x0000705801007387 */ /* 0x000fe20000100800 */
[----:B------:R-:W-:-:S03]  /*15130*/  SHF.L.U64.HI R72, R70, 0x2, R72 ;  /* 0x0000000246487819 */ /* 0x000fc60000010248 */
        /* <DEDUP_REMOVED lines=33> */
[-C--:B------:R-:W-:Y:S01]  /*15350*/  LEA.HI.X.SX32 R3, R2, R6.reuse, 0x1, P3 ;  /* 0x0000000602037211 */ /* 0x080fe200018f0eff */
[----:B------:R-:W-:Y:S02]  /*15360*/  IMAD.SHL.U32 R38, R38, 0x4, RZ ;  /* 0x0000000426267824 */ /* 0x000fe400078e00ff */
[----:B------:R-:W-:Y:S01]  /*15370*/  STL [R1+0x28], R52 ;  /* 0x0000283401007387 */ /* 0x000fe20000100800 */
[----:B------:R-:W-:-:S03]  /*15380*/  LEA.HI.X.SX32 R9, R9, R6, 0x1, P6 ;  /* 0x0000000609097211 */ /* 0x000fc600030f0eff */
[----:B------:R-:W-:Y:S01]  /*15390*/  STL [R1+0x24], R50 ;  /* 0x0000243201007387 */ /* 0x000fe20000100800 */
[-C--:B------:R-:W-:Y:S02]  /*153a0*/  LEA.HI.X.SX32 R0, R0, R6.reuse, 0x1, P4 ;  /* 0x0000000600007211 */ /* 0x080fe400020f0eff */
[----:B------:R-:W-:Y:S01]  /*153b0*/  LEA.HI.X.SX32 R2, R124, R6, 0x1, P5 ;  /* 0x000000067c027211 */ /* 0x000fe200028f0eff */
[----:B------:R-:W-:Y:S01]  /*153c0*/  STL [R1+0x20], R48 ;  /* 0x0000203001007387 */ /* 0x000fe20000100800 */
[C---:B------:R-:W-:Y:S01]  /*153d0*/  SHF.L.U64.HI R36, R34.reuse, 0x2, R36 ;  /* 0x0000000222247819 */ /* 0x040fe20000010224 */
[----:B-1----:R-:W-:Y:S02]  /*153e0*/  VIADD R6, R5, 0x3f ;  /* 0x0000003f05067836 */ /* 0x002fe40000000000 */
[----:B------:R-:W-:Y:S01]  /*153f0*/  STL [R1+0x1c], R46 ;  /* 0x00001c2e01007387 */ /* 0x000fe20000100800 */
[----:B------:R-:W-:-:S03]  /*15400*/  IMAD.SHL.U32 R34, R34, 0x4, RZ ;  /* 0x0000000422227824 */ /* 0x000fc600078e00ff */
[----:B------:R-:W-:Y:S01]  /*15410*/  STL [R1+0x18], R44 ;  /* 0x0000182c01007387 */ /* 0x000fe20000100800 */
[----:B------:R-:W-:-:S03]  /*15420*/  SHF.L.U64.HI R32, R252, 0x2, R32 ;  /* 0x00000002fc207819 */ /* 0x000fc60000010220 */
[----:B------:R-:W-:Y:S01]  /*15430*/  STL [R1+0x14], R42 ;  /* 0x0000142a01007387 */ /* 0x000fe20000100800 */
[----:B------:R-:W-:-:S03]  /*15440*/  SHF.R.S32.HI R5, RZ, 0x1f, R6 ;  /* 0x0000001fff057819 */ /* 0x000fc60000011406 */
[----:B------:R-:W-:Y:S04]  /*15450*/  STL [R1+0x10], R40 ;  /* 0x0000102801007387 */ /* 0x000fe80000100800 */
[----:B------:R-:W-:Y:S04]  /*15460*/  STL [R1+0xc], R38 ;  /* 0x00000c2601007387 */ /* 0x000fe80000100800 */
[----:B------:R-:W-:Y:S04]  /*15470*/  STL [R1+0x8], R36 ;  /* 0x0000082401007387 */ /* 0x000fe80000100800 */
[----:B---3--:R-:W3:Y:S01]  /*15480*/  LDL.LU R183, [R1+0x134] ;  /* 0x0001340001b77983 */ /* 0x008ee20000300800 */
[----:B------:R-:W-:-:S03]  /*15490*/  LEA.HI R5, R5, R6, RZ, 0x6 ;  /* 0x0000000605057211 */ /* 0x000fc600078f30ff */
[----:B------:R-:W-:Y:S01]  /*154a0*/  STL [R1+0x4], R34 ;  /* 0x0000042201007387 */ /* 0x000fe20000100800 */
[----:B------:R-:W-:Y:S01]  /*154b0*/  SHF.L.U64.HI R5, R7, 0x2, R190 ;  /* 0x0000000207057819 */ /* 0x000fe200000102be */
[----:B------:R-:W1:Y:S02]  /*154c0*/  LDC R6, c[0x0][0x3a0] ;  /* 0x0000e800ff067b82 */ /* 0x000e640000000800 */
[----:B----4-:R-:W4:Y:S04]  /*154d0*/  LDL R181, [R1+0x138] ;  /* 0x0001380001b57983 */ /* 0x010f280000100800 */
[----:B------:R1:W-:Y:S04]  /*154e0*/  STL [R1], R32 ;  /* 0x0000002001007387 */ /* 0x0003e80000100800 */
[----:B------:R-:W2:Y:S04]  /*154f0*/  LDL.LU R179, [R1+0x13c] ;  /* 0x00013c0001b37983 */ /* 0x000ea80000300800 */
[----:B------:R-:W2:Y:S04]  /*15500*/  LDL.LU R177, [R1+0x140] ;  /* 0x0001400001b17983 */ /* 0x000ea80000300800 */
[----:B------:R-:W2:Y:S04]  /*15510*/  LDL.LU R190, [R1+0x144] ;  /* 0x0001440001be7983 */ /* 0x000ea80000300800 */
[----:B------:R-:W3:Y:S04]  /*15520*/  LDL.LU R173, [R1+0x148] ;  /* 0x0001480001ad7983 */ /* 0x000ee80000300800 */
        /* <DEDUP_REMOVED lines=8> */
[----:B------:R-:W3:Y:S01]  /*155b0*/  LDL.LU R155, [R1+0x16c] ;  /* 0x00016c00019b7983 */ /* 0x000ee20000300800 */
[----:B--2---:R-:W-:-:S03]  /*155c0*/  SHF.L.U64.HI R175, R174, 0x2, R190 ;  /* 0x00000002aeaf7819 */ /* 0x004fc600000102be */
        /* <DEDUP_REMOVED lines=15> */
[----:B------:R-:W1:Y:S04]  /*156c0*/  LDL.LU R120, [R1+0x1a8] ;  /* 0x0001a80001787983 */ /* 0x000e680000300800 */
[----:B------:R-:W3:Y:S04]  /*156d0*/  LDL.LU R122, [R1+0x1ac] ;  /* 0x0001ac00017a7983 */ /* 0x000ee80000300800 */
[----:B------:R-:W4:Y:S04]  /*156e0*/  LDL.LU R126, [R1+0x1b0] ;  /* 0x0001b000017e7983 */ /* 0x000f280000300800 */
[----:B------:R-:W4:Y:S04]  /*156f0*/  LDL.LU R112, [R1+0x1b4] ;  /* 0x0001b40001707983 */ /* 0x000f280000300800 */
[----:B------:R-:W4:Y:S04]  /*15700*/  LDL.LU R127, [R1+0x1b8] ;  /* 0x0001b800017f7983 */ /* 0x000f280000300800 */
[----:B------:R-:W4:Y:S04]  /*15710*/  LDL.LU R114, [R1+0x1bc] ;  /* 0x0001bc0001727983 */ /* 0x000f280000300800 */
[----:B------:R-:W4:Y:S01]  /*15720*/  LDL.LU R116, [R1+0x1c0] ;  /* 0x0001c00001747983 */ /* 0x000f220000300800 */
[----:B--2---:R-:W-:-:S03]  /*15730*/  SHF.L.U64.HI R131, R130, 0x2, R190 ;  /* 0x0000000282837819 */ /* 0x004fc600000102be */
[----:B------:R-:W2:Y:S04]  /*15740*/  LDL.LU R190, [R1+0x1c4] ;  /* 0x0001c40001be7983 */ /* 0x000ea80000300800 */
[----:B------:R-:W2:Y:S04]  /*15750*/  LDL.LU R118, [R1+0x1c8] ;  /* 0x0001c80001767983 */ /* 0x000ea80000300800 */
[----:B------:R-:W2:Y:S01]  /*15760*/  LDL.LU R104, [R1+0x1cc] ;  /* 0x0001cc0001687983 */ /* 0x000ea20000300800 */
[----:B-1----:R-:W-:-:S03]  /*15770*/  SHF.L.U64.HI R32, R33, 0x2, R120 ;  /* 0x0000000221207819 */ /* 0x002fc60000010278 */
[----:B------:R-:W2:Y:S01]  /*15780*/  LDL.LU R120, [R1+0x1d4] ;  /* 0x0001d40001787983 */ /* 0x000ea20000300800 */
[----:B---3--:R-:W-:-:S03]  /*15790*/  SHF.L.U64.HI R34, R35, 0x2, R122 ;  /* 0x0000000223227819 */ /* 0x008fc6000001027a */
[----:B------:R-:W3:Y:S01]  /*157a0*/  LDL.LU R122, [R1+0x1d8] ;  /* 0x0001d800017a7983 */ /* 0x000ee20000300800 */
[----:B----4-:R-:W-:-:S03]  /*157b0*/  SHF.L.U64.HI R36, R37, 0x2, R126 ;  /* 0x0000000225247819 */ /* 0x010fc6000001027e */
[----:B------:R-:W4:Y:S04]  /*157c0*/  LDL.LU R106, [R1+0x1dc] ;  /* 0x0001dc00016a7983 */ /* 0x000f280000300800 */
[----:B------:R-:W4:Y:S01]  /*157d0*/  LDL.LU R126, [R1+0x1e0] ;  /* 0x0001e000017e7983 */ /* 0x000f220000300800 */
[----:B------:R-:W-:-:S03]  /*157e0*/  SHF.L.U64.HI R40, R41, 0x2, R127 ;  /* 0x0000000229287819 */ /* 0x000fc6000001027f */
[----:B------:R-:W4:Y:S04]  /*157f0*/  LDL.LU R108, [R1+0x1e4] ;  /* 0x0001e400016c7983 */ /* 0x000f280000300800 */
[----:B------:R-:W4:Y:S01]  /*15800*/  LDL.LU R127, [R1+0x1e8] ;  /* 0x0001e800017f7983 */ /* 0x000f220000300800 */
[----:B------:R-:W-:Y:S02]  /*15810*/  SHF.L.U64.HI R38, R39, 0x2, R112 ;  /* 0x0000000227267819 */ /* 0x000fe40000010270 */
[----:B------:R-:W-:Y:S01]  /*15820*/  SHF.L.U64.HI R42, R43, 0x2, R114 ;  /* 0x000000022b2a7819 */ /* 0x000fe20000010272 */
[----:B------:R-:W4:Y:S01]  /*15830*/  LDL.LU R110, [R1+0x1ec] ;  /* 0x0001ec00016e7983 */ /* 0x000f220000300800 */
[----:B------:R-:W-:-:S03]  /*15840*/  SHF.L.U64.HI R44, R45, 0x2, R116 ;  /* 0x000000022d2c7819 */ /* 0x000fc60000010274 */
[----:B------:R-:W4:Y:S04]  /*15850*/  LDL.LU R112, [R1+0x1f0] ;  /* 0x0001f00001707983 */ /* 0x000f280000300800 */
[----:B------:R-:W4:Y:S04]  /*15860*/  LDL.LU R114, [R1+0x1f4] ;  /* 0x0001f40001727983 */ /* 0x000f280000300800 */
[----:B------:R-:W4:Y:S01]  /*15870*/  LDL.LU R116, [R1+0x1f8] ;  /* 0x0001f80001747983 */ /* 0x000f220000300800 */
[----:B--2---:R-:W-:-:S03]  /*15880*/  SHF.L.U64.HI R46, R47, 0x2, R190 ;  /* 0x000000022f2e7819 */ /* 0x004fc600000102be */
[----:B------:R-:W2:Y:S01]  /*15890*/  LDL.LU R190, [R1+0x1fc] ;  /* 0x0001fc0001be7983 */ /* 0x000ea20000300800 */
[----:B------:R-:W-:-:S03]  /*158a0*/  SHF.L.U64.HI R48, R49, 0x2, R118 ;  /* 0x0000000231307819 */ /* 0x000fc60000010276 */
[----:B------:R-:W2:Y:S01]  /*158b0*/  LDL.LU R118, [R1+0x200] ;  /* 0x0002000001767983 */ /* 0x000ea20000300800 */
[----:B------:R-:W-:-:S03]  /*158c0*/  SHF.L.U64.HI R52, R53, 0x2, R120 ;  /* 0x0000000235347819 */ /* 0x000fc60000010278 */
[----:B------:R-:W2:Y:S01]  /*158d0*/  LDL.LU R120, [R1+0x204] ;  /* 0x0002040001787983 */ /* 0x000ea20000300800 */
[----:B---3--:R-:W-:-:S03]  /*158e0*/  SHF.L.U64.HI R54, R55, 0x2, R122 ;  /* 0x0000000237367819 */ /* 0x008fc6000001027a */
[----:B------:R-:W3:Y:S01]  /*158f0*/  LDL.LU R122, [R1+0x208] ;  /* 0x00020800017a7983 */ /* 0x000ee20000300800 */
[----:B----4-:R-:W-:-:S03]  /*15900*/  SHF.L.U64.HI R58, R59, 0x2, R126 ;  /* 0x000000023b3a7819 */ /* 0x010fc6000001027e */
[----:B------:R-:W4:Y:S01]  /*15910*/  LDL.LU R126, [R1+0x20c] ;  /* 0x00020c00017e7983 */ /* 0x000f220000300800 */
[----:B------:R-:W-:-:S03]  /*15920*/  SHF.L.U64.HI R62, R63, 0x2, R127 ;  /* 0x000000023f3e7819 */ /* 0x000fc6000001027f */
[----:B------:R-:W3:Y:S01]  /*15930*/  LDL.LU R127, [R1+0x210] ;  /* 0x00021000017f7983 */ /* 0x000ee20000300800 */
[----:B------:R-:W-:Y:S02]  /*15940*/  SHF.L.U64.HI R50, R51, 0x2, R104 ;  /* 0x0000000233327819 */ /* 0x000fe40000010268 */
[----:B------:R-:W-:Y:S02]  /*15950*/  SHF.L.U64.HI R56, R57, 0x2, R106 ;  /* 0x0000000239387819 */ /* 0x000fe4000001026a */
[----:B------:R-:W-:Y:S02]  /*15960*/  SHF.L.U64.HI R60, R61, 0x2, R108 ;  /* 0x000000023d3c7819 */ /* 0x000fe4000001026c */
[----:B------:R-:W-:Y:S02]  /*15970*/  SHF.L.U64.HI R64, R65, 0x2, R110 ;  /* 0x0000000241407819 */ /* 0x000fe4000001026e */
[----:B--2---:R-:W-:Y:S02]  /*15980*/  SHF.L.U64.HI R72, R73, 0x2, R190 ;  /* 0x0000000249487819 */ /* 0x004fe400000102be */
[----:B------:R-:W2:Y:S04]  /*15990*/  LDL.LU R190, [R1+0x214] ;  /* 0x0002140001be7983 */ /* 0x000ea80000300800 */
[----:B------:R-:W2:Y:S04]  /*159a0*/  LDL.LU R98, [R1+0x218] ;  /* 0x0002180001627983 */ /* 0x000ea80000300800 */
[----:B------:R-:W2:Y:S04]  /*159b0*/  LDL.LU R100, [R1+0x21c] ;  /* 0x00021c0001647983 */ /* 0x000ea80000300800 */
[----:B------:R-:W2:Y:S01]  /*159c0*/  LDL.LU R102, [R1+0x220] ;  /* 0x0002200001667983 */ /* 0x000ea20000300800 */
[----:B------:R-:W-:-:S03]  /*159d0*/  SHF.L.U64.HI R66, R67, 0x2, R112 ;  /* 0x0000000243427819 */ /* 0x000fc60000010270 */
        /* <DEDUP_REMOVED lines=9> */
[----:B---3--:R-:W-:-:S03]  /*15a70*/  SHF.L.U64.HI R78, R79, 0x2, R122 ;  /* 0x000000024f4e7819 */ /* 0x008fc6000001027a */
[----:B------:R-:W3:Y:S04]  /*15a80*/  LDL.LU R114, [R1+0x238] ;  /* 0x0002380001727983 */ /* 0x000ee80000300800 */
[----:B------:R-:W3:Y:S04]  /*15a90*/  LDL.LU R116, [R1+0x23c] ;  /* 0x00023c0001747983 */ /* 0x000ee80000300800 */
[----:B------:R-:W3:Y:S04]  /*15aa0*/  LDL.LU R118, [R1+0x240] ;  /* 0x0002400001767983 */ /* 0x000ee80000300800 */
[----:B------:R-:W3:Y:S04]  /*15ab0*/  LDL.LU R120, [R1+0x244] ;  /* 0x0002440001787983 */ /* 0x000ee80000300800 */
[----:B------:R-:W3:Y:S01]  /*15ac0*/  LDL.LU R122, [R1+0x248] ;  /* 0x00024800017a7983 */ /* 0x000ee20000300800 */
[----:B------:R-:W-:-:S03]  /*15ad0*/  SHF.L.U64.HI R82, R83, 0x2, R127 ;  /* 0x0000000253527819 */ /* 0x000fc6000001027f */
[----:B------:R-:W3:Y:S01]  /*15ae0*/  LDL.LU R127, [R1+0x24c] ;  /* 0x00024c00017f7983 */ /* 0x000ee20000300800 */
[----:B----4-:R-:W-:Y:S02]  /*15af0*/  SHF.L.U64.HI R80, R81, 0x2, R126 ;  /* 0x0000000251507819 */ /* 0x010fe4000001027e */
[----:B------:R-:W1:Y:S01]  /*15b00*/  LDC R126, c[0x0][0x3a0] ;  /* 0x0000e800ff7e7b82 */ /* 0x000e620000000800 */
[----:B--2---:R-:W-:Y:S02]  /*15b10*/  SHF.L.U64.HI R84, R85, 0x2, R190 ;  /* 0x0000000255547819 */ /* 0x004fe400000102be */
[----:B------:R-:W2:Y:S01]  /*15b20*/  LDL.LU R190, [R1+0x250] ;  /* 0x0002500001be7983 */ /* 0x000ea20000300800 */
[----:B-1----:R-:W-:Y:S01]  /*15b30*/  VIADD R96, R126, 0x3f ;  /* 0x0000003f7e607836 */ /* 0x002fe20000000000 */
[----:B------:R-:W-:-:S04]  /*15b40*/  SHF.L.U64.HI R86, R87, 0x2, R98 ;  /* 0x0000000257567819 */ /* 0x000fc80000010262 */
[----:B------:R-:W-:-:S04]  /*15b50*/  SHF.R.S32.HI R126, RZ, 0x1f, R96 ;  /* 0x0000001fff7e7819 */ /* 0x000fc80000011460 */
[----:B------:R-:W-:Y:S02]  /*15b60*/  LEA.HI R126, R126, R96, RZ, 0x6 ;  /* 0x000000607e7e7211 */ /* 0x000fe400078f30ff */
[----:B------:R-:W-:Y:S02]  /*15b70*/  SHF.L.U64.HI R88, R89, 0x2, R100 ;  /* 0x0000000259587819 */ /* 0x000fe40000010264 */
[----:B------:R-:W-:Y:S02]  /*15b80*/  SHF.R.S32.HI R126, RZ, 0x6, R126 ;  /* 0x00000006ff7e7819 */ /* 0x000fe4000001147e */
[----:B------:R-:W-:Y:S02]  /*15b90*/  SHF.L.U64.HI R98, R99, 0x2, R110 ;  /* 0x0000000263627819 */ /* 0x000fe4000001026e */
[----:B------:R-:W-:Y:S02]  /*15ba0*/  SHF.L.U64.HI R100, R101, 0x2, R112 ;  /* 0x0000000265647819 */ /* 0x000fe40000010270 */
[----:B------:R-:W-:-:S02]  /*15bb0*/  SHF.L.U64.HI R92, R93, 0x2, R104 ;  /* 0x000000025d5c7819 */ /* 0x000fc40000010268 */
[----:B------:R-:W-:Y:S02]  /*15bc0*/  SHF.L.U64.HI R94, R95, 0x2, R106 ;  /* 0x000000025f5e7819 */ /* 0x000fe4000001026a */
[----:B------:R-:W-:Y:S02]  /*15bd0*/  SHF.L.U64.HI R96, R97, 0x2, R108 ;  /* 0x0000000261607819 */ /* 0x000fe4000001026c */
[----:B---3--:R-:W-:Y:S02]  /*15be0*/  SHF.L.U64.HI R110, R111, 0x2, R122 ;  /* 0x000000026f6e7819 */ /* 0x008fe4000001027a */
[----:B------:R-:W-:Y:S02]  /*15bf0*/  SHF.L.U64.HI R122, R123, 0x2, R2 ;  /* 0x000000027b7a7819 */ /* 0x000fe40000010202 */
[----:B------:R-:W1:Y:S01]  /*15c00*/  S2R R2, SR_TID.X ;  /* 0x0000000000027919 */ /* 0x000e620000002100 */
[----:B------:R-:W-:Y:S02]  /*15c10*/  SHF.L.U64.HI R112, R113, 0x2, R127 ;  /* 0x0000000271707819 */ /* 0x000fe4000001027f */
[----:B------:R-:W-:-:S02]  /*15c20*/  VIMNMX R127, PT, PT, R126, 0x2, !PT ;  /* 0x000000027e7f7848 */ /* 0x000fc40007fe0100 */
[----:B------:R-:W-:Y:S02]  /*15c30*/  SHF.L.U64.HI R104, R105, 0x2, R116 ;  /* 0x0000000269687819 */ /* 0x000fe40000010274 */
[----:B------:R-:W-:Y:S01]  /*15c40*/  SHF.L.U64.HI R106, R107, 0x2, R118 ;  /* 0x000000026b6a7819 */ /* 0x000fe20000010276 */
[----:B------:R-:W-:Y:S01]  /*15c50*/  VIADD R127, R127, 0xffffffff ;  /* 0xffffffff7f7f7836 */ /* 0x000fe20000000000 */
[----:B------:R-:W-:Y:S02]  /*15c60*/  SHF.L.U64.HI R116, R117, 0x2, R4 ;  /* 0x0000000275747819 */ /* 0x000fe40000010204 */
[----:B------:R-:W-:Y:S01]  /*15c70*/  SHF.L.U64.HI R108, R109, 0x2, R120 ;  /* 0x000000026d6c7819 */ /* 0x000fe20000010278 */
[----:B------:R3:W5:Y:S01]  /*15c80*/  LDL.LU R4, [R1+0x770] ;  /* 0x0007700001047983 */ /* 0x0007620000300800 */
[----:B------:R-:W-:Y:S02]  /*15c90*/  SHF.L.U64.HI R118, R119, 0x2, R3 ;  /* 0x0000000277767819 */ /* 0x000fe40000010203 */
[----:B------:R-:W-:Y:S01]  /*15ca0*/  SHF.L.U64.HI R120, R121, 0x2, R0 ;  /* 0x0000000279787819 */ /* 0x000fe20000010200 */
[----:B------:R3:W5:Y:S04]  /*15cb0*/  LDL.LU R3, [R1+0x76c] ;  /* 0x00076c0001037983 */ /* 0x0007680000300800 */
[----:B------:R3:W5:Y:S04]  /*15cc0*/  LDL.LU R0, [R1+0x768] ;  /* 0x0007680001007983 */ /* 0x0007680000300800 */
[----:B------:R3:W-:Y:S01]  /*15cd0*/  STL [R1+0x134], R127 ;  /* 0x0001347f01007387 */ /* 0x0007e20000100800 */
[----:B------:R-:W-:Y:S01]  /*15ce0*/  UIMAD.WIDE.U32 UR14, UR14, 0xc, UR6 ;  /* 0x0000000c0e0e78a5 */ /* 0x000fe2000f8e0006 */
[----:B------:R-:W-:Y:S01]  /*15cf0*/  VIADD R124, R6, 0xffffff40 ;  /* 0xffffff40067c7836 */ /* 0x000fe20000000000 */
[----:B------:R-:W-:Y:S01]  /*15d00*/  UIMAD.WIDE.U32 UR8, UR11, 0xc, UR4 ;  /* 0x0000000c0b0878a5 */ /* 0x000fe2000f8e0004 */
[----:B------:R-:W-:Y:S01]  /*15d10*/  SHF.L.U64.HI R90, R91, 0x2, R102 ;  /* 0x000000025b5a7819 */ /* 0x000fe20000010266 */
[----:B------:R-:W-:Y:S01]  /*15d20*/  IMAD.SHL.U32 R6, R7, 0x4, RZ ;  /* 0x0000000407067824 */ /* 0x000fe200078e00ff */
[----:B------:R-:W-:-:S02]  /*15d30*/  SHF.L.U64.HI R102, R103, 0x2, R114 ;  /* 0x0000000267667819 */ /* 0x000fc40000010272 */
[----:B-1----:R-:W-:Y:S01]  /*15d40*/  SHF.R.U32.HI R2, RZ, 0x6, R2 ;  /* 0x00000006ff027819 */ /* 0x002fe20000011602 */
[----:B------:R-:W-:Y:S01]  /*15d50*/  UIMAD UR12, UR12, 0xc, URZ ;  /* 0x0000000c0c0c78a4 */ /* 0x000fe2000f8e02ff */
[----:B------:R-:W-:Y:S01]  /*15d60*/  SHF.L.U64.HI R7, R8, 0x2, R185 ;  /* 0x0000000208077819 */ /* 0x000fe200000102b9 */
[----:B------:R-:W-:Y:S01]  /*15d70*/  UIMAD UR10, UR10, 0xc, URZ ;  /* 0x0000000c0a0a78a4 */ /* 0x000fe2000f8e02ff */
[----:B------:R-:W-:Y:S01]  /*15d80*/  SHF.L.U64.HI R9, R10, 0x2, R9 ;  /* 0x000000020a097819 */ /* 0x000fe20000010209 */
[----:B------:R-:W-:Y:S01]  /*15d90*/  IMAD.SHL.U32 R8, R8, 0x4, RZ ;  /* 0x0000000408087824 */ /* 0x000fe200078e00ff */
        /* <DEDUP_REMOVED lines=138> */
[----:B------:R-:W-:Y:S01]  /*16640*/  SGXT.U32 R2, R2, 0x1 ;  /* 0x000000010202781a */ /* 0x000fe20000000000 */
[----:B------:R-:W-:-:S02]  /*16650*/  IMAD.SHL.U32 R134, R134, 0x4, RZ ;  /* 0x0000000486867824 */ /* 0x000fc400078e00ff */
[----:B------:R-:W-:Y:S02]  /*16660*/  IMAD.SHL.U32 R132, R132, 0x4, RZ ;  /* 0x0000000484847824 */ /* 0x000fe400078e00ff */
[----:B------:R-:W-:Y:S02]  /*16670*/  IMAD.SHL.U32 R130, R130, 0x4, RZ ;  /* 0x0000000482827824 */ /* 0x000fe400078e00ff */
[----:B------:R-:W-:Y:S02]  /*16680*/  IMAD.SHL.U32 R128, R128, 0x4, RZ ;  /* 0x0000000480807824 */ /* 0x000fe400078e00ff */
[----:B------:R-:W-:Y:S02]  /*16690*/  IMAD.SHL.U32 R31, R31, 0x4, RZ ;  /* 0x000000041f1f7824 */ /* 0x000fe400078e00ff */
[----:B------:R-:W-:Y:S02]  /*166a0*/  IMAD.SHL.U32 R33, R33, 0x4, RZ ;  /* 0x0000000421217824 */ /* 0x000fe400078e00ff */
        /* <DEDUP_REMOVED lines=27> */
[----:B------:R-:W-:Y:S01]  /*16860*/  IMAD.SHL.U32 R89, R89, 0x4, RZ ;  /* 0x0000000459597824 */ /* 0x000fe200078e00ff */
[----:B--2---:R-:W-:Y:S01]  /*16870*/  SHF.L.U64.HI R114, R115, 0x2, R190 ;  /* 0x0000000273727819 */ /* 0x004fe200000102be */
[----:B------:R-:W-:Y:S02]  /*16880*/  VIADD R190, R126, 0xfffffffd ;  /* 0xfffffffd7ebe7836 */ /* 0x000fe40000000000 */
        /* <DEDUP_REMOVED lines=17> */
[----:B------:R-:W-:Y:S01]  /*169a0*/  IMAD.MOV.U32 R126, RZ, RZ, RZ ;  /* 0x000000ffff7e7224 */ /* 0x000fe200078e00ff */
[----:B------:R-:W-:Y:S01]  /*169b0*/  UMOV UR39, 0x1 ;  /* 0x0000000100277882 */ /* 0x000fe20000000000 */
[----:B------:R-:W-:Y:S01]  /*169c0*/  UMOV UR38, 0x2 ;  /* 0x0000000200267882 */ /* 0x000fe20000000000 */
[----:B------:R-:W-:Y:S01]  /*169d0*/  UMOV UR6, URZ ;  /* 0x000000ff00067c82 */ /* 0x000fe20008000000 */
[----:B------:R-:W-:Y:S01]  /*169e0*/  UMOV UR5, URZ ;  /* 0x000000ff00057c82 */ /* 0x000fe20008000000 */
[----:B------:R-:W-:Y:S01]  /*169f0*/  UMOV UR4, URZ ;  /* 0x000000ff00047c82 */ /* 0x000fe20008000000 */
[----:B------:R-:W-:-:S02]  /*16a00*/  UIADD3 UR37, UPT, UPT, UR15, UR12, URZ ;  /* 0x0000000c0f257290 */ /* 0x000fc4000fffe0ff */
[----:B------:R-:W-:Y:S01]  /*16a10*/  UIADD3 UR36, UPT, UPT, UR9, UR10, URZ ;  /* 0x0000000a09247290 */ /* 0x000fe2000fffe0ff */
[----:B------:R-:W-:Y:S01]  /*16a20*/  UMOV UR68, UR14 ;  /* 0x0000000e00447c82 */ /* 0x000fe20008000000 */
[----:B---3--:R-:W-:-:S10]  /*16a30*/  UMOV UR70, UR8 ;  /* 0x0000000800467c82 */ /* 0x008fd40008000000 */
.L_x_10:
[----:B------:R-:W-:Y:S01]  /*16a40*/  UIADD3 UR6, UPT, UPT, UR6, 0x1, URZ ;  /* 0x0000000106067890 */ /* 0x000fe2000fffe0ff */
[----:B------:R-:W-:-:S04]  /*16a50*/  DEPBAR.LE SB0, 0x2 ;  /* 0x000080800000791a */ /* 0x000fc80000000000 */
[----:B------:R-:W-:Y:S01]  /*16a60*/  ULEA UR31, UR39, UR33, 0x3 ;  /* 0x00000021271f7291 */ /* 0x000fe2000f8e18ff */
[----:B------:R-:W-:Y:S01]  /*16a70*/  IMAD.U32 R126, R126, -0x80000000, RZ ;  /* 0x800000007e7e7824 */ /* 0x000fe200078e00ff */
[----:B------:R-:W-:Y:S02]  /*16a80*/  UISETP.GT.AND UP1, UPT, UR6, 0x2, UPT ;  /* 0x000000020600788c */ /* 0x000fe4000bf24270 */
[----:B------:R-:W-:Y:S02]  /*16a90*/  UIADD3 UR31, UPT, UPT, UR31, 0x3c000, URZ ;  /* 0x0003c0001f1f7890 */ /* 0x000fe4000fffe0ff */
[----:B------:R-:W-:Y:S01]  /*16aa0*/  USEL UR6, UR6, URZ, !UP1 ;  /* 0x000000ff06067287 */ /* 0x000fe2000c800000 */
[----:B------:R-:W-:Y:S06]  /*16ab0*/  BAR.SYNC.DEFER_BLOCKING 0x0 ;  /* 0x0000000000007b1d */ /* 0x000fec0000010000 */
[----:B------:R-:W-:Y:S05]  /*16ac0*/  @P1 BRA `(.L_x_8) ;  /* 0x0000000400101947 */ /* 0x000fea0003800000 */
[----:B------:R-:W-:Y:S02]  /*16ad0*/  ULEA UR9, UR6, UR33, 0xe ;  /* 0x0000002106097291 */ /* 0x000fe4000f8e70ff */
[----:B------:R-:W-:Y:S02]  /*16ae0*/  ULEA UR8, UR6, UR33, 0x10 ;  /* 0x0000002106087291 */ /* 0x000fe4000f8e80ff */
[----:B------:R-:W-:Y:S02]  /*16af0*/  UIADD3 UR9, UPT, UPT, UR9, 0x30000, URZ ;  /* 0x0003000009097890 */ /* 0x000fe4000fffe0ff */
[----:B------:R-:W-:Y:S02]  /*16b00*/  USHF.R.U32.HI UR18, URZ, 0x4, UR8 ;  /* 0x00000004ff127899 */ /* 0x000fe40008011608 */
[----:B------:R-:W-:Y:S02]  /*16b10*/  USHF.R.U32.HI UR9, URZ, 0x4, UR9 ;  /* 0x00000004ff097899 */ /* 0x000fe40008011609 */
[----:B------:R-:W-:-:S02]  /*16b20*/  USGXT.U32 UR18, UR18, 0xe ;  /* 0x0000000e1212789a */ /* 0x000fc40008000000 */
[----:B------:R-:W-:Y:S02]  /*16b30*/  USGXT.U32 UR16, UR9, 0xe ;  /* 0x0000000e0910789a */ /* 0x000fe40008000000 */
[----:B------:R-:W-:Y:S02]  /*16b40*/  UIADD3 UR14, UP2, UPT, UR18, 0x2, URZ ;  /* 0x00000002120e7890 */ /* 0x000fe4000ff5e0ff */
[----:B------:R-:W-:Y:S01]  /*16b50*/  UIADD3 UR12, UP1, UPT, UR16, 0x2, URZ ;  /* 0x00000002100c7890 */ /* 0x000fe2000ff3e0ff */
[----:B------:R-:W-:Y:S01]  /*16b60*/  UMOV UR8, URZ ;  /* 0x000000ff00087c82 */ /* 0x000fe20008000000 */
[----:B------:R-:W-:Y:S01]  /*16b70*/  UMOV UR7, URZ ;  /* 0x000000ff00077c82 */ /* 0x000fe20008000000 */
[----:B------:R-:W-:Y:S02]  /*16b80*/  UIADD3.X UR15, UPT, UPT, UR8, 0x40004040, URZ, UP2, !UPT ;  /* 0x40004040080f7890 */ /* 0x000fe400097fe4ff */
[----:B------:R-:W-:Y:S02]  /*16b90*/  UIADD3 UR56, UP5, UPT, UR14, 0x2, URZ ;  /* 0x000000020e387890 */ /* 0x000fe4000ffbe0ff */
[----:B------:R-:W-:-:S02]  /*16ba0*/  UIADD3.X UR13, UPT, UPT, UR7, 0x40004040, URZ, UP1, !UPT ;  /* 0x40004040070d7890 */ /* 0x000fc40008ffe4ff */
[----:B------:R-:W-:Y:S02]  /*16bb0*/  UIADD3 UR58, UP6, UPT, UR14, 0x4, URZ ;  /* 0x000000040e3a7890 */ /* 0x000fe4000ffde0ff */
[----:B------:R-:W-:Y:S02]  /*16bc0*/  UIADD3 UR60, UP1, UPT, UR14, 0x7fe, URZ ;  /* 0x000007fe0e3c7890 */ /* 0x000fe4000ff3e0ff */
[----:B------:R-:W-:Y:S02]  /*16bd0*/  UIADD3 UR64, UP2, UPT, UR14, 0x800, URZ ;  /* 0x000008000e407890 */ /* 0x000fe4000ff5e0ff */
[----:B------:R-:W-:Y:S02]  /*16be0*/  UIADD3 UR62, UP4, UPT, UR12, 0x2, URZ ;  /* 0x000000020c3e7890 */ /* 0x000fe4000ff9e0ff */
[----:B------:R-:W-:Y:S02]  /*16bf0*/  UIADD3 UR66, UP3, UPT, UR14, 0x802, URZ ;  /* 0x000008020e427890 */ /* 0x000fe4000ff7e0ff */
[----:B------:R-:W-:-:S02]  /*16c00*/  UIADD3.X UR57, UPT, UPT, UR15, URZ, URZ, UP5, !UPT ;  /* 0x000000ff0f397290 */ /* 0x000fc4000affe4ff */
[----:B------:R-:W-:Y:S02]  /*16c10*/  UIADD3 UR22, UP5, UPT, UR12, 0x4, URZ ;  /* 0x000000040c167890 */ /* 0x000fe4000ffbe0ff */
[----:B------:R-:W-:Y:S01]  /*16c20*/  UIADD3.X UR59, UPT, UPT, UR15, URZ, URZ, UP6, !UPT ;  /* 0x000000ff0f3b7290 */ /* 0x000fe2000b7fe4ff */
[----:B------:R-:W-:Y:S01]  /*16c30*/  UMOV UR8, UR31 ;  /* 0x0000001f00087c82 */ /* 0x000fe20008000000 */
[----:B------:R-:W-:Y:S01]  /*16c40*/  UMOV UR9, URZ ;  /* 0x000000ff00097c82 */ /* 0x000fe20008000000 */
[----:B------:R-:W-:Y:S02]  /*16c50*/  UIADD3 UR24, UP6, UPT, UR12, 0x1fe, URZ ;  /* 0x000001fe0c187890 */ /* 0x000fe4000ffde0ff */
[----:B------:R-:W-:Y:S02]  /*16c60*/  UIADD3.X UR61, UPT, UPT, UR15, URZ, URZ, UP1, !UPT ;  /* 0x000000ff0f3d7290 */ /* 0x000fe40008ffe4ff */
[----:B------:R-:W-:Y:S02]  /*16c70*/  UIADD3 UR26, UP1, UPT, UR12, 0x200, URZ ;  /* 0x000002000c1a7890 */ /* 0x000fe4000ff3e0ff */
[----:B------:R-:W-:Y:S01]  /*16c80*/  UIADD3.X UR65, UPT, UPT, UR15, URZ, URZ, UP2, !UPT ;  /* 0x000000ff0f417290 */ /* 0x000fe200097fe4ff */
[----:B------:R-:W-:Y:S01]  /*16c90*/  UMOV UR7, UR8 ;  /* 0x0000000800077c82 */ /* 0x000fe20008000000 */
[----:B------:R-:W-:-:S02]  /*16ca0*/  UIADD3.X UR63, UPT, UPT, UR13, URZ, URZ, UP4, !UPT ;  /* 0x000000ff0d3f7290 */ /* 0x000fc4000a7fe4ff */
[----:B------:R-:W-:Y:S02]  /*16cb0*/  UIADD3 UR28, UP2, UPT, UR12, 0x202, URZ ;  /* 0x000002020c1c7890 */ /* 0x000fe4000ff5e0ff */
[----:B------:R-:W-:Y:S02]  /*16cc0*/  UIADD3.X UR67, UPT, UPT, UR15, URZ, URZ, UP3, !UPT ;  /* 0x000000ff0f437290 */ /* 0x000fe40009ffe4ff */
[----:B------:R-:W-:Y:S02]  /*16cd0*/  UIADD3 UR8, UP4, UPT, UR14, 0x804, URZ ;  /* 0x000008040e087890 */ /* 0x000fe4000ff9e0ff */
[----:B------:R-:W-:Y:S02]  /*16ce0*/  UIADD3 UR34, UP3, UPT, UR12, 0x204, URZ ;  /* 0x000002040c227890 */ /* 0x000fe4000ff7e0ff */
[----:B------:R-:W-:Y:S02]  /*16cf0*/  UIADD3.X UR23, UPT, UPT, UR13, URZ, URZ, UP5, !UPT ;  /* 0x000000ff0d177290 */ /* 0x000fe4000affe4ff */
[----:B------:R-:W-:-:S02]  /*16d00*/  UIADD3.X UR25, UPT, UPT, UR13, URZ, URZ, UP6, !UPT ;  /* 0x000000ff0d197290 */ /* 0x000fc4000b7fe4ff */
[----:B------:R-:W-:Y:S02]  /*16d10*/  UIADD3.X UR27, UPT, UPT, UR13, URZ, URZ, UP1, !UPT ;  /* 0x000000ff0d1b7290 */ /* 0x000fe40008ffe4ff */
[----:B------:R-:W-:Y:S01]  /*16d20*/  UIADD3.X UR29, UPT, UPT, UR13, URZ, URZ, UP2, !UPT ;  /* 0x000000ff0d1d7290 */ /* 0x000fe200097fe4ff */
[----:B------:R-:W-:Y:S01]  /*16d30*/  UMOV UR20, 0x0 ;  /* 0x0000000000147882 */ /* 0x000fe20000000000 */
[----:B------:R-:W-:Y:S01]  /*16d40*/  UMOV UR21, 0x4400910 ;  /* 0x0440091000157882 */ /* 0x000fe20000000000 */
[----:B------:R-:W-:Y:S01]  /*16d50*/  UMOV UR19, 0x40004040 ;  /* 0x4000404000137882 */ /* 0x000fe20000000000 */
[----:B------:R-:W-:Y:S01]  /*16d60*/  UMOV UR17, 0x40004040 ;  /* 0x4000404000117882 */ /* 0x000fe20000000000 */
[----:B------:R-:W-:Y:S01]  /*16d70*/  UIADD3.X UR9, UPT, UPT, UR15, URZ, URZ, UP4, !UPT ;  /* 0x000000ff0f097290 */ /* 0x000fe2000a7fe4ff */
[----:B------:R1:W-:Y:S01]  /*16d80*/  UTCHMMA gdesc[UR16], gdesc[UR18], tmem[UR32], tmem[UR20], idesc[UR21], UPT ;  /* 0x00ff1412100075ea */ /* 0x0003e2000b800020 */
[----:B------:R-:W-:Y:S01]  /*16d90*/  UIADD3.X UR35, UPT, UPT, UR13, URZ, URZ, UP3, !UPT ;  /* 0x000000ff0d237290 */ /* 0x000fe20009ffe4ff */
[----:B------:R-:W-:Y:S01]  /*16da0*/  UMOV UR10, 0x0 ;  /* 0x00000000000a7882 */ /* 0x000fe20000000000 */
[----:B------:R-:W-:Y:S01]  /*16db0*/  UMOV UR11, 0x4400910 ;  /* 0x04400910000b7882 */ /* 0x000fe20000000000 */
[----:B------:R-:W-:Y:S01]  /*16dc0*/  UMOV UR50, 0x0 ;  /* 0x0000000000327882 */ /* 0x000fe20000000000 */
[----:B------:R-:W-:Y:S01]  /*16dd0*/  UMOV UR51, 0x4400910 ;  /* 0x0440091000337882 */ /* 0x000fe20000000000 */
        /* <DEDUP_REMOVED lines=19> */
.L_x_8:
[----:B------:R-:W2:Y:S01]  /*16f10*/  LDC R127, c[0x0][0x3a0] ;  /* 0x0000e800ff7f7b82 */ /* 0x000ea20000000800 */
[----:B-1----:R-:W-:Y:S01]  /*16f20*/  UMOV UR7, UR5 ;  /* 0x0000000500077c82 */ /* 0x002fe20008000000 */
[----:B------:R-:W1:Y:S01]  /*16f30*/  SYNCS.PHASECHK.TRANS64.TRYWAIT P4, [UR40], R126 ;  /* 0x0000007eff0075a7 */ /* 0x000e620008081128 */
[----:B--2---:R-:W-:-:S05]  /*16f40*/  VIADD R190, R127, 0x3f ;  /* 0x0000003f7fbe7836 */ /* 0x004fca0000000000 */
[----:B------:R-:W-:-:S04]  /*16f50*/  SHF.R.S32.HI R127, RZ, 0x1f, R190 ;  /* 0x0000001fff7f7819 */ /* 0x000fc800000114be */
[----:B------:R-:W-:-:S04]  /*16f60*/  LEA.HI R127, R127, R190, RZ, 0x6 ;  /* 0x000000be7f7f7211 */ /* 0x000fc800078f30ff */
[----:B------:R-:W-:-:S05]  /*16f70*/  SHF.R.S32.HI R127, RZ, 0x6, R127 ;  /* 0x00000006ff7f7819 */ /* 0x000fca000001147f */
[----:B------:R-:W-:-:S05]  /*16f80*/  VIADD R127, R127, 0xfffffffd ;  /* 0xfffffffd7f7f7836 */ /* 0x000fca0000000000 */
[----:B------:R-:W-:Y:S01]  /*16f90*/  ISETP.LE.AND P3, PT, R127, UR4, PT ;  /* 0x000000047f007c0c */ /* 0x000fe2000bf63270 */
[----:B-1----:R-:W-:-:S12]  /*16fa0*/  @!P4 BRA `(.L_x_9) ;  /* 0x000000780068c947 */ /* 0x002fd80003800000 */
.L_x_16:
[----:B------:R-:W-:Y:S01]  /*16fb0*/  BAR.SYNC.DEFER_BLOCKING 0x0 ;  /* 0x0000000000007b1d */ /* 0x000fe20000010000 */
[CC--:B------:R-:W-:Y:S01]  /*16fc0*/  ISETP.GE.AND P4, PT, R2.reuse, R124.reuse, PT ;  /* 0x0000007c0200720c */ /* 0x0c0fe20003f86270 */
[----:B------:R-:W-:Y:S01]  /*16fd0*/  UIADD3 UR38, UPT, UPT, UR38, 0x1, URZ ;  /* 0x0000000126267890 */ /* 0x000fe2000fffe0ff */
[----:B------:R-:W-:Y:S02]  /*16fe0*/  LOP3.LUT R127, R2, 0x2, RZ, 0xfc, !PT ;  /* 0x00000002027f7812 */ /* 0x000fe400078efcff */
[----:B------:R-:W-:Y:S01]  /*16ff0*/  SEL R126, RZ, 0x4, P4 ;  /* 0x00000004ff7e7807 */ /* 0x000fe20002000000 */
[----:B------:R-:W-:Y:S01]  /*17000*/  UISETP.GT.AND UP1, UPT, UR38, 0x2, UPT ;  /* 0x000000022600788c */ /* 0x000fe2000bf24270 */
[----:B------:R-:W-:Y:S02]  /*17010*/  ISETP.GE.AND P5, PT, R127, R124, PT ;  /* 0x0000007c7f00720c */ /* 0x000fe40003fa6270 */
[----:B------:R-:W-:Y:S01]  /*17020*/  SEL R126, R126, RZ, !P3 ;  /* 0x000000ff7e7e7207 */ /* 0x000fe20005800000 */
[----:B------:R-:W-:Y:S01]  /*17030*/  USEL UR38, UR38, URZ, !UP1 ;  /* 0x000000ff26267287 */ /* 0x000fe2000c800000 */
[----:B------:R-:W-:-:S02]  /*17040*/  LOP3.LUT R191, R2, 0x22, RZ, 0xfc, !PT ;  /* 0x0000002202bf7812 */ /* 0x000fc400078efcff */
[----:B------:R-:W-:Y:S01]  /*17050*/  ISETP.NE.U32.AND P4, PT, R126, RZ, PT ;  /* 0x000000ff7e00720c */ /* 0x000fe20003f85070 */
[----:B------:R-:W-:Y:S01]  /*17060*/  ULEA UR5, UR38, UR33, 0xe ;  /* 0x0000002126057291 */ /* 0x000fe2000f8e70ff */
[----:B------:R-:W-:-:S04]  /*17070*/  SEL R126, RZ, 0x4, P5 ;  /* 0x00000004ff7e7807 */ /* 0x000fc80002800000 */
[----:B------:R-:W-:Y:S01]  /*17080*/  SEL R126, R126, RZ, !P3 ;  /* 0x000000ff7e7e7207 */ /* 0x000fe20005800000 */
[----:B-----5:R-:W-:-:S03]  /*17090*/  VIADD R190, R3, UR5 ;  /* 0x0000000503be7c36 */ /* 0x020fc60008000000 */
[----:B------:R-:W-:Y:S02]  /*170a0*/  ISETP.NE.U32.AND P5, PT, R126, RZ, PT ;  /* 0x000000ff7e00720c */ /* 0x000fe40003fa5070 */
[----:B------:R-:W-:-:S04]  /*170b0*/  IADD3 R126, P6, PT, R30, UR70, RZ ;  /* 0x000000461e7e7c10 */ /* 0x000fc8000ffde0ff */
[----:B------:R-:W-:-:S05]  /*170c0*/  IADD3.X R127, PT, PT, R29, UR36, RZ, P6, !PT ;  /* 0x000000241d7f7c10 */ /* 0x000fca000b7fe4ff */
[----:B------:R-:W-:Y:S01]  /*170d0*/  @!PT LDS RZ, [RZ] ;  /* 0x00000000fffff984 */ /* 0x000fe20000000800 */
[----:B------:R-:W-:Y:S01]  /*170e0*/  @!PT LDS RZ, [RZ] ;  /* 0x00000000fffff984 */ /* 0x000fe20000000800 */
[----:B------:R-:W-:Y:S01]  /*170f0*/  @!PT LDS RZ, [RZ] ;  /* 0x00000000fffff984 */ /* 0x000fe20000000800 */
[----:B------:R1:W-:Y:S02]  /*17100*/  LDGSTS.E [R190+0x30000], desc[UR42][R126.64], P4 ;  /* 0x300000007ebe7fae */ /* 0x0003e4000a1a102a */
[----:B-1----:R-:W-:-:S04]  /*17110*/  IADD3 R126, P4, PT, R28, UR70, RZ ;  /* 0x000000461c7e7c10 */ /* 0x002fc8000ff9e0ff */
[----:B------:R-:W-:-:S05]  /*17120*/  IADD3.X R127, PT, PT, R27, UR36, RZ, P4, !PT ;  /* 0x000000241b7f7c10 */ /* 0x000fca000a7fe4ff */
[----:B------:R1:W-:Y:S01]  /*17130*/  LDGSTS.E [R190+0x30008], desc[UR42][R126.64], P5 ;  /* 0x300080007ebe7fae */ /* 0x0003e2000a9a102a */
[----:B------:R-:W-:Y:S02]  /*17140*/  ISETP.GE.AND P5, PT, R191, R124, PT ;  /* 0x0000007cbf00720c */ /* 0x000fe40003fa6270 */
[C---:B------:R-:W-:Y:S02]  /*17150*/  LOP3.LUT R191, R2.reuse, 0x6, RZ, 0xfc, !PT ;  /* 0x0000000602bf7812 */ /* 0x040fe400078efcff */
[----:B-1----:R-:W-:-:S04]  /*17160*/  LOP3.LUT R127, R2, 0x20, RZ, 0xfc, !PT ;  /* 0x00000020027f7812 */ /* 0x002fc800078efcff */
[----:B------:R-:W-:-:S04]  /*17170*/  ISETP.GE.AND P4, PT, R127, R124, PT ;  /* 0x0000007c7f00720c */ /* 0x000fc80003f86270 */
[----:B------:R-:W-:-:S04]  /*17180*/  SEL R126, RZ, 0x4, P4 ;  /* 0x00000004ff7e7807 */ /* 0x000fc80002000000 */
[----:B------:R-:W-:-:S04]  /*17190*/  SEL R126, R126, RZ, !P3 ;  /* 0x000000ff7e7e7207 */ /* 0x000fc80005800000 */
[----:B------:R-:W-:Y:S02]  /*171a0*/  ISETP.NE.U32.AND P4, PT, R126, RZ, PT ;  /* 0x000000ff7e00720c */ /* 0x000fe40003f85070 */
[----:B------:R-:W-:-:S04]  /*171b0*/  SEL R126, RZ, 0x4, P5 ;  /* 0x00000004ff7e7807 */ /* 0x000fc80002800000 */
[----:B------:R-:W-:-:S04]  /*171c0*/  SEL R126, R126, RZ, !P3 ;  /* 0x000000ff7e7e7207 */ /* 0x000fc80005800000 */
[----:B------:R-:W-:Y:S02]  /*171d0*/  ISETP.NE.U32.AND P5, PT, R126, RZ, PT ;  /* 0x000000ff7e00720c */ /* 0x000fe40003fa5070 */
[----:B------:R-:W-:-:S04]  /*171e0*/  IADD3 R126, P6, PT, R115, UR70, RZ ;  /* 0x00000046737e7c10 */ /* 0x000fc8000ffde0ff */
[----:B------:R-:W-:-:S05]  /*171f0*/  IADD3.X R127, PT, PT, R114, UR36, RZ, P6, !PT ;  /* 0x00000024727f7c10 */ /* 0x000fca000b7fe4ff */
[----:B------:R1:W-:Y:S02]  /*17200*/  LDGSTS.E [R190+0x32000], desc[UR42][R126.64], P4 ;  /* 0x320000007ebe7fae */ /* 0x0003e4000a1a102a */
[----:B-1----:R-:W-:-:S04]  /*17210*/  IADD3 R126, P4, PT, R113, UR70, RZ ;  /* 0x00000046717e7c10 */ /* 0x002fc8000ff9e0ff */
[----:B------:R-:W-:-:S05]  /*17220*/  IADD3.X R127, PT, PT, R112, UR36, RZ, P4, !PT ;  /* 0x00000024707f7c10 */ /* 0x000fca000a7fe4ff */
[----:B------:R1:W-:Y:S01]  /*17230*/  LDGSTS.E [R190+0x32008], desc[UR42][R126.64], P5 ;  /* 0x320080007ebe7fae */ /* 0x0003e2000a9a102a */
[----:B------:R-:W-:Y:S02]  /*17240*/  ISETP.GE.AND P5, PT, R191, R124, PT ;  /* 0x0000007cbf00720c */ /* 0x000fe40003fa6270 */
[----:B------:R-:W-:Y:S02]  /*17250*/  LOP3.LUT R191, R3, 0x10, RZ, 0x3c, !PT ;  /* 0x0000001003bf7812 */ /* 0x000fe400078e3cff */
[----:B-1----:R-:W-:-:S03]  /*17260*/  LOP3.LUT R127, R2, 0x4, RZ, 0xfc, !PT ;  /* 0x00000004027f7812 */ /* 0x002fc600078efcff */
[----:B------:R-:W-:Y:S01]  /*17270*/  VIADD R190, R191, UR5 ;  /* 0x00000005bfbe7c36 */ /* 0x000fe20008000000 */
[----:B------:R-:W-:Y:S02]  /*17280*/  LOP3.LUT R191, R2, 0x26, RZ, 0xfc, !PT ;  /* 0x0000002602bf7812 */ /* 0x000fe400078efcff */
        /* <DEDUP_REMOVED lines=218> */
[----:B------:R-:W2:Y:S01]  /*18030*/  S2R R191, SR_TID.X ;  /* 0x0000000000bf7919 */ /* 0x000ea20000002100 */
[----:B-1----:R-:W-:-:S04]  /*18040*/  LOP3.LUT R127, R2, 0x3c, RZ, 0xfc, !PT ;  /* 0x0000003c027f7812 */ /* 0x002fc800078efcff */
[----:B------:R-:W-:-:S04]  /*18050*/  ISETP.GE.AND P4, PT, R127, R124, PT ;  /* 0x0000007c7f00720c */ /* 0x000fc80003f86270 */
[----:B------:R-:W-:-:S04]  /*18060*/  SEL R126, RZ, 0x4, P4 ;  /* 0x00000004ff7e7807 */ /* 0x000fc80002000000 */
[----:B------:R-:W-:-:S04]  /*18070*/  SEL R126, R126, RZ, !P3 ;  /* 0x000000ff7e7e7207 */ /* 0x000fc80005800000 */
[----:B------:R-:W-:Y:S02]  /*18080*/  ISETP.NE.U32.AND P4, PT, R126, RZ, PT ;  /* 0x000000ff7e00720c */ /* 0x000fe40003f85070 */
[----:B------:R-:W-:-:S04]  /*18090*/  SEL R126, RZ, 0x4, P5 ;  /* 0x00000004ff7e7807 */ /* 0x000fc80002800000 */
[----:B------:R-:W-:Y:S02]  /*180a0*/  SEL R126, R126, RZ, !P3 ;  /* 0x000000ff7e7e7207 */ /* 0x000fe40005800000 */
[----:B--2---:R-:W-:Y:S02]  /*180b0*/  LOP3.LUT R191, R191, 0x3f, RZ, 0xc0, !PT ;  /* 0x0000003fbfbf7812 */ /* 0x004fe400078ec0ff */
[----:B------:R-:W-:Y:S02]  /*180c0*/  ISETP.NE.U32.AND P5, PT, R126, RZ, PT ;  /* 0x000000ff7e00720c */ /* 0x000fe40003fa5070 */
[----:B------:R-:W-:-:S04]  /*180d0*/  IADD3 R126, P6, PT, R87, UR70, RZ ;  /* 0x00000046577e7c10 */ /* 0x000fc8000ffde0ff */
[----:B------:R-:W-:-:S05]  /*180e0*/  IADD3.X R127, PT, PT, R86, UR36, RZ, P6, !PT ;  /* 0x00000024567f7c10 */ /* 0x000fca000b7fe4ff */
[----:B------:R1:W-:Y:S02]  /*180f0*/  LDGSTS.E [R190+0x32000], desc[UR42][R126.64], P4 ;  /* 0x320000007ebe7fae */ /* 0x0003e4000a1a102a */
[----:B-1----:R-:W-:-:S04]  /*18100*/  IADD3 R126, P4, PT, R85, UR70, RZ ;  /* 0x00000046557e7c10 */ /* 0x002fc8000ff9e0ff */
[----:B------:R-:W-:Y:S02]  /*18110*/  IADD3.X R127, PT, PT, R84, UR36, RZ, P4, !PT ;  /* 0x00000024547f7c10 */ /* 0x000fe4000a7fe4ff */
[----:B------:R-:W-:Y:S01]  /*18120*/  ISETP.GE.AND P4, PT, R191, R124, PT ;  /* 0x0000007cbf00720c */ /* 0x000fe20003f86270 */
[----:B------:R-:W-:Y:S01]  /*18130*/  ULEA UR5, UR38, UR33, 0x10 ;  /* 0x0000002126057291 */ /* 0x000fe2000f8e80ff */
[----:B------:R-:W2:Y:S04]  /*18140*/  LDL R191, [R1+0x58] ;  /* 0x0000580001bf7983 */ /* 0x000ea80000100800 */
[----:B------:R1:W-:Y:S04]  /*18150*/  LDGSTS.E [R190+0x32008], desc[UR42][R126.64], P5 ;  /* 0x320080007ebe7fae */ /* 0x0003e8000a9a102a */
[----:B------:R-:W0:Y:S01]  /*18160*/  LDGDEPBAR ;  /* 0x00000000000079af */ /* 0x000e220000000000 */
[----:B-1----:R-:W-:-:S04]  /*18170*/  SEL R126, RZ, 0x4, P4 ;  /* 0x00000004ff7e7807 */ /* 0x002fc80002000000 */
[----:B------:R-:W-:-:S04]  /*18180*/  SEL R126, R126, RZ, !P3 ;  /* 0x000000ff7e7e7207 */ /* 0x000fc80005800000 */
[----:B------:R-:W-:Y:S02]  /*18190*/  ISETP.NE.U32.AND P3, PT, R126, RZ, PT ;  /* 0x000000ff7e00720c */ /* 0x000fe40003f65070 */
[----:B------:R-:W-:Y:S01]  /*181a0*/  IADD3 R126, P4, PT, R6, UR68, RZ ;  /* 0x00000044067e7c10 */ /* 0x000fe2000ff9e0ff */
[----:B------:R-:W-:-:S03]  /*181b0*/  VIADD R190, R4, UR5 ;  /* 0x0000000504be7c36 */ /* 0x000fc60008000000 */
[----:B------:R-:W-:-:S07]  /*181c0*/  IADD3.X R127, PT, PT, R5, UR37, RZ, P4, !PT ;  /* 0x00000025057f7c10 */ /* 0x000fce000a7fe4ff */
[----:B------:R1:W-:Y:S02]  /*181d0*/  LDGSTS.E [R190], desc[UR42][R126.64], P3 ;  /* 0x000000007ebe7fae */ /* 0x0003e400099a102a */
[----:B-1----:R-:W-:-:S04]  /*181e0*/  IADD3 R126, P4, PT, R77, UR68, RZ ;  /* 0x000000444d7e7c10 */ /* 0x002fc8000ff9e0ff */
[----:B------:R-:W-:-:S05]  /*181f0*/  IADD3.X R127, PT, PT, R76, UR37, RZ, P4, !PT ;  /* 0x000000254c7f7c10 */ /* 0x000fca000a7fe4ff */
[----:B------:R1:W-:Y:S02]  /*18200*/  LDGSTS.E [R190+0x400], desc[UR42][R126.64], P3 ;  /* 0x004000007ebe7fae */ /* 0x0003e400099a102a */
        /* <DEDUP_REMOVED lines=62> */
[----:B------:R1:W-:Y:S04]  /*185f0*/  LDGSTS.E [R190+0x5800], desc[UR42][R126.64], P3 ;  /* 0x058000007ebe7fae */ /* 0x0003e800099a102a */
[----:B------:R-:W1:Y:S02]  /*18600*/  LDL R127, [R1+0x14] ;  /* 0x00001400017f7983 */ /* 0x000e640000100800 */
[----:B-1----:R-:W-:Y:S02]  /*18610*/  IADD3 R126, P4, PT, R127, UR68, RZ ;  /* 0x000000447f7e7c10 */ /* 0x002fe4000ff9e0ff */
[----:B------:R-:W3:Y:S02]  /*18620*/  LDL R127, [R1+0x18] ;  /* 0x00001800017f7983 */ /* 0x000ee40000100800 */
[----:B---3--:R-:W-:-:S05]  /*18630*/  IADD3.X R127, PT, PT, R127, UR37, RZ, P4, !PT ;  /* 0x000000257f7f7c10 */ /* 0x008fca000a7fe4ff */
[----:B------:R1:W-:Y:S04]  /*18640*/  LDGSTS.E [R190+0x5c00], desc[UR42][R126.64], P3 ;  /* 0x05c000007ebe7fae */ /* 0x0003e800099a102a */
[----:B------:R-:W1:Y:S02]  /*18650*/  LDL R127, [R1+0x34] ;  /* 0x00003400017f7983 */ /* 0x000e640000100800 */
[----:B-1----:R-:W-:Y:S02]  /*18660*/  IADD3 R126, P4, PT, R127, UR68, RZ ;  /* 0x000000447f7e7c10 */ /* 0x002fe4000ff9e0ff */
[----:B------:R-:W3:Y:S02]  /*18670*/  LDL R127, [R1+0x38] ;  /* 0x00003800017f7983 */ /* 0x000ee40000100800 */
[----:B---3--:R-:W-:-:S05]  /*18680*/  IADD3.X R127, PT, PT, R127, UR37, RZ, P4, !PT ;  /* 0x000000257f7f7c10 */ /* 0x008fca000a7fe4ff */
[----:B------:R1:W-:Y:S04]  /*18690*/  LDGSTS.E [R190+0x6000], desc[UR42][R126.64], P3 ;  /* 0x060000007ebe7fae */ /* 0x0003e800099a102a */
[----:B------:R-:W1:Y:S02]  /*186a0*/  LDL R127, [R1+0x54] ;  /* 0x00005400017f7983 */ /* 0x000e640000100800 */
[----:B-1----:R-:W-:-:S04]  /*186b0*/  IADD3 R126, P4, PT, R127, UR68, RZ ;  /* 0x000000447f7e7c10 */ /* 0x002fc8000ff9e0ff */
[----:B--2---:R-:W-:Y:S02]  /*186c0*/  IADD3.X R127, PT, PT, R191, UR37, RZ, P4, !PT ;  /* 0x00000025bf7f7c10 */ /* 0x004fe4000a7fe4ff */
[----:B------:R-:W2:Y:S04]  /*186d0*/  LDL R191, [R1+0x118] ;  /* 0x0001180001bf7983 */ /* 0x000ea80000100800 */
[----:B------:R1:W-:Y:S04]  /*186e0*/  LDGSTS.E [R190+0x6400], desc[UR42][R126.64], P3 ;  /* 0x064000007ebe7fae */ /* 0x0003e800099a102a */
[----:B------:R-:W1:Y:S02]  /*186f0*/  LDL R127, [R1+0x74] ;  /* 0x00007400017f7983 */ /* 0x000e640000100800 */
[----:B-1----:R-:W-:-:S02]  /*18700*/  IADD3 R126, P4, PT, R127, UR68, RZ ;  /* 0x000000447f7e7c10 */ /* 0x002fc4000ff9e0ff */
        /* <DEDUP_REMOVED lines=26> */
[----:B------:R-:W-:-:S03]  /*188b0*/  LOP3.LUT R191, R4, 0x20, RZ, 0x3c, !PT ;  /* 0x0000002004bf7812 */ /* 0x000fc600078e3cff */
[----:B------:R1:W-:Y:S02]  /*188c0*/  LDGSTS.E [R190+0x7c00], desc[UR42][R126.64], P3 ;  /* 0x07c000007ebe7fae */ /* 0x0003e400099a102a */
[----:B------:R-:W-:Y:S01]  /*188d0*/  VIADD R191, R191, UR5 ;  /* 0x00000005bfbf7c36 */ /* 0x000fe20008000000 */
[----:B-1----:R-:W-:Y:S01]  /*188e0*/  IADD3 R126, P4, PT, R83, UR68, RZ ;  /* 0x00000044537e7c10 */ /* 0x002fe2000ff9e0ff */
[----:B------:R-:W2:Y:S03]  /*188f0*/  LDL R190, [R1+0x60] ;  /* 0x0000600001be7983 */ /* 0x000ea60000100800 */
        /* <DEDUP_REMOVED lines=65> */
[----:B------:R-:W3:Y:S01]  /*18d10*/  LDL R127, [R1] ;  /* 0x00000000017f7983 */ /* 0x000ee20000100800 */
[----:B-1----:R-:W-:-:S04]  /*18d20*/  IADD3 R126, P4, PT, R252, UR68, RZ ;  /* 0x00000044fc7e7c10 */ /* 0x002fc8000ff9e0ff */
        /* <DEDUP_REMOVED lines=280> */
[----:B------:R-:W3:Y:S01]  /*19eb0*/  LDL R127, [R1+0x130] ;  /* 0x00013000017f7983 */ /* 0x000ee20000100800 */
[----:B------:R-:W-:Y:S02]  /*19ec0*/  UIADD3 UR4, UPT, UPT, UR4, 0x1, URZ ;  /* 0x0000000104047890 */ /* 0x000fe4000fffe0ff */
[----:B------:R-:W-:-:S04]  /*19ed0*/  UIADD3 UR39, UPT, UPT, UR39, 0x1, URZ ;  /* 0x0000000127277890 */ /* 0x000fc8000fffe0ff */
[----:B------:R-:W-:Y:S02]  /*19ee0*/  UISETP.GT.AND UP1, UPT, UR39, 0x1, UPT ;  /* 0x000000012700788c */ /* 0x000fe4000bf24270 */
[----:B------:R-:W-:Y:S02]  /*19ef0*/  UIADD3 UR68, UP2, UPT, UR68, UR71, URZ ;  /* 0x0000004744447290 */ /* 0x000fe4000ff5e0ff */
[----:B------:R-:W-:Y:S02]  /*19f00*/  UIADD3 UR70, UP3, UPT, UR70, UR69, URZ ;  /* 0x0000004546467290 */ /* 0x000fe4000ff7e0ff */
[----:B------:R-:W-:Y:S02]  /*19f10*/  USEL UR5, URZ, 0x1, !UP1 ;  /* 0x00000001ff057887 */ /* 0x000fe4000c800000 */
[----:B------:R-:W-:Y:S02]  /*19f20*/  UIADD3.X UR36, UPT, UPT, UR36, UR41, URZ, UP3, !UPT ;  /* 0x0000002924247290 */ /* 0x000fe40009ffe4ff */
[----:B------:R-:W-:-:S02]  /*19f30*/  USEL UR39, UR39, URZ, !UP1 ;  /* 0x000000ff27277287 */ /* 0x000fc4000c800000 */
[----:B------:R-:W-:Y:S01]  /*19f40*/  ULOP3.LUT UR5, UR7, UR5, URZ, 0x3c, !UPT ;  /* 0x0000000507057292 */ /* 0x000fe2000f8e3cff */
[----:B------:R-:W-:Y:S01]  /*19f50*/  UMOV UR40, UR31 ;  /* 0x0000001f00287c82 */ /* 0x000fe20008000000 */
[----:B------:R-:W-:Y:S01]  /*19f60*/  VIADD R124, R124, 0xffffffc0 ;  /* 0xffffffc07c7c7836 */ /* 0x000fe20000000000 */
[----:B---3--:R-:W-:-:S05]  /*19f70*/  IADD3.X R127, PT, PT, R127, UR37, RZ, P4, !PT ;  /* 0x000000257f7f7c10 */ /* 0x008fca000a7fe4ff */
[----:B------:R1:W-:Y:S01]  /*19f80*/  LDGSTS.E [R191+0x7f00], desc[UR42][R126.64], P3 ;  /* 0x07f000007ebf7fae */ /* 0x0003e200099a102a */
[----:B--2---:R-:W-:Y:S01]  /*19f90*/  ISETP.NE.U32.AND P3, PT, R190, UR4, PT ;  /* 0x00000004be007c0c */ /* 0x004fe2000bf65070 */
[----:B------:R-:W-:Y:S02]  /*19fa0*/  UIADD3.X UR37, UPT, UPT, UR37, UR72, URZ, UP2, !UPT ;  /* 0x0000004825257290 */ /* 0x000fe400097fe4ff */
[----:B------:R-:W0:Y:S01]  /*19fb0*/  LDGDEPBAR ;  /* 0x00000000000079af */ /* 0x000e220000000000 */
[----:B-1----:R-:W-:-:S09]  /*19fc0*/  IMAD.U32 R126, RZ, RZ, UR7 ;  /* 0x00000007ff7e7e24 */ /* 0x002fd2000f8e00ff */
[----:B------:R-:W-:Y:S05]  /*19fd0*/  @P3 BRA `(.L_x_10) ;  /* 0xffffffc800983947 */ /* 0x000fea000383ffff */
.L_x_7:
[----:B------:R-:W-:Y:S05]  /*19fe0*/  @!P2 BRA `(.L_x_11) ;  /* 0x000000000010a947 */ /* 0x000fea0003800000 */
[----:B------:R-:W-:-:S06]  /*19ff0*/  USHF.L.U32 UR7, UR7, 0x1f, URZ ;  /* 0x0000001f07077899 */ /* 0x000fcc00080006ff */
[----:B--2--5:R-:W-:-:S04]  /*1a000*/  IMAD.U32 R2, RZ, RZ, UR7 ;  /* 0x00000007ff027e24 */ /* 0x024fc8000f8e00ff */
[----:B------:R-:W1:Y:S02]  /*1a010*/  SYNCS.PHASECHK.TRANS64.TRYWAIT P1, [UR31], R2 ;  /* 0x00000002ff0075a7 */ /* 0x000e64000802111f */
[----:B-1----:R-:W-:Y:S05]  /*1a020*/  @!P1 BRA `(.L_x_12) ;  /* 0x0000004800549947 */ /* 0x002fea0003800000 */
.L_x_11:
[----:B------:R-:W-:-:S04]  /*1a030*/  DEPBAR.LE SB0, 0x0 ;  /* 0x000080000000791a */ /* 0x000fc80000000000 */
[----:B------:R-:W-:Y:S08]  /*1a040*/  BAR.SYNC.DEFER_BLOCKING 0x0 ;  /* 0x0000000000007b1d */ /* 0x000ff00000010000 */
[----:B--2---:R-:W1:Y:S01]  /*1a050*/  LDC R136, c[0x0][0x3b8] ;  /* 0x0000ee00ff887b82 */ /* 0x004e620000000800 */
[----:B------:R-:W2:Y:S01]  /*1a060*/  LDCU.128 UR8, c[0x0][0x390] ;  /* 0x00007200ff0877ac */ /* 0x000ea20008000c00 */
[----:B------:R-:W3:Y:S01]  /*1a070*/  S2R R132, SR_TID.X ;  /* 0x0000000000847919 */ /* 0x000ee20000002100 */
[----:B------:R-:W4:Y:S01]  /*1a080*/  LDCU UR4, c[0x0][0x3b4] ;  /* 0x00007680ff0477ac */ /* 0x000f220008000800 */
[----:B------:R-:W2:Y:S01]  /*1a090*/  LDL.LU R137, [R1+0x524] ;  /* 0x0005240001897983 */ /* 0x000ea20000300800 */
[----:B------:R-:W1:Y:S03]  /*1a0a0*/  LDCU UR5, c[0x0][0x39c] ;  /* 0x00007380ff0577ac */ /* 0x000e660008000800 */
[----:B------:R-:W2:Y:S01]  /*1a0b0*/  LDL.LU R142, [R1+0x538] ;  /* 0x00053800018e7983 */ /* 0x000ea20000300800 */
[----:B------:R-:W1:Y:S03]  /*1a0c0*/  LDCU UR6, c[0x0][0x39c] ;  /* 0x00007380ff0677ac */ /* 0x000e660008000800 */
[----:B------:R-:W2:Y:S01]  /*1a0d0*/  LDL.LU R141, [R1+0x534] ;  /* 0x00053400018d7983 */ /* 0x000ea20000300800 */
[----:B------:R-:W1:Y:S01]  /*1a0e0*/  LDCU UR7, c[0x0][0x39c] ;  /* 0x00007380ff0777ac */ /* 0x000e620008000800 */
[----:B------:R-:W3:Y:S02]  /*1a0f0*/  @!P0 SYNCS.CCTL.IV [UR33+0x3c000] ;  /* 0x03c00000ff0089b1 */ /* 0x000ee40008000021 */
[----:B---3--:R-:W-:Y:S06]  /*1a100*/  BAR.SYNC.DEFER_BLOCKING 0x0 ;  /* 0x0000000000007b1d */ /* 0x008fec0000010000 */
[----:B-----5:R-:W-:Y:S01]  /*1a110*/  LDTM.16dp32bit_t0_t15.x128 R4, tmem[UR30] ;  /* 0x0000001e000479ee */ /* 0x020fe20008b80000 */
[----:B------:R-:W3:Y:S01]  /*1a120*/  LDTM.16dp32bit_t16_t31.x128 R4, tmem[UR30+0x80] ;  /* 0x0000801e000479ee */ /* 0x000ee20008ba0000 */
[----:B------:R-:W2:Y:S04]  /*1a130*/  LDL.LU R140, [R1+0x530] ;  /* 0x00053000018c7983 */ /* 0x000ea80000300800 */
[----:B------:R-:W2:Y:S01]  /*1a140*/  LDL.LU R146, [R1+0x4d4] ;  /* 0x0004d40001927983 */ /* 0x000ea20000300800 */
[----:B------:R-:W-:-:S02]  /*1a150*/  IMAD.SHL.U32 R2, R132, 0x80, RZ ;  /* 0x0000008084027824 */ /* 0x000fc400078e00ff */
[C---:B------:R-:W-:Y:S01]  /*1a160*/  IMAD.SHL.U32 R3, R132.reuse, 0x10, RZ ;  /* 0x0000001084037824 */ /* 0x040fe200078e00ff */
[----:B------:R-:W2:Y:S01]  /*1a170*/  LDL.LU R157, [R1+0x4d0] ;  /* 0x0004d000019d7983 */ /* 0x000ea20000300800 */
[----:B------:R-:W-:Y:S01]  /*1a180*/  IMAD.SHL.U32 R133, R132, 0x8, RZ ;  /* 0x0000000884857824 */ /* 0x000fe200078e00ff */
[----:B------:R-:W-:Y:S02]  /*1a190*/  LOP3.LUT R2, R2, 0x800, RZ, 0xc0, !PT ;  /* 0x0000080002027812 */ /* 0x000fe400078ec0ff */
[----:B------:R-:W-:Y:S01]  /*1a1a0*/  LOP3.LUT R132, R3, 0xf0, RZ, 0xc0, !PT ;  /* 0x000000f003847812 */ /* 0x000fe200078ec0ff */
[----:B------:R-:W2:Y:S01]  /*1a1b0*/  LDL.LU R156, [R1+0x4cc] ;  /* 0x0004cc00019c7983 */ /* 0x000ea20000300800 */
[----:B------:R-:W-:Y:S01]  /*1a1c0*/  LOP3.LUT R133, R133, 0x300, RZ, 0xc0, !PT ;  /* 0x0000030085857812 */ /* 0x000fe200078ec0ff */
[----:B------:R-:W1:Y:S01]  /*1a1d0*/  @!P0 SYNCS.CCTL.IV [UR33+0x3c008] ;  /* 0x03c00800ff0089b1 */ /* 0x000e620008000021 */
[----:B------:R-:W-:Y:S01]  /*1a1e0*/  IADD3 R2, PT, PT, R132, UR33, R2 ;  /* 0x0000002184027c10 */ /* 0x000fe2000fffe002 */
[----:B------:R-:W-:Y:S01]  /*1a1f0*/  NOP ;  /* 0x0000000000007918 */ /* 0x000fe20000000000 */
[----:B---3--:R-:W-:-:S02]  /*1a200*/  IMAD.MOV.U32 R134, RZ, RZ, R8 ;  /* 0x000000ffff867224 */ /* 0x008fc400078e0008 */
[----:B------:R-:W-:Y:S01]  /*1a210*/  IMAD.MOV.U32 R135, RZ, RZ, R10 ;  /* 0x000000ffff877224 */ /* 0x000fe200078e000a */
[----:B------:R-:W-:Y:S01]  /*1a220*/  LOP3.LUT R3, R3, 0x7f0, RZ, 0xc0, !PT ;  /* 0x000007f003037812 */ /* 0x000fe200078ec0ff */
[----:B------:R-:W-:Y:S01]  /*1a230*/  IMAD.MOV.U32 R132, RZ, RZ, R4 ;  /* 0x000000ffff847224 */ /* 0x000fe200078e0004 */
[----:B------:R-:W3:Y:S01]  /*1a240*/  LDL.LU R155, [R1+0x4c8] ;  /* 0x0004c800019b7983 */ /* 0x000ee20000300800 */
[----:B------:R-:W-:Y:S02]  /*1a250*/  IMAD.IADD R2, R133, 0x1, R2 ;  /* 0x0000000185027824 */ /* 0x000fe400078e0202 */
[----:B------:R-:W-:Y:S01]  /*1a260*/  IMAD.MOV.U32 R4, RZ, RZ, R5 ;  /* 0x000000ffff047224 */ /* 0x000fe200078e0005 */
[----:B------:R-:W2:Y:S01]  /*1a270*/  LDL.LU R154, [R1+0x4c4] ;  /* 0x0004c400019a7983 */ /* 0x000ea20000300800 */
[----:B------:R-:W-:Y:S02]  /*1a280*/  IMAD.MOV.U32 R133, RZ, RZ, R6 ;  /* 0x000000ffff857224 */ /* 0x000fe400078e0006 */
[----:B------:R-:W-:Y:S01]  /*1a290*/  IMAD.MOV.U32 R5, RZ, RZ, R7 ;  /* 0x000000ffff057224 */ /* 0x000fe200078e0007 */
[----:B------:R-:W2:Y:S01]  /*1a2a0*/  LDL.LU R153, [R1+0x4c0] ;  /* 0x0004c00001997983 */ /* 0x000ea20000300800 */
[----:B------:R-:W-:-:S02]  /*1a2b0*/  IMAD.MOV.U32 R6, RZ, RZ, R9 ;  /* 0x000000ffff067224 */ /* 0x000fc400078e0009 */
[----:B------:R-:W-:Y:S01]  /*1a2c0*/  IMAD.MOV.U32 R7, RZ, RZ, R11 ;  /* 0x000000ffff077224 */ /* 0x000fe200078e000b */
[----:B-1----:R1:W-:Y:S04]  /*1a2d0*/  STS.128 [R2], R132 ;  /* 0x0000008402007388 */ /* 0x0023e80000000c00 */
[----:B------:R-:W-:Y:S01]  /*1a2e0*/  STS.128 [R2+0x400], R4 ;  /* 0x0004000402007388 */ /* 0x000fe20000000c00 */
[----:B------:R-:W-:Y:S01]  /*1a2f0*/  BAR.SYNC.DEFER_BLOCKING 0x0 ;  /* 0x0000000000007b1d */ /* 0x000fe20000010000 */
[----:B------:R-:W-:Y:S02]  /*1a300*/  IMAD.MOV.U32 R8, RZ, RZ, R12 ;  /* 0x000000ffff087224 */ /* 0x000fe400078e000c */
[----:B------:R-:W-:Y:S02]  /*1a310*/  IMAD.MOV.U32 R12, RZ, RZ, R13 ;  /* 0x000000ffff0c7224 */ /* 0x000fe400078e000d */
[----:B------:R-:W-:-:S02]  /*1a320*/  IMAD.MOV.U32 R9, RZ, RZ, R14 ;  /* 0x000000ffff097224 */ /* 0x000fc400078e000e */
[----:B------:R-:W-:Y:S01]  /*1a330*/  IMAD.MOV.U32 R13, RZ, RZ, R15 ;  /* 0x000000ffff0d7224 */ /* 0x000fe200078e000f */
[----:B------:R-:W2:Y:S01]  /*1a340*/  LDL.LU R152, [R1+0x4bc] ;  /* 0x0004bc0001987983 */ /* 0x000ea20000300800 */
[----:B------:R-:W-:Y:S02]  /*1a350*/  IMAD.MOV.U32 R10, RZ, RZ, R16 ;  /* 0x000000ffff0a7224 */ /* 0x000fe400078e0010 */
[----:B------:R-:W-:Y:S01]  /*1a360*/  IMAD.MOV.U32 R11, RZ, RZ, R18 ;  /* 0x000000ffff0b7224 */ /* 0x000fe200078e0012 */
[----:B------:R-:W2:Y:S01]  /*1a370*/  LDL.LU R151, [R1+0x4b8] ;  /* 0x0004b80001977983 */ /* 0x000ea20000300800 */
[----:B------:R-:W-:Y:S02]  /*1a380*/  IMAD.MOV.U32 R14, RZ, RZ, R17 ;  /* 0x000000ffff0e7224 */ /* 0x000fe400078e0011 */
[----:B------:R-:W-:Y:S01]  /*1a390*/  IMAD.MOV.U32 R15, RZ, RZ, R19 ;  /* 0x000000ffff0f7224 */ /* 0x000fe200078e0013 */
[----:B------:R-:W2:Y:S01]  /*1a3a0*/  LDL.LU R158, [R1+0x540] ;  /* 0x00054000019e7983 */ /* 0x000ea20000300800 */
[----:B-1----:R-:W-:-:S03]  /*1a3b0*/  IMAD.MOV.U32 R132, RZ, RZ, R20 ;  /* 0x000000ffff847224 */ /* 0x002fc600078e0014 */
[----:B------:R-:W1:Y:S04]  /*1a3c0*/  LDS.128 R16, [R3+UR33] ;  /* 0x0000002103107984 */ /* 0x000e680008000c00 */
[----:B------:R-:W-:Y:S01]  /*1a3d0*/  LDS.128 R4, [R3+UR33+0x800] ;  /* 0x0008002103047984 */ /* 0x000fe20008000c00 */
[----:B------:R-:W-:Y:S01]  /*1a3e0*/  BAR.SYNC.DEFER_BLOCKING 0x0 ;  /* 0x0000000000007b1d */ /* 0x000fe20000010000 */
[----:B------:R-:W-:Y:S02]  /*1a3f0*/  IMAD.MOV.U32 R133, RZ, RZ, R22 ;  /* 0x000000ffff857224 */ /* 0x000fe400078e0016 */
[----:B------:R-:W-:Y:S02]  /*1a400*/  IMAD.MOV.U32 R134, RZ, RZ, R24 ;  /* 0x000000ffff867224 */ /* 0x000fe400078e0018 */
[----:B------:R-:W-:-:S02]  /*1a410*/  IMAD.MOV.U32 R135, RZ, RZ, R26 ;  /* 0x000000ffff877224 */ /* 0x000fc400078e001a */
[----:B------:R-:W-:Y:S01]  /*1a420*/  IMAD R139, R0, R136, RZ ;  /* 0x00000088008b7224 */ /* 0x000fe200078e02ff */
[----:B------:R-:W2:Y:S04]  /*1a430*/  LDL.LU R150, [R1+0x52c] ;  /* 0x00052c0001967983 */ /* 0x000ea80000300800 */
[----:B------:R-:W-:Y:S04]  /*1a440*/  STS.128 [R2], R8 ;  /* 0x0000000802007388 */ /* 0x000fe80000000c00 */
[----:B------:R-:W-:Y:S01]  /*1a450*/  STS.128 [R2+0x400], R12 ;  /* 0x0004000c02007388 */ /* 0x000fe20000000c00 */
[----:B------:R-:W-:Y:S01]  /*1a460*/  BAR.SYNC.DEFER_BLOCKING 0x0 ;  /* 0x0000000000007b1d */ /* 0x000fe20000010000 */
[----:B------:R-:W-:-:S02]  /*1a470*/  IMAD.MOV.U32 R20, RZ, RZ, R21 ;  /* 0x000000ffff147224 */ /* 0x000fc400078e0015 */
[----:B------:R-:W-:Y:S02]  /*1a480*/  IMAD.MOV.U32 R21, RZ, RZ, R23 ;  /* 0x000000ffff157224 */ /* 0x000fe400078e0017 */
[----:B------:R-:W-:Y:S02]  /*1a490*/  IMAD.MOV.U32 R22, RZ, RZ, R25 ;  /* 0x000000ffff167224 */ /* 0x000fe400078e0019 */
[----:B------:R-:W-:Y:S01]  /*1a4a0*/  IMAD.MOV.U32 R24, RZ, RZ, R28 ;  /* 0x000000ffff187224 */ /* 0x000fe200078e001c */
[----:B------:R-:W2:Y:S04]  /*1a4b0*/  LDL.LU R149, [R1+0x528] ;  /* 0x0005280001957983 */ /* 0x000ea80000300800 */
[----:B------:R-:W1:Y:S04]  /*1a4c0*/  LDS.128 R12, [R3+UR33] ;  /* 0x00000021030c7984 */ /* 0x000e680008000c00 */
[----:B------:R-:W-:Y:S01]  /*1a4d0*/  LDS.128 R8, [R3+UR33+0x800] ;  /* 0x0008002103087984 */ /* 0x000fe20008000c00 */
[----:B------:R-:W-:Y:S01]  /*1a4e0*/  BAR.SYNC.DEFER_BLOCKING 0x0 ;  /* 0x0000000000007b1d */ /* 0x000fe20000010000 */
[----:B------:R-:W-:-:S02]  /*1a4f0*/  IMAD.MOV.U32 R23, RZ, RZ, R27 ;  /* 0x000000ffff177224 */ /* 0x000fc400078e001b */
[----:B------:R-:W-:Y:S02]  /*1a500*/  IMAD.MOV.U32 R28, RZ, RZ, R29 ;  /* 0x000000ffff1c7224 */ /* 0x000fe400078e001d */
[----:B------:R-:W-:Y:S02]  /*1a510*/  IMAD.MOV.U32 R25, RZ, RZ, R30 ;  /* 0x000000ffff197224 */ /* 0x000fe400078e001e */
[----:B------:R-:W-:Y:S01]  /*1a520*/  IMAD.MOV.U32 R26, RZ, RZ, R32 ;  /* 0x000000ffff1a7224 */ /* 0x000fe200078e0020 */
[----:B------:R-:W2:Y:S04]  /*1a530*/  LDL.LU R148, [R1+0x520] ;  /* 0x0005200001947983 */ /* 0x000ea80000300800 */
[----:B------:R1:W-:Y:S04]  /*1a540*/  STS.128 [R2], R132 ;  /* 0x0000008402007388 */ /* 0x0003e80000000c00 */
[----:B------:R-:W-:Y:S01]  /*1a550*/  STS.128 [R2+0x400], R20 ;  /* 0x0004001402007388 */ /* 0x000fe20000000c00 */
[----:B------:R-:W-:Y:S01]  /*1a560*/  BAR.SYNC.DEFER_BLOCKING 0x0 ;  /* 0x0000000000007b1d */ /* 0x000fe20000010000 */
[----:B------:R-:W-:-:S02]  /*1a570*/  IMAD.MOV.U32 R29, RZ, RZ, R31 ;  /* 0x000000ffff1d7224 */ /* 0x000fc400078e001f */
[----:B------:R-:W-:Y:S02]  /*1a580*/  IMAD.MOV.U32 R27, RZ, RZ, R34 ;  /* 0x000000ffff1b7224 */ /* 0x000fe400078e0022 */
[----:B------:R-:W-:Y:S02]  /*1a590*/  IMAD.MOV.U32 R30, RZ, RZ, R33 ;  /* 0x000000ffff1e7224 */ /* 0x000fe400078e0021 */
[----:B------:R-:W-:Y:S02]  /*1a5a0*/  IMAD.MOV.U32 R31, RZ, RZ, R35 ;  /* 0x000000ffff1f7224 */ /* 0x000fe400078e0023 */
[----:B------:R-:W2:Y:S04]  /*1a5b0*/  LDS.128 R32, [R3+UR33] ;  /* 0x0000002103207984 */ /* 0x000ea80008000c00 */
[----:B------:R-:W-:Y:S01]  /*1a5c0*/  LDS.128 R20, [R3+UR33+0x800] ;  /* 0x0008002103147984 */ /* 0x000fe20008000c00 */
[----:B------:R-:W-:Y:S06]  /*1a5d0*/  BAR.SYNC.DEFER_BLOCKING 0x0 ;  /* 0x0000000000007b1d */ /* 0x000fec0000010000 */
[----:B------:R-:W-:Y:S04]  /*1a5e0*/  STS.128 [R2], R24 ;  /* 0x0000001802007388 */ /* 0x000fe80000000c00 */
[----:B------:R-:W-:Y:S01]  /*1a5f0*/  STS.128 [R2+0x400], R28 ;  /* 0x0004001c02007388 */ /* 0x000fe20000000c00 */
[----:B------:R-:W-:Y:S01]  /*1a600*/  BAR.SYNC.DEFER_BLOCKING 0x0 ;  /* 0x0000000000007b1d */ /* 0x000fe20000010000 */
[----:B-1----:R-:W-:-:S02]  /*1a610*/  IMAD.MOV.U32 R132, RZ, RZ, R36 ;  /* 0x000000ffff847224 */ /* 0x002fc400078e0024 */
[----:B------:R-:W-:Y:S02]  /*1a620*/  IMAD.MOV.U32 R36, RZ, RZ, R37 ;  /* 0x000000ffff247224 */ /* 0x000fe400078e0025 */
[----:B------:R-:W-:Y:S01]  /*1a630*/  IMAD.MOV.U32 R133, RZ, RZ, R38 ;  /* 0x000000ffff857224 */ /* 0x000fe200078e0026 */
[----:B------:R-:W1:Y:S04]  /*1a640*/  LDS.128 R28, [R3+UR33] ;  /* 0x00000021031c7984 */ /* 0x000e680008000c00 */
[----:B------:R-:W-:Y:S01]  /*1a650*/  LDS.128 R24, [R3+UR33+0x800] ;  /* 0x0008002103187984 */ /* 0x000fe20008000c00 */
[----:B------:R-:W-:Y:S02]  /*1a660*/  IMAD.MOV.U32 R37, RZ, RZ, R39 ;  /* 0x000000ffff257224 */ /* 0x000fe400078e0027 */
[----:B------:R-:W-:-:S02]  /*1a670*/  IMAD.MOV.U32 R134, RZ, RZ, R40 ;  /* 0x000000ffff867224 */ /* 0x000fc400078e0028 */
[----:B------:R-:W-:Y:S01]  /*1a680*/  IMAD.MOV.U32 R135, RZ, RZ, R42 ;  /* 0x000000ffff877224 */ /* 0x000fe200078e002a */
[----:B------:R-:W-:Y:S01]  /*1a690*/  BAR.SYNC.DEFER_BLOCKING 0x0 ;  /* 0x0000000000007b1d */ /* 0x000fe20000010000 */
[----:B------:R-:W-:Y:S02]  /*1a6a0*/  IMAD.MOV.U32 R38, RZ, RZ, R41 ;  /* 0x000000ffff267224 */ /* 0x000fe400078e0029 */
[----:B------:R-:W-:-:S03]  /*1a6b0*/  IMAD.MOV.U32 R39, RZ, RZ, R43 ;  /* 0x000000ffff277224 */ /* 0x000fc600078e002b */
[----:B------:R1:W-:Y:S04]  /*1a6c0*/  STS.128 [R2], R132 ;  /* 0x0000008402007388 */ /* 0x0003e80000000c00 */
[----:B------:R-:W-:Y:S01]  /*1a6d0*/  STS.128 [R2+0x400], R36 ;  /* 0x0004002402007388 */ /* 0x000fe20000000c00 */
[----:B------:R-:W-:Y:S01]  /*1a6e0*/  BAR.SYNC.DEFER_BLOCKING 0x0 ;  /* 0x0000000000007b1d */ /* 0x000fe20000010000 */
[----:B------:R-:W-:Y:S02]  /*1a6f0*/  IMAD.MOV.U32 R40, RZ, RZ, R44 ;  /* 0x000000ffff287224 */ /* 0x000fe400078e002c */
[----:B------:R-:W-:Y:S02]  /*1a700*/  IMAD.MOV.U32 R44, RZ, RZ, R45 ;  /* 0x000000ffff2c7224 */ /* 0x000fe400078e002d */
[----:B------:R-:W-:-:S02]  /*1a710*/  IMAD.MOV.U32 R41, RZ, RZ, R46 ;  /* 0x000000ffff297224 */ /* 0x000fc400078e002e */
[----:B------:R-:W-:Y:S02]  /*1a720*/  IMAD.MOV.U32 R45, RZ, RZ, R47 ;  /* 0x000000ffff2d7224 */ /* 0x000fe400078e002f */
[----:B------:R-:W-:Y:S02]  /*1a730*/  IMAD.MOV.U32 R42, RZ, RZ, R48 ;  /* 0x000000ffff2a7224 */ /* 0x000fe400078e0030 */
        /* <DEDUP_REMOVED lines=86> */
[----:B------:R-:W-:Y:S01]  /*1aca0*/  IMAD.MOV.U32 R95, RZ, RZ, R99 ;  /* 0x000000ffff5f7224 */ /* 0x000fe200078e0063 */
        /* <DEDUP_REMOVED lines=17> */
[----:B------:R-:W-:Y:S04]  /*1adc0*/  STS.128 [R2], R132 ;  /* 0x0000008402007388 */ /* 0x000fe80000000c00 */
[----:B------:R2:W-:Y:S01]  /*1add0*/  STS.128 [R2+0x400], R100 ;  /* 0x0004006402007388 */ /* 0x0005e20000000c00 */
[----:B------:R-:W-:Y:S02]  /*1ade0*/  IMAD.MOV.U32 R104, RZ, RZ, R108 ;  /* 0x000000ffff687224 */ /* 0x000fe400078e006c */
[----:B------:R-:W-:Y:S02]  /*1adf0*/  IMAD.MOV.U32 R105, RZ, RZ, R110 ;  /* 0x000000ffff697224 */ /* 0x000fe400078e006e */
[----:B------:R-:W-:Y:S02]  /*1ae00*/  IMAD.MOV.U32 R106, RZ, RZ, R112 ;  /* 0x000000ffff6a7224 */ /* 0x000fe400078e0070 */
[----:B------:R-:W-:Y:S01]  /*1ae10*/  IMAD.MOV.U32 R107, RZ, RZ, R114 ;  /* 0x000000ffff6b7224 */ /* 0x000fe200078e0072 */
[----:B------:R-:W-:Y:S01]  /*1ae20*/  BAR.SYNC.DEFER_BLOCKING 0x0 ;  /* 0x0000000000007b1d */ /* 0x000fe20000010000 */
[----:B--2---:R-:W-:-:S02]  /*1ae30*/  IMAD.MOV.U32 R100, RZ, RZ, R109 ;  /* 0x000000ffff647224 */ /* 0x004fc400078e006d */
        /* <DEDUP_REMOVED lines=9> */
[----:B------:R-:W-:-:S02]  /*1aed0*/  IMAD.MOV.U32 R132, RZ, RZ, R116 ;  /* 0x000000ffff847224 */ /* 0x000fc400078e0074 */
        /* <DEDUP_REMOVED lines=21> */
[----:B------:R-:W1:Y:S04]  /*1b030*/  LDS.128 R116, [R3+UR33] ;  /* 0x0000002103747984 */ /* 0x000e680008000c00 */
[----:B------:R-:W-:Y:S01]  /*1b040*/  LDS.128 R128, [R3+UR33+0x800] ;  /* 0x0008002103807984 */ /* 0x000fe20008000c00 */
[----:B------:R-:W-:Y:S01]  /*1b050*/  BAR.SYNC.DEFER_BLOCKING 0x0 ;  /* 0x0000000000007b1d */ /* 0x000fe20000010000 */
[C---:B------:R-:W-:Y:S01]  /*1b060*/  ISETP.GE.AND P0, PT, R137.reuse, UR10, PT ;  /* 0x0000000a89007c0c */ /* 0x040fe2000bf06270 */
[----:B----4-:R-:W-:-:S03]  /*1b070*/  IMAD R137, R137, UR4, RZ ;  /* 0x0000000489897c24 */ /* 0x010fc6000f8e02ff */
[----:B------:R-:W-:Y:S01]  /*1b080*/  ISETP.LT.AND P1, PT, R0, UR11, !P0 ;  /* 0x0000000b00007c0c */ /* 0x000fe2000c721270 */
[----:B------:R-:W4:Y:S01]  /*1b090*/  LDCU UR4, c[0x0][0x39c] ;  /* 0x00007380ff0477ac */ /* 0x000f220008000800 */
[C---:B------:R-:W-:Y:S01]  /*1b0a0*/  LEA R0, P2, R137.reuse, UR8, 0x2 ;  /* 0x0000000889007c11 */ /* 0x040fe2000f8410ff */
[----:B------:R-:W-:Y:S04]  /*1b0b0*/  STS.128 [R2], R120 ;  /* 0x0000007802007388 */ /* 0x000fe80000000c00 */
[----:B------:R2:W-:Y:S01]  /*1b0c0*/  STS.128 [R2+0x400], R124 ;  /* 0x0004007c02007388 */ /* 0x0005e20000000c00 */
[----:B------:R-:W-:Y:S02]  /*1b0d0*/  LEA.HI.X.SX32 R137, R137, UR9, 0x2, P2 ;  /* 0x0000000989897c11 */ /* 0x000fe400090f16ff */
[----:B------:R-:W-:-:S04]  /*1b0e0*/  LEA R138, P2, R139, R0, 0x2 ;  /* 0x000000008b8a7211 */ /* 0x000fc800078410ff */
[----:B------:R-:W-:Y:S01]  /*1b0f0*/  LEA.HI.X.SX32 R139, R139, R137, 0x2, P2 ;  /* 0x000000898b8b7211 */ /* 0x000fe200010f16ff */
[----:B------:R-:W-:Y:S01]  /*1b100*/  BAR.SYNC.DEFER_BLOCKING 0x0 ;  /* 0x0000000000007b1d */ /* 0x000fe20000010000 */
[C---:B------:R-:W-:Y:S01]  /*1b110*/  ISETP.LT.AND P3, PT, R142.reuse, UR11, !P0 ;  /* 0x0000000b8e007c0c */ /* 0x040fe2000c761270 */
[-C--:B--2---:R-:W-:Y:S02]  /*1b120*/  IMAD R125, R142, R136.reuse, RZ ;  /* 0x000000888e7d7224 */ /* 0x084fe400078e02ff */
[-C--:B------:R-:W-:Y:S02]  /*1b130*/  IMAD R124, R140, R136.reuse, RZ ;  /* 0x000000888c7c7224 */ /* 0x080fe400078e02ff */
[----:B------:R-:W-:Y:S01]  /*1b140*/  IMAD R123, R146, R136, RZ ;  /* 0x00000088927b7224 */ /* 0x000fe200078e02ff */
[----:B------:R-:W-:Y:S01]  /*1b150*/  ISETP.LT.AND P5, PT, R140, UR11, !P0 ;  /* 0x0000000b8c007c0c */ /* 0x000fe2000c7a1270 */
[----:B------:R2:W-:Y:S01]  /*1b160*/  @P1 STG.E desc[UR42][R138.64], R16 ;  /* 0x000000108a001986 */ /* 0x0005e2000c10192a */
[----:B------:R-:W-:Y:S01]  /*1b170*/  LEA R144, P1, R125, R0, 0x2 ;  /* 0x000000007d907211 */ /* 0x000fe200078210ff */
[----:B------:R-:W-:-:S02]  /*1b180*/  IMAD R122, R157, R136, RZ ;  /* 0x000000889d7a7224 */ /* 0x000fc400078e02ff */
[----:B--2---:R-:W-:Y:S01]  /*1b190*/  IMAD R16, R141, R136, RZ ;  /* 0x000000888d107224 */ /* 0x004fe200078e02ff */
[----:B------:R-:W-:-:S04]  /*1b1a0*/  LEA.HI.X.SX32 R145, R125, R137, 0x2, P1 ;  /* 0x000000897d917211 */ /* 0x000fc800008f16ff */
[----:B------:R-:W-:Y:S01]  /*1b1b0*/  LEA R142, P4, R16, R0, 0x2 ;  /* 0x00000000108e7211 */ /* 0x000fe200078810ff */
[----:B------:R-:W-:Y:S01]  /*1b1c0*/  IMAD R2, R156, R136, RZ ;  /* 0x000000889c027224 */ /* 0x000fe200078e02ff */
[-C--:B------:R-:W-:Y:S02]  /*1b1d0*/  LEA R140, P1, R124, R0.reuse, 0x2 ;  /* 0x000000007c8c7211 */ /* 0x080fe400078210ff */
[-C--:B------:R-:W-:Y:S02]  /*1b1e0*/  LEA.HI.X.SX32 R143, R16, R137.reuse, 0x2, P4 ;  /* 0x00000089108f7211 */ /* 0x080fe400020f16ff */
[----:B------:R-:W-:Y:S02]  /*1b1f0*/  LEA R138, P4, R123, R0, 0x2 ;  /* 0x000000007b8a7211 */ /* 0x000fe400078810ff */
[----:B------:R-:W-:Y:S01]  /*1b200*/  ISETP.LT.AND P2, PT, R141, UR11, !P0 ;  /* 0x0000000b8d007c0c */ /* 0x000fe2000c741270 */
[----:B------:R-:W-:Y:S01]  /*1b210*/  IMAD R121, R154, R136, RZ ;  /* 0x000000889a797224 */ /* 0x000fe200078e02ff */
[----:B------:R-:W-:-:S02]  /*1b220*/  LEA.HI.X.SX32 R141, R124, R137, 0x2, P1 ;  /* 0x000000897c8d7211 */ /* 0x000fc400008f16ff */
[-C--:B------:R-:W-:Y:S02]  /*1b230*/  LEA.HI.X.SX32 R139, R123, R137.reuse, 0x2, P4 ;  /* 0x000000897b8b7211 */ /* 0x080fe400020f16ff */
[-C--:B------:R-:W-:Y:S02]  /*1b240*/  LEA R134, P1, R122, R0.reuse, 0x2 ;  /* 0x000000007a867211 */ /* 0x080fe400078210ff */
[----:B------:R-:W-:Y:S01]  /*1b250*/  LEA R132, P4, R2, R0, 0x2 ;  /* 0x0000000002847211 */ /* 0x000fe200078810ff */
[----:B------:R-:W-:Y:S01]  /*1b260*/  IMAD R125, R152, R136, RZ ;  /* 0x00000088987d7224 */ /* 0x000fe200078e02ff */
[-C--:B------:R-:W-:Y:S02]  /*1b270*/  LEA.HI.X.SX32 R135, R122, R137.reuse, 0x2, P1 ;  /* 0x000000897a877211 */ /* 0x080fe400008f16ff */
[----:B------:R-:W-:Y:S02]  /*1b280*/  LEA.HI.X.SX32 R133, R2, R137, 0x2, P4 ;  /* 0x0000008902857211 */ /* 0x000fe400020f16ff */
[----:B------:R-:W-:-:S04]  /*1b290*/  LEA R122, P4, R121, R0, 0x2 ;  /* 0x00000000797a7211 */ /* 0x000fc800078810ff */
[-C--:B------:R-:W-:Y:S02]  /*1b2a0*/  LEA.HI.X.SX32 R123, R121, R137.reuse, 0x2, P4 ;  /* 0x00000089797b7211 */ /* 0x080fe400020f16ff */
[C---:B------:R-:W-:Y:S01]  /*1b2b0*/  LEA R124, P4, R125.reuse, R0, 0x2 ;  /* 0x000000007d7c7211 */ /* 0x040fe200078810ff */
[----:B------:R-:W-:Y:S01]  /*1b2c0*/  @P3 STG.E desc[UR42][R144.64], R17 ;  /* 0x0000001190003986 */ /* 0x000fe2000c10192a */
[----:B------:R-:W-:Y:S02]  /*1b2d0*/  ISETP.LT.AND P6, PT, R146, UR11, !P0 ;  /* 0x0000000b92007c0c */ /* 0x000fe4000c7c1270 */
[----:B------:R-:W-:Y:S02]  /*1b2e0*/  LEA.HI.X.SX32 R125, R125, R137, 0x2, P4 ;  /* 0x000000897d7d7211 */ /* 0x000fe400020f16ff */
[----:B------:R-:W-:Y:S02]  /*1b2f0*/  ISETP.LT.AND P4, PT, R157, UR11, !P0 ;  /* 0x0000000b9d007c0c */ /* 0x000fe4000c781270 */
[----:B------:R-:W-:Y:S01]  /*1b300*/  ISETP.LT.AND P3, PT, R156, UR11, !P0 ;  /* 0x0000000b9c007c0c */ /* 0x000fe2000c761270 */
[----:B------:R-:W-:Y:S04]  /*1b310*/  @P2 STG.E desc[UR42][R142.64], R18 ;  /* 0x000000128e002986 */ /* 0x000fe8000c10192a */
[----:B------:R2:W-:Y:S04]  /*1b320*/  @P5 STG.E desc[UR42][R140.64], R19 ;  /* 0x000000138c005986 */ /* 0x0005e8000c10192a */
[----:B------:R-:W-:Y:S04]  /*1b330*/  @P6 STG.E desc[UR42][R138.64], R12 ;  /* 0x0000000c8a006986 */ /* 0x000fe8000c10192a */
[----:B--2---:R-:W2:Y:S04]  /*1b340*/  LDL.LU R141, [R1+0x51c] ;  /* 0x00051c00018d7983 */ /* 0x004ea80000300800 */
[----:B------:R-:W2:Y:S04]  /*1b350*/  LDL.LU R140, [R1+0x600] ;  /* 0x00060000018c7983 */ /* 0x000ea80000300800 */
[----:B------:R-:W-:Y:S04]  /*1b360*/  @P4 STG.E desc[UR42][R134.64], R13 ;  /* 0x0000000d86004986 */ /* 0x000fe8000c10192a */
[----:B------:R1:W-:Y:S04]  /*1b370*/  @P3 STG.E desc[UR42][R132.64], R14 ;  /* 0x0000000e84003986 */ /* 0x0003e8000c10192a */
[----:B-1----:R-:W2:Y:S04]  /*1b380*/  LDL.LU R132, [R1+0x518] ;  /* 0x0005180001847983 */ /* 0x002ea80000300800 */
[----:B------:R-:W2:Y:S04]  /*1b390*/  LDL.LU R18, [R1+0x514] ;  /* 0x0005140001127983 */ /* 0x000ea80000300800 */
[----:B------:R-:W2:Y:S01]  /*1b3a0*/  LDL.LU R19, [R1+0x510] ;  /* 0x0005100001137983 */ /* 0x000ea20000300800 */
[----:B---3--:R-:W-:-:S02]  /*1b3b0*/  IMAD R120, R155, R136, RZ ;  /* 0x000000889b787224 */ /* 0x008fc400078e02ff */
[----:B------:R-:W-:-:S03]  /*1b3c0*/  IMAD R16, R153, R136, RZ ;  /* 0x0000008899107224 */ /* 0x000fc600078e02ff */
[----:B------:R-:W-:Y:S01]  /*1b3d0*/  LEA R126, P1, R120, R0, 0x2 ;  /* 0x00000000787e7211 */ /* 0x000fe200078210ff */
[----:B------:R-:W-:-:S03]  /*1b3e0*/  IMAD R2, R151, R136, RZ ;  /* 0x0000008897027224 */ /* 0x000fc600078e02ff */
[-C--:B------:R-:W-:Y:S02]  /*1b3f0*/  LEA.HI.X.SX32 R127, R120, R137.reuse, 0x2, P1 ;  /* 0x00000089787f7211 */ /* 0x080fe400008f16ff */
[CC--:B------:R-:W-:Y:S02]  /*1b400*/  LEA R120, P1, R16.reuse, R0.reuse, 0x2 ;  /* 0x0000000010787211 */ /* 0x0c0fe400078210ff */
[----:B------:R-:W-:Y:S02]  /*1b410*/  ISETP.LT.AND P2, PT, R155, UR11, !P0 ;  /* 0x0000000b9b007c0c */ /* 0x000fe4000c741270 */
[----:B------:R-:W-:Y:S02]  /*1b420*/  LEA.HI.X.SX32 R121, R16, R137, 0x2, P1 ;  /* 0x0000008910797211 */ /* 0x000fe400008f16ff */
[----:B------:R-:W-:Y:S02]  /*1b430*/  LEA R146, P1, R2, R0, 0x2 ;  /* 0x0000000002927211 */ /* 0x000fe400078210ff */
[----:B------:R-:W-:-:S02]  /*1b440*/  ISETP.LT.AND P5, PT, R154, UR11, !P0 ;  /* 0x0000000b9a007c0c */ /* 0x000fc4000c7a1270 */
[----:B------:R-:W-:Y:S02]  /*1b450*/  LEA.HI.X.SX32 R147, R2, R137, 0x2, P1 ;  /* 0x0000008902937211 */ /* 0x000fe400008f16ff */
[----:B----4-:R-:W-:Y:S01]  /*1b460*/  ISETP.LT.AND P1, PT, R158, UR4, !P0 ;  /* 0x000000049e007c0c */ /* 0x010fe2000c721270 */
[----:B------:R-:W1:Y:S01]  /*1b470*/  LDCU UR4, c[0x0][0x39c] ;  /* 0x00007380ff0477ac */ /* 0x000e620008000800 */
[----:B------:R-:W-:Y:S02]  /*1b480*/  ISETP.LT.AND P6, PT, R153, UR11, !P0 ;  /* 0x0000000b99007c0c */ /* 0x000fe4000c7c1270 */
[----:B------:R-:W-:Y:S01]  /*1b490*/  ISETP.LT.AND P4, PT, R152, UR11, !P0 ;  /* 0x0000000b98007c0c */ /* 0x000fe2000c781270 */
[CC--:B------:R-:W-:Y:S01]  /*1b4a0*/  IMAD R2, R150.reuse, R136.reuse, RZ ;  /* 0x0000008896027224 */ /* 0x0c0fe200078e02ff */
[----:B------:R-:W-:Y:S01]  /*1b4b0*/  ISETP.LT.AND P3, PT, R151, UR11, !P0 ;  /* 0x0000000b97007c0c */ /* 0x000fe2000c761270 */
[----:B------:R3:W-:Y:S01]  /*1b4c0*/  @P2 STG.E desc[UR42][R126.64], R15 ;  /* 0x0000000f7e002986 */ /* 0x0007e2000c10192a */
[----:B------:R-:W-:Y:S01]  /*1b4d0*/  ISETP.LT.AND P2, PT, R150, UR11, !P0 ;  /* 0x0000000b96007c0c */ /* 0x000fe2000c741270 */
[----:B------:R-:W-:-:S02]  /*1b4e0*/  IMAD R16, R149, R136, RZ ;  /* 0x0000008895107224 */ /* 0x000fc400078e02ff */
[----:B------:R-:W-:Y:S01]  /*1b4f0*/  @P5 STG.E desc[UR42][R122.64], R32 ;  /* 0x000000207a005986 */ /* 0x000fe2000c10192a */
[----:B------:R-:W-:Y:S01]  /*1b500*/  LEA R12, P5, R2, R0, 0x2 ;  /* 0x00000000020c7211 */ /* 0x000fe200078a10ff */
[----:B------:R-:W-:Y:S02]  /*1b510*/  IMAD R17, R148, R136, RZ ;  /* 0x0000008894117224 */ /* 0x000fe400078e02ff */
[----:B------:R-:W-:Y:S01]  /*1b520*/  @P6 STG.E desc[UR42][R120.64], R33 ;  /* 0x0000002178006986 */ /* 0x000fe2000c10192a */
[-C--:B------:R-:W-:Y:S02]  /*1b530*/  LEA.HI.X.SX32 R13, R2, R137.reuse, 0x2, P5 ;  /* 0x00000089020d7211 */ /* 0x080fe400028f16ff */
[----:B------:R-:W-:Y:S01]  /*1b540*/  LEA R14, P6, R16, R0, 0x2 ;  /* 0x00000000100e7211 */ /* 0x000fe200078c10ff */
[----:B------:R4:W-:Y:S01]  /*1b550*/  @P4 STG.E desc[UR42][R124.64], R34 ;  /* 0x000000227c004986 */ /* 0x0009e2000c10192a */
[----:B------:R-:W-:Y:S02]  /*1b560*/  ISETP.LT.AND P5, PT, R149, UR11, !P0 ;  /* 0x0000000b95007c0c */ /* 0x000fe4000c7a1270 */
[----:B------:R-:W-:Y:S01]  /*1b570*/  ISETP.LT.AND P4, PT, R148, UR11, !P0 ;  /* 0x0000000b94007c0c */ /* 0x000fe2000c781270 */
[----:B------:R-:W-:Y:S01]  /*1b580*/  @P3 STG.E desc[UR42][R146.64], R35 ;  /* 0x0000002392003986 */ /* 0x000fe2000c10192a */
[----:B---3--:R-:W-:-:S02]  /*1b590*/  LEA.HI.X.SX32 R15, R16, R137, 0x2, P6 ;  /* 0x00000089100f7211 */ /* 0x008fc400030f16ff */
[C---:B------:R-:W-:Y:S01]  /*1b5a0*/  LEA R16, P6, R17.reuse, R0, 0x2 ;  /* 0x0000000011107211 */ /* 0x040fe200078c10ff */
[----:B----4-:R-:W3:Y:S04]  /*1b5b0*/  LDL.LU R34, [R1+0x50c] ;  /* 0x00050c0001227983 */ /* 0x010ee80000300800 */
[----:B------:R-:W4:Y:S01]  /*1b5c0*/  LDL.LU R33, [R1+0x508] ;  /* 0x0005080001217983 */ /* 0x000f220000300800 */
[----:B------:R-:W-:-:S03]  /*1b5d0*/  LEA.HI.X.SX32 R17, R17, R137, 0x2, P6 ;  /* 0x0000008911117211 */ /* 0x000fc600030f16ff */
[----:B------:R-:W-:Y:S04]  /*1b5e0*/  @P2 STG.E desc[UR42][R12.64], R28 ;  /* 0x0000001c0c002986 */ /* 0x000fe8000c10192a */
[----:B------:R-:W4:Y:S04]  /*1b5f0*/  LDL.LU R32, [R1+0x504] ;  /* 0x0005040001207983 */ /* 0x000f280000300800 */
[----:B------:R-:W-:Y:S04]  /*1b600*/  @P5 STG.E desc[UR42][R14.64], R29 ;  /* 0x0000001d0e005986 */ /* 0x000fe8000c10192a */
[----:B------:R1:W-:Y:S04]  /*1b610*/  @P4 STG.E desc[UR42][R16.64], R30 ;  /* 0x0000001e10004986 */ /* 0x0003e8000c10192a */
[----:B-1----:R-:W4:Y:S01]  /*1b620*/  LDL.LU R17, [R1+0x500] ;  /* 0x0005000001117983 */ /* 0x002f220000300800 */
[----:B--2---:R-:W-:Y:S01]  /*1b630*/  IMAD R2, R141, R136, RZ ;  /* 0x000000888d027224 */ /* 0x004fe200078e02ff */
[----:B------:R-:W-:Y:S01]  /*1b640*/  ISETP.LT.AND P3, PT, R140, UR4, !P0 ;  /* 0x000000048c007c0c */ /* 0x000fe2000c761270 */
[----:B------:R-:W1:Y:S03]  /*1b650*/  LDCU UR4, c[0x0][0x39c] ;  /* 0x00007380ff0477ac */ /* 0x000e660008000800 */
[----:B------:R-:W-:-:S04]  /*1b660*/  LEA R12, P2, R2, R0, 0x2 ;  /* 0x00000000020c7211 */ /* 0x000fc800078410ff */
[----:B------:R-:W-:Y:S02]  /*1b670*/  LEA.HI.X.SX32 R13, R2, R137, 0x2, P2 ;  /* 0x00000089020d7211 */ /* 0x000fe400010f16ff */
[----:B------:R-:W-:Y:S01]  /*1b680*/  ISETP.LT.AND P6, PT, R141, UR11, !P0 ;  /* 0x0000000b8d007c0c */ /* 0x000fe2000c7c1270 */
[----:B------:R-:W-:-:S05]  /*1b690*/  IMAD R2, R132, R136, RZ ;  /* 0x0000008884027224 */ /* 0x000fca00078e02ff */
[----:B------:R-:W-:-:S04]  /*1b6a0*/  LEA R14, P4, R2, R0, 0x2 ;  /* 0x00000000020e7211 */ /* 0x000fc800078810ff */
[----:B------:R-:W-:Y:S01]  /*1b6b0*/  LEA.HI.X.SX32 R15, R2, R137, 0x2, P4 ;  /* 0x00000089020f7211 */ /* 0x000fe200020f16ff */
[CC--:B------:R-:W-:Y:S01]  /*1b6c0*/  IMAD R2, R19.reuse, R136.reuse, RZ ;  /* 0x0000008813027224 */ /* 0x0c0fe200078e02ff */
[----:B-1----:R-:W-:Y:S02]  /*1b6d0*/  ISETP.LT.AND P4, PT, R19, UR4, !P0 ;  /* 0x0000000413007c0c */ /* 0x002fe4000c781270 */
[----:B------:R-:W-:Y:S01]  /*1b6e0*/  ISETP.LT.AND P2, PT, R18, UR11, !P0 ;  /* 0x0000000b12007c0c */ /* 0x000fe2000c741270 */
[----:B------:R-:W2:Y:S01]  /*1b6f0*/  LDL.LU R19, [R1+0x4fc] ;  /* 0x0004fc0001137983 */ /* 0x000ea20000300800 */
[----:B------:R-:W-:Y:S01]  /*1b700*/  ISETP.LT.AND P5, PT, R132, UR11, !P0 ;  /* 0x0000000b84007c0c */ /* 0x000fe2000c7a1270 */
[----:B------:R-:W1:Y:S02]  /*1b710*/  LDCU UR4, c[0x0][0x39c] ;  /* 0x00007380ff0477ac */ /* 0x000e640008000800 */
[----:B------:R-:W2:Y:S01]  /*1b720*/  LDL.LU R28, [R1+0x4f8] ;  /* 0x0004f800011c7983 */ /* 0x000ea20000300800 */
[----:B------:R-:W-:-:S03]  /*1b730*/  IMAD R18, R18, R136, RZ ;  /* 0x0000008812127224 */ /* 0x000fc600078e02ff */
[----:B------:R-:W2:Y:S04]  /*1b740*/  LDL.LU R29, [R1+0x4f4] ;  /* 0x0004f400011d7983 */ /* 0x000ea80000300800 */
[----:B------:R1:W-:Y:S02]  /*1b750*/  @P6 STG.E desc[UR42][R12.64], R31 ;  /* 0x0000001f0c006986 */ /* 0x0003e4000c10192a */
[----:B-1----:R-:W-:-:S04]  /*1b760*/  LEA R12, P6, R18, R0, 0x2 ;  /* 0x00000000120c7211 */ /* 0x002fc800078c10ff */
[-C--:B------:R-:W-:Y:S02]  /*1b770*/  LEA.HI.X.SX32 R13, R18, R137.reuse, 0x2, P6 ;  /* 0x00000089120d7211 */ /* 0x080fe400030f16ff */
[----:B------:R-:W2:Y:S04]  /*1b780*/  LDL.LU R18, [R1+0x4f0] ;  /* 0x0004f00001127983 */ /* 0x000ea80000300800 */
[----:B------:R1:W-:Y:S04]  /*1b790*/  @P5 STG.E desc[UR42][R14.64], R48 ;  /* 0x000000300e005986 */ /* 0x0003e8000c10192a */
[----:B------:R4:W-:Y:S01]  /*1b7a0*/  @P2 STG.E desc[UR42][R12.64], R49 ;  /* 0x000000310c002986 */ /* 0x0009e2000c10192a */
[----:B-1----:R-:W-:Y:S01]  /*1b7b0*/  LEA R14, P6, R2, R0, 0x2 ;  /* 0x00000000020e7211 */ /* 0x002fe200078c10ff */
[CC--:B---3--:R-:W-:Y:S01]  /*1b7c0*/  IMAD R16, R34.reuse, R136.reuse, RZ ;  /* 0x0000008822107224 */ /* 0x0c8fe200078e02ff */
[----:B------:R-:W-:Y:S01]  /*1b7d0*/  ISETP.LT.AND P5, PT, R34, UR5, !P0 ;  /* 0x0000000522007c0c */ /* 0x000fe2000c7a1270 */
[----:B------:R-:W2:Y:S01]  /*1b7e0*/  LDCU UR5, c[0x0][0x39c] ;  /* 0x00007380ff0577ac */ /* 0x000ea20008000800 */
[----:B------:R-:W-:Y:S01]  /*1b7f0*/  LEA.HI.X.SX32 R15, R2, R137, 0x2, P6 ;  /* 0x00000089020f7211 */ /* 0x000fe200030f16ff */
[----:B----4-:R-:W-:Y:S01]  /*1b800*/  IMAD R2, R33, R136, RZ ;  /* 0x0000008821027224 */ /* 0x010fe200078e02ff */
[----:B------:R-:W-:-:S02]  /*1b810*/  LEA R12, P6, R16, R0, 0x2 ;  /* 0x00000000100c7211 */ /* 0x000fc400078c10ff */
[----:B------:R-:W-:Y:S01]  /*1b820*/  ISETP.LT.AND P2, PT, R33, UR6, !P0 ;  /* 0x0000000621007c0c */ /* 0x000fe2000c741270 */
[----:B------:R-:W1:Y:S01]  /*1b830*/  LDCU UR6, c[0x0][0x39c] ;  /* 0x00007380ff0677ac */ /* 0x000e620008000800 */
[----:B------:R3:W-:Y:S01]  /*1b840*/  @P4 STG.E desc[UR42][R14.64], R50 ;  /* 0x000000320e004986 */ /* 0x0007e2000c10192a */
[----:B------:R-:W-:Y:S01]  /*1b850*/  LEA.HI.X.SX32 R13, R16, R137, 0x2, P6 ;  /* 0x00000089100d7211 */ /* 0x000fe200030f16ff */
[C---:B------:R-:W-:Y:S01]  /*1b860*/  IMAD R16, R32.reuse, R136, RZ ;  /* 0x0000008820107224 */ /* 0x040fe200078e02ff */
[----:B------:R-:W-:Y:S01]  /*1b870*/  ISETP.LT.AND P4, PT, R32, UR7, !P0 ;  /* 0x0000000720007c0c */ /* 0x000fe2000c781270 */
[----:B------:R-:W4:Y:S02]  /*1b880*/  LDCU UR7, c[0x0][0x39c] ;  /* 0x00007380ff0777ac */ /* 0x000f240008000800 */
[----:B------:R1:W-:Y:S01]  /*1b890*/  @P5 STG.E desc[UR42][R12.64], R51 ;  /* 0x000000330c005986 */ /* 0x0003e2000c10192a */
[----:B---3--:R-:W-:-:S04]  /*1b8a0*/  LEA R14, P6, R2, R0, 0x2 ;  /* 0x00000000020e7211 */ /* 0x008fc800078c10ff */
[-C--:B------:R-:W-:Y:S02]  /*1b8b0*/  LEA.HI.X.SX32 R15, R2, R137.reuse, 0x2, P6 ;  /* 0x00000089020f7211 */ /* 0x080fe400030f16ff */
[C---:B-1----:R-:W-:Y:S02]  /*1b8c0*/  LEA R12, P6, R16.reuse, R0, 0x2 ;  /* 0x00000000100c7211 */ /* 0x042fe400078c10ff */
[C---:B------:R-:W-:Y:S01]  /*1b8d0*/  ISETP.LT.AND P5, PT, R17.reuse, UR4, !P0 ;  /* 0x0000000411007c0c */ /* 0x040fe2000c7a1270 */
[----:B------:R-:W-:Y:S01]  /*1b8e0*/  IMAD R2, R17, R136, RZ ;  /* 0x0000008811027224 */ /* 0x000fe200078e02ff */
[----:B------:R1:W-:Y:S01]  /*1b8f0*/  @P2 STG.E desc[UR42][R14.64], R44 ;  /* 0x0000002c0e002986 */ /* 0x0003e2000c10192a */
[----:B------:R-:W-:Y:S01]  /*1b900*/  LEA.HI.X.SX32 R13, R16, R137, 0x2, P6 ;  /* 0x00000089100d7211 */ /* 0x000fe200030f16ff */
[----:B------:R-:W3:Y:S02]  /*1b910*/  LDCU UR4, c[0x0][0x39c] ;  /* 0x00007380ff0477ac */ /* 0x000ee40008000800 */
[----:B------:R-:W2:Y:S04]  /*1b920*/  LDL.LU R17, [R1+0x4ec] ;  /* 0x0004ec0001117983 */ /* 0x000ea80000300800 */
[----:B------:R2:W-:Y:S01]  /*1b930*/  @P4 STG.E desc[UR42][R12.64], R45 ;  /* 0x0000002d0c004986 */ /* 0x0005e2000c10192a */
[----:B-1----:R-:W-:-:S04]  /*1b940*/  LEA R14, P6, R2, R0, 0x2 ;  /* 0x00000000020e7211 */ /* 0x002fc800078c10ff */
[----:B------:R-:W-:-:S05]  /*1b950*/  LEA.HI.X.SX32 R15, R2, R137, 0x2, P6 ;  /* 0x00000089020f7211 */ /* 0x000fca00030f16ff */
[----:B------:R1:W-:Y:S01]  /*1b960*/  @P5 STG.E desc[UR42][R14.64], R46 ;  /* 0x0000002e0e005986 */ /* 0x0003e2000c10192a */
[C---:B--2---:R-:W-:Y:S01]  /*1b970*/  ISETP.LT.AND P2, PT, R19.reuse, UR5, !P0 ;  /* 0x0000000513007c0c */ /* 0x044fe2000c741270 */
[-C--:B------:R-:W-:Y:S01]  /*1b980*/  IMAD R16, R19, R136.reuse, RZ ;  /* 0x0000008813107224 */ /* 0x080fe200078e02ff */
[----:B------:R-:W2:Y:S01]  /*1b990*/  LDCU UR5, c[0x0][0x39c] ;  /* 0x00007380ff0577ac */ /* 0x000ea20008000800 */
[----:B------:R-:W2:Y:S01]  /*1b9a0*/  LDL.LU R19, [R1+0x4e8] ;  /* 0x0004e80001137983 */ /* 0x000ea20000300800 */
[C---:B------:R-:W-:Y:S01]  /*1b9b0*/  ISETP.LT.AND P4, PT, R28.reuse, UR6, !P0 ;  /* 0x000000061c007c0c */ /* 0x040fe2000c781270 */
[----:B------:R-:W-:Y:S01]  /*1b9c0*/  IMAD R2, R28, R136, RZ ;  /* 0x000000881c027224 */ /* 0x000fe200078e02ff */
[C---:B------:R-:W-:Y:S01]  /*1b9d0*/  LEA R12, P6, R16.reuse, R0, 0x2 ;  /* 0x00000000100c7211 */ /* 0x040fe200078c10ff */
[----:B------:R-:W2:Y:S01]  /*1b9e0*/  LDL.LU R28, [R1+0x4e4] ;  /* 0x0004e400011c7983 */ /* 0x000ea20000300800 */
[C---:B----4-:R-:W-:Y:S01]  /*1b9f0*/  ISETP.LT.AND P5, PT, R29.reuse, UR7, !P0 ;  /* 0x000000071d007c0c */ /* 0x050fe2000c7a1270 */
[----:B------:R-:W4:Y:S01]  /*1ba00*/  LDCU UR6, c[0x0][0x39c] ;  /* 0x00007380ff0677ac */ /* 0x000f220008000800 */
[----:B------:R-:W-:Y:S01]  /*1ba10*/  LEA.HI.X.SX32 R13, R16, R137, 0x2, P6 ;  /* 0x00000089100d7211 */ /* 0x000fe200030f16ff */
[----:B------:R-:W-:-:S02]  /*1ba20*/  IMAD R16, R29, R136, RZ ;  /* 0x000000881d107224 */ /* 0x000fc400078e02ff */
[----:B------:R-:W2:Y:S01]  /*1ba30*/  LDL.LU R29, [R1+0x4e0] ;  /* 0x0004e000011d7983 */ /* 0x000ea20000300800 */
[C---:B-1----:R-:W-:Y:S01]  /*1ba40*/  LEA R14, P6, R2.reuse, R0, 0x2 ;  /* 0x00000000020e7211 */ /* 0x042fe200078c10ff */
[----:B------:R-:W1:Y:S02]  /*1ba50*/  LDCU UR7, c[0x0][0x39c] ;  /* 0x00007380ff0777ac */ /* 0x000e640008000800 */
[----:B------:R3:W-:Y:S01]  /*1ba60*/  @P2 STG.E desc[UR42][R12.64], R47 ;  /* 0x0000002f0c002986 */ /* 0x0007e2000c10192a */
[-C--:B------:R-:W-:Y:S02]  /*1ba70*/  LEA.HI.X.SX32 R15, R2, R137.reuse, 0x2, P6 ;  /* 0x00000089020f7211 */ /* 0x080fe400030f16ff */
[C---:B---3--:R-:W-:Y:S01]  /*1ba80*/  ISETP.LT.AND P2, PT, R18.reuse, UR4, !P0 ;  /* 0x0000000412007c0c */ /* 0x048fe2000c741270 */
[----:B------:R-:W-:Y:S01]  /*1ba90*/  IMAD R2, R18, R136, RZ ;  /* 0x0000008812027224 */ /* 0x000fe200078e02ff */
[CC--:B------:R-:W-:Y:S01]  /*1baa0*/  LEA R12, P6, R16.reuse, R0.reuse, 0x2 ;  /* 0x00000000100c7211 */ /* 0x0c0fe200078c10ff */
[----:B------:R-:W3:Y:S01]  /*1bab0*/  LDL.LU R18, [R1+0x4dc] ;  /* 0x0004dc0001127983 */ /* 0x000ee20000300800 */
[----:B------:R-:W1:Y:S02]  /*1bac0*/  LDCU UR4, c[0x0][0x39c] ;  /* 0x00007380ff0477ac */ /* 0x000e640008000800 */
[----:B------:R-:W-:Y:S01]  /*1bad0*/  LEA.HI.X.SX32 R13, R16, R137, 0x2, P6 ;  /* 0x00000089100d7211 */ /* 0x000fe200030f16ff */
[----:B------:R4:W-:Y:S04]  /*1bae0*/  @P4 STG.E desc[UR42][R14.64], R64 ;  /* 0x000000400e004986 */ /* 0x0009e8000c10192a */
[----:B------:R1:W-:Y:S01]  /*1baf0*/  @P5 STG.E desc[UR42][R12.64], R65 ;  /* 0x000000410c005986 */ /* 0x0003e2000c10192a */
[----:B----4-:R-:W-:-:S04]  /*1bb00*/  LEA R14, P6, R2, R0, 0x2 ;  /* 0x00000000020e7211 */ /* 0x010fc800078c10ff */
[----:B------:R-:W-:-:S05]  /*1bb10*/  LEA.HI.X.SX32 R15, R2, R137, 0x2, P6 ;  /* 0x00000089020f7211 */ /* 0x000fca00030f16ff */
[----:B------:R4:W-:Y:S01]  /*1bb20*/  @P2 STG.E desc[UR42][R14.64], R66 ;  /* 0x000000420e002986 */ /* 0x0009e2000c10192a */
[C---:B--2---:R-:W-:Y:S01]  /*1bb30*/  ISETP.LT.AND P4, PT, R17.reuse, UR5, !P0 ;  /* 0x0000000511007c0c */ /* 0x044fe2000c781270 */
[----:B------:R-:W-:Y:S01]  /*1bb40*/  IMAD R16, R17, R136, RZ ;  /* 0x0000008811107224 */ /* 0x000fe200078e02ff */
[----:B------:R-:W2:Y:S01]  /*1bb50*/  LDCU UR5, c[0x0][0x39c] ;  /* 0x00007380ff0577ac */ /* 0x000ea20008000800 */
[----:B------:R-:W2:Y:S03]  /*1bb60*/  LDL.LU R17, [R1+0x4d8] ;  /* 0x0004d80001117983 */ /* 0x000ea60000300800 */
[----:B-1----:R-:W-:-:S04]  /*1bb70*/  LEA R12, P6, R16, R0, 0x2 ;  /* 0x00000000100c7211 */ /* 0x002fc800078c10ff */
[----:B------:R-:W-:-:S05]  /*1bb80*/  LEA.HI.X.SX32 R13, R16, R137, 0x2, P6 ;  /* 0x00000089100d7211 */ /* 0x000fca00030f16ff */
[----:B------:R1:W-:Y:S01]  /*1bb90*/  @P4 STG.E desc[UR42][R12.64], R67 ;  /* 0x000000430c004986 */ /* 0x0003e2000c10192a */
[C---:B------:R-:W-:Y:S01]  /*1bba0*/  ISETP.LT.AND P5, PT, R19.reuse, UR6, !P0 ;  /* 0x0000000613007c0c */ /* 0x040fe2000c7a1270 */
[-C--:B------:R-:W-:Y:S01]  /*1bbb0*/  IMAD R2, R19, R136.reuse, RZ ;  /* 0x0000008813027224 */ /* 0x080fe200078e02ff */
[----:B------:R-:W2:Y:S01]  /*1bbc0*/  LDCU UR6, c[0x0][0x39c] ;  /* 0x00007380ff0677ac */ /* 0x000ea20008000800 */
[----:B------:R-:W2:Y:S01]  /*1bbd0*/  LDL.LU R19, [R1+0x660] ;  /* 0x0006600001137983 */ /* 0x000ea20000300800 */
[C---:B------:R-:W-:Y:S01]  /*1bbe0*/  ISETP.LT.AND P2, PT, R28.reuse, UR7, !P0 ;  /* 0x000000071c007c0c */ /* 0x040fe2000c741270 */
[----:B------:R-:W-:Y:S01]  /*1bbf0*/  IMAD R16, R28, R136, RZ ;  /* 0x000000881c107224 */ /* 0x000fe200078e02ff */
[C---:B----4-:R-:W-:Y:S01]  /*1bc00*/  LEA R14, P6, R2.reuse, R0, 0x2 ;  /* 0x00000000020e7211 */ /* 0x050fe200078c10ff */
[----:B------:R-:W4:Y:S01]  /*1bc10*/  LDL.LU R28, [R1+0x65c] ;  /* 0x00065c00011c7983 */ /* 0x000f220000300800 */
[----:B------:R-:W2:Y:S02]  /*1bc20*/  LDCU UR7, c[0x0][0x39c] ;  /* 0x00007380ff0777ac */ /* 0x000ea40008000800 */
[-C--:B------:R-:W-:Y:S01]  /*1bc30*/  LEA.HI.X.SX32 R15, R2, R137.reuse, 0x2, P6 ;  /* 0x00000089020f7211 */ /* 0x080fe200030f16ff */
[----:B------:R-:W-:Y:S01]  /*1bc40*/  IMAD R2, R29, R136, RZ ;  /* 0x000000881d027224 */ /* 0x000fe200078e02ff */
[C---:B-1----:R-:W-:Y:S01]  /*1bc50*/  LEA R12, P6, R16.reuse, R0, 0x2 ;  /* 0x00000000100c7211 */ /* 0x042fe200078c10ff */
[----:B------:R-:W4:Y:S04]  /*1bc60*/  LDL.LU R30, [R1+0x658] ;  /* 0x00065800011e7983 */ /* 0x000f280000300800 */
[----:B------:R1:W-:Y:S01]  /*1bc70*/  @P5 STG.E desc[UR42][R14.64], R60 ;  /* 0x0000003c0e005986 */ /* 0x0003e2000c10192a */
[----:B------:R-:W-:-:S02]  /*1bc80*/  LEA.HI.X.SX32 R13, R16, R137, 0x2, P6 ;  /* 0x00000089100d7211 */ /* 0x000fc400030f16ff */
[----:B-1----:R-:W-:Y:S01]  /*1bc90*/  LEA R14, P5, R2, R0, 0x2 ;  /* 0x00000000020e7211 */ /* 0x002fe200078a10ff */
[C---:B---3--:R-:W-:Y:S01]  /*1bca0*/  IMAD R16, R18.reuse, R136, RZ ;  /* 0x0000008812107224 */ /* 0x048fe200078e02ff */
[----:B--2---:R-:W-:Y:S02]  /*1bcb0*/  ISETP.LT.AND P6, PT, R18, UR5, !P0 ;  /* 0x0000000512007c0c */ /* 0x004fe4000c7c1270 */
[----:B------:R-:W-:Y:S01]  /*1bcc0*/  ISETP.LT.AND P4, PT, R29, UR4, !P0 ;  /* 0x000000041d007c0c */ /* 0x000fe2000c781270 */
[----:B------:R-:W2:Y:S01]  /*1bcd0*/  LDL.LU R18, [R1+0x654] ;  /* 0x0006540001127983 */ /* 0x000ea20000300800 */
[----:B------:R-:W-:Y:S01]  /*1bce0*/  LEA.HI.X.SX32 R15, R2, R137, 0x2, P5 ;  /* 0x00000089020f7211 */ /* 0x000fe200028f16ff */
[----:B------:R-:W4:Y:S02]  /*1bcf0*/  LDCU UR4, c[0x0][0x39c] ;  /* 0x00007380ff0477ac */ /* 0x000f240008000800 */
[----:B------:R-:W3:Y:S01]  /*1bd00*/  LDL.LU R2, [R1+0x634] ;  /* 0x0006340001027983 */ /* 0x000ee20000300800 */
[----:B------:R-:W1:Y:S03]  /*1bd10*/  LDCU UR5, c[0x0][0x39c] ;  /* 0x00007380ff0577ac */ /* 0x000e660008000800 */
[----:B------:R1:W-:Y:S04]  /*1bd20*/  @P2 STG.E desc[UR42][R12.64], R61 ;  /* 0x0000003d0c002986 */ /* 0x0003e8000c10192a */
[----:B------:R1:W-:Y:S04]  /*1bd30*/  @P4 STG.E desc[UR42][R14.64], R62 ;  /* 0x0000003e0e004986 */ /* 0x0003e8000c10192a */
[----:B------:R-:W3:Y:S01]  /*1bd40*/  LDL.LU R29, [R1+0x630] ;  /* 0x00063000011d7983 */ /* 0x000ee20000300800 */
[----:B-1----:R-:W-:-:S04]  /*1bd50*/  LEA R12, P5, R16, R0, 0x2 ;  /* 0x00000000100c7211 */ /* 0x002fc800078a10ff */
[----:B------:R-:W-:-:S05]  /*1bd60*/  LEA.HI.X.SX32 R13, R16, R137, 0x2, P5 ;  /* 0x00000089100d7211 */ /* 0x000fca00028f16ff */
[----:B------:R1:W-:Y:S01]  /*1bd70*/  @P6 STG.E desc[UR42][R12.64], R63 ;  /* 0x0000003f0c006986 */ /* 0x0003e2000c10192a */
[C---:B------:R-:W-:Y:S01]  /*1bd80*/  ISETP.LT.AND P2, PT, R17.reuse, UR6, !P0 ;  /* 0x0000000611007c0c */ /* 0x040fe2000c741270 */
[----:B------:R-:W-:Y:S01]  /*1bd90*/  IMAD R17, R17, R136, RZ ;  /* 0x0000008811117224 */ /* 0x000fe200078e02ff */
[----:B------:R-:W2:Y:S04]  /*1bda0*/  LDCU UR6, c[0x0][0x39c] ;  /* 0x00007380ff0677ac */ /* 0x000ea80008000800 */
[----:B------:R-:W-:-:S04]  /*1bdb0*/  LEA R14, P4, R17, R0, 0x2 ;  /* 0x00000000110e7211 */ /* 0x000fc800078810ff */
[----:B------:R-:W-:-:S05]  /*1bdc0*/  LEA.HI.X.SX32 R15, R17, R137, 0x2, P4 ;  /* 0x00000089110f7211 */ /* 0x000fca00020f16ff */
[----:B------:R1:W-:Y:S01]  /*1bdd0*/  @P2 STG.E desc[UR42][R14.64], R80 ;  /* 0x000000500e002986 */ /* 0x0003e2000c10192a */
[----:B------:R-:W-:Y:S01]  /*1bde0*/  ISETP.LT.AND P5, PT, R19, UR7, !P0 ;  /* 0x0000000713007c0c */ /* 0x000fe2000c7a1270 */
[----:B------:R-:W-:Y:S01]  /*1bdf0*/  IMAD R19, R136, 0x2, R17 ;  /* 0x0000000288137824 */ /* 0x000fe200078e0211 */
[----:B----4-:R-:W-:Y:S01]  /*1be00*/  ISETP.LT.AND P4, PT, R28, UR4, !P0 ;  /* 0x000000041c007c0c */ /* 0x010fe2000c781270 */
[----:B------:R-:W3:Y:S01]  /*1be10*/  LDCU UR4, c[0x0][0x39c] ;  /* 0x00007380ff0477ac */ /* 0x000ee20008000800 */
[----:B------:R-:W4:Y:S02]  /*1be20*/  LDL.LU R28, [R1+0x62c] ;  /* 0x00062c00011c7983 */ /* 0x000f240000300800 */
[C---:B-1----:R-:W-:Y:S01]  /*1be30*/  LEA R12, P6, R19.reuse, R0, 0x2 ;  /* 0x00000000130c7211 */ /* 0x042fe200078c10ff */
[----:B------:R-:W-:Y:S01]  /*1be40*/  IMAD R17, R136, 0x2, R19 ;  /* 0x0000000288117824 */ /* 0x000fe200078e0213 */
[----:B------:R-:W4:Y:S02]  /*1be50*/  LDL.LU R16, [R1+0x628] ;  /* 0x0006280001107983 */ /* 0x000f240000300800 */
[----:B------:R-:W-:-:S02]  /*1be60*/  LEA.HI.X.SX32 R13, R19, R137, 0x2, P6 ;  /* 0x00000089130d7211 */ /* 0x000fc400030f16ff */
[----:B------:R-:W-:-:S04]  /*1be70*/  LEA R14, P6, R17, R0, 0x2 ;  /* 0x00000000110e7211 */ /* 0x000fc800078c10ff */
[----:B------:R-:W-:Y:S01]  /*1be80*/  LEA.HI.X.SX32 R15, R17, R137, 0x2, P6 ;  /* 0x00000089110f7211 */ /* 0x000fe200030f16ff */
[----:B------:R1:W-:Y:S04]  /*1be90*/  @P3 STG.E desc[UR42][R12.64], R81 ;  /* 0x000000510c003986 */ /* 0x0003e8000c10192a */
[----:B------:R1:W-:Y:S01]  /*1bea0*/  @P5 STG.E desc[UR42][R14.64], R82 ;  /* 0x000000520e005986 */ /* 0x0003e2000c10192a */
[----:B--2---:R-:W-:Y:S01]  /*1beb0*/  ISETP.LT.AND P3, PT, R18, UR6, !P0 ;  /* 0x0000000612007c0c */ /* 0x004fe2000c761270 */
[----:B------:R-:W-:Y:S02]  /*1bec0*/  IMAD R19, R136, 0x2, R17 ;  /* 0x0000000288137824 */ /* 0x000fe400078e0211 */
[----:B------:R-:W2:Y:S01]  /*1bed0*/  LDL.LU R18, [R1+0x624] ;  /* 0x0006240001127983 */ /* 0x000ea20000300800 */
[----:B------:R-:W-:Y:S01]  /*1bee0*/  ISETP.LT.AND P2, PT, R30, UR5, !P0 ;  /* 0x000000051e007c0c */ /* 0x000fe2000c741270 */
[----:B------:R-:W3:Y:S02]  /*1bef0*/  LDCU UR5, c[0x0][0x39c] ;  /* 0x00007380ff0577ac */ /* 0x000ee40008000800 */
[----:B---3--:R-:W-:-:S02]  /*1bf00*/  ISETP.LT.AND P5, PT, R2, UR4, !P0 ;  /* 0x0000000402007c0c */ /* 0x008fc4000c7a1270 */
[----:B------:R-:W3:Y:S01]  /*1bf10*/  LDL.LU R2, [R1+0x620] ;  /* 0x0006200001027983 */ /* 0x000ee20000300800 */
[----:B------:R-:W4:Y:S01]  /*1bf20*/  LDCU UR6, c[0x0][0x39c] ;  /* 0x00007380ff0677ac */ /* 0x000f220008000800 */
[CC--:B-1----:R-:W-:Y:S01]  /*1bf30*/  LEA R12, P6, R19.reuse, R0.reuse, 0x2 ;  /* 0x00000000130c7211 */ /* 0x0c2fe200078c10ff */
[C---:B------:R-:W-:Y:S01]  /*1bf40*/  IMAD R17, R136.reuse, 0x2, R19 ;  /* 0x0000000288117824 */ /* 0x040fe200078e0213 */
[----:B------:R-:W1:Y:S02]  /*1bf50*/  LDCU UR4, c[0x0][0x39c] ;  /* 0x00007380ff0477ac */ /* 0x000e640008000800 */
[----:B------:R-:W-:Y:S02]  /*1bf60*/  LEA.HI.X.SX32 R13, R19, R137, 0x2, P6 ;  /* 0x00000089130d7211 */ /* 0x000fe400030f16ff */
[----:B------:R-:W-:Y:S01]  /*1bf70*/  LEA R14, P6, R17, R0, 0x2 ;  /* 0x00000000110e7211 */ /* 0x000fe200078c10ff */
[----:B------:R-:W-:-:S03]  /*1bf80*/  IMAD R19, R136, 0x2, R17 ;  /* 0x0000000288137824 */ /* 0x000fc600078e0211 */
[----:B------:R-:W-:Y:S01]  /*1bf90*/  LEA.HI.X.SX32 R15, R17, R137, 0x2, P6 ;  /* 0x00000089110f7211 */ /* 0x000fe200030f16ff */
[----:B------:R1:W-:Y:S01]  /*1bfa0*/  @P4 STG.E desc[UR42][R12.64], R83 ;  /* 0x000000530c004986 */ /* 0x0003e2000c10192a */
[----:B------:R-:W-:Y:S01]  /*1bfb0*/  IMAD R17, R136, 0x2, R19 ;  /* 0x0000000288117824 */ /* 0x000fe200078e0213 */
[----:B------:R-:W-:Y:S01]  /*1bfc0*/  ISETP.LT.AND P4, PT, R29, UR5, !P0 ;  /* 0x000000051d007c0c */ /* 0x000fe2000c781270 */
[----:B------:R-:W2:Y:S01]  /*1bfd0*/  LDCU UR5, c[0x0][0x39c] ;  /* 0x00007380ff0577ac */ /* 0x000ea20008000800 */
[----:B------:R-:W3:Y:S04]  /*1bfe0*/  LDL.LU R29, [R1+0x61c] ;  /* 0x00061c00011d7983 */ /* 0x000ee80000300800 */
[----:B------:R1:W-:Y:S02]  /*1bff0*/  @P2 STG.E desc[UR42][R14.64], R76 ;  /* 0x0000004c0e002986 */ /* 0x0003e4000c10192a */
[----:B-1----:R-:W-:-:S04]  /*1c000*/  LEA R12, P6, R19, R0, 0x2 ;  /* 0x00000000130c7211 */ /* 0x002fc800078c10ff */
[----:B------:R-:W-:Y:S01]  /*1c010*/  LEA.HI.X.SX32 R13, R19, R137, 0x2, P6 ;  /* 0x00000089130d7211 */ /* 0x000fe200030f16ff */
[----:B------:R-:W-:Y:S01]  /*1c020*/  IMAD R19, R136, 0x2, R17 ;  /* 0x0000000288137824 */ /* 0x000fe200078e0211 */
[----:B------:R-:W-:-:S03]  /*1c030*/  LEA R14, P6, R17, R0, 0x2 ;  /* 0x00000000110e7211 */ /* 0x000fc600078c10ff */
[----:B------:R1:W-:Y:S01]  /*1c040*/  @P3 STG.E desc[UR42][R12.64], R77 ;  /* 0x0000004d0c003986 */ /* 0x0003e2000c10192a */
[----:B------:R-:W-:Y:S02]  /*1c050*/  LEA.HI.X.SX32 R15, R17, R137, 0x2, P6 ;  /* 0x00000089110f7211 */ /* 0x000fe400030f16ff */
[----:B-1----:R-:W-:-:S04]  /*1c060*/  LEA R12, P6, R19, R0, 0x2 ;  /* 0x00000000130c7211 */ /* 0x002fc800078c10ff */
[----:B------:R-:W-:Y:S01]  /*1c070*/  LEA.HI.X.SX32 R13, R19, R137, 0x2, P6 ;  /* 0x00000089130d7211 */ /* 0x000fe200030f16ff */
[----:B------:R1:W-:Y:S04]  /*1c080*/  @P5 STG.E desc[UR42][R14.64], R78 ;  /* 0x0000004e0e005986 */ /* 0x0003e8000c10192a */
[----:B------:R1:W-:Y:S01]  /*1c090*/  @P4 STG.E desc[UR42][R12.64], R79 ;  /* 0x0000004f0c004986 */ /* 0x0003e2000c10192a */
[----:B----4-:R-:W-:Y:S01]  /*1c0a0*/  ISETP.LT.AND P2, PT, R28, UR6, !P0 ;  /* 0x000000061c007c0c */ /* 0x010fe2000c741270 */
[----:B------:R-:W3:Y:S02]  /*1c0b0*/  LDCU UR6, c[0x0][0x39c] ;  /* 0x00007380ff0677ac */ /* 0x000ee40008000800 */
[----:B------:R-:W4:Y:S01]  /*1c0c0*/  LDL.LU R28, [R1+0x618] ;  /* 0x00061800011c7983 */ /* 0x000f220000300800 */
[----:B------:R-:W-:Y:S01]  /*1c0d0*/  ISETP.LT.AND P3, PT, R16, UR4, !P0 ;  /* 0x0000000410007c0c */ /* 0x000fe2000c761270 */
[----:B------:R-:W1:Y:S02]  /*1c0e0*/  LDCU UR4, c[0x0][0x39c] ;  /* 0x00007380ff0477ac */ /* 0x000e640008000800 */
[----:B------:R-:W4:Y:S01]  /*1c0f0*/  LDL.LU R16, [R1+0x614] ;  /* 0x0006140001107983 */ /* 0x000f220000300800 */
[----:B--2---:R-:W-:Y:S01]  /*1c100*/  ISETP.LT.AND P5, PT, R18, UR5, !P0 ;  /* 0x0000000512007c0c */ /* 0x004fe2000c7a1270 */
[----:B------:R-:W-:-:S02]  /*1c110*/  IMAD R17, R136, 0x2, R19 ;  /* 0x0000000288117824 */ /* 0x000fc400078e0213 */
[----:B------:R-:W2:Y:S01]  /*1c120*/  LDL.LU R18, [R1+0x610] ;  /* 0x0006100001127983 */ /* 0x000ea20000300800 */
[----:B------:R-:W4:Y:S01]  /*1c130*/  LDCU UR5, c[0x0][0x39c] ;  /* 0x00007380ff0577ac */ /* 0x000f220008000800 */
[----:B---3--:R-:W-:Y:S02]  /*1c140*/  ISETP.LT.AND P4, PT, R2, UR6, !P0 ;  /* 0x0000000602007c0c */ /* 0x008fe4000c781270 */
[----:B------:R-:W3:Y:S01]  /*1c150*/  LDL.LU R2, [R1+0x60c] ;  /* 0x00060c0001027983 */ /* 0x000ee20000300800 */
        /* <DEDUP_REMOVED lines=9> */
[----:B------:R-:W-:Y:S02]  /*1c1f0*/  ISETP.LT.AND P2, PT, R29, UR4, !P0 ;  /* 0x000000041d007c0c */ /* 0x000fe4000c741270 */
[----:B------:R1:W-:Y:S01]  /*1c200*/  @P3 STG.E desc[UR42][R12.64], R85 ;  /* 0x000000550c003986 */ /* 0x0003e2000c10192a */
[----:B------:R-:W2:Y:S03]  /*1c210*/  LDCU UR4, c[0x0][0x39c] ;  /* 0x00007380ff0477ac */ /* 0x000ea60008000800 */
[----:B------:R-:W2:Y:S01]  /*1c220*/  LDL.LU R29, [R1+0x608] ;  /* 0x00060800011d7983 */ /* 0x000ea20000300800 */
[----:B-1----:R-:W-:-:S04]  /*1c230*/  LEA R14, P6, R17, R0, 0x2 ;  /* 0x00000000110e7211 */ /* 0x002fc800078c10ff */
[----:B------:R-:W-:Y:S01]  /*1c240*/  LEA.HI.X.SX32 R15, R17, R137, 0x2, P6 ;  /* 0x00000089110f7211 */ /* 0x000fe200030f16ff */
[----:B------:R-:W-:Y:S01]  /*1c250*/  IMAD R17, R136, 0x2, R19 ;  /* 0x0000000288117824 */ /* 0x000fe200078e0213 */
[----:B------:R-:W-:-:S03]  /*1c260*/  LEA R12, P6, R19, R0, 0x2 ;  /* 0x00000000130c7211 */ /* 0x000fc600078c10ff */
[----:B------:R1:W-:Y:S01]  /*1c270*/  @P5 STG.E desc[UR42][R14.64], R86 ;  /* 0x000000560e005986 */ /* 0x0003e2000c10192a */
[----:B------:R-:W-:Y:S01]  /*1c280*/  LEA.HI.X.SX32 R13, R19, R137, 0x2, P6 ;  /* 0x00000089130d7211 */ /* 0x000fe200030f16ff */
[----:B------:R-:W-:-:S04]  /*1c290*/  IMAD R19, R136, 0x2, R17 ;  /* 0x0000000288137824 */ /* 0x000fc800078e0211 */
[----:B------:R1:W-:Y:S01]  /*1c2a0*/  @P4 STG.E desc[UR42][R12.64], R87 ;  /* 0x000000570c004986 */ /* 0x0003e2000c10192a */
[----:B----4-:R-:W-:Y:S01]  /*1c2b0*/  ISETP.LT.AND P3, PT, R28, UR5, !P0 ;  /* 0x000000051c007c0c */ /* 0x010fe2000c761270 */
[----:B------:R-:W3:Y:S02]  /*1c2c0*/  LDCU UR5, c[0x0][0x39c] ;  /* 0x00007380ff0577ac */ /* 0x000ee40008000800 */
[----:B------:R-:W4:Y:S01]  /*1c2d0*/  LDL.LU R28, [R1+0x604] ;  /* 0x00060400011c7983 */ /* 0x000f220000300800 */
[----:B------:R-:W-:Y:S01]  /*1c2e0*/  ISETP.LT.AND P5, PT, R16, UR6, !P0 ;  /* 0x0000000610007c0c */ /* 0x000fe2000c7a1270 */
[----:B------:R-:W1:Y:S01]  /*1c2f0*/  LDCU UR6, c[0x0][0x39c] ;  /* 0x00007380ff0677ac */ /* 0x000e620008000800 */
[C---:B------:R-:W-:Y:S01]  /*1c300*/  LEA R16, P6, R17.reuse, R0, 0x2 ;  /* 0x0000000011107211 */ /* 0x040fe200078c10ff */
[----:B------:R-:W4:Y:S03]  /*1c310*/  LDL.LU R31, [R1+0x5fc] ;  /* 0x0005fc00011f7983 */ /* 0x000f260000300800 */
[----:B------:R-:W-:Y:S01]  /*1c320*/  LEA.HI.X.SX32 R17, R17, R137, 0x2, P6 ;  /* 0x0000008911117211 */ /* 0x000fe200030f16ff */
[----:B------:R-:W4:Y:S04]  /*1c330*/  LDL.LU R30, [R1+0x5f8] ;  /* 0x0005f800011e7983 */ /* 0x000f280000300800 */
[----:B------:R1:W-:Y:S01]  /*1c340*/  @P2 STG.E desc[UR42][R16.64], R88 ;  /* 0x0000005810002986 */ /* 0x0003e2000c10192a */
[----:B---3--:R-:W-:Y:S01]  /*1c350*/  ISETP.LT.AND P2, PT, R2, UR5, !P0 ;  /* 0x0000000502007c0c */ /* 0x008fe2000c741270 */
[----:B-1----:R-:W-:-:S02]  /*1c360*/  IMAD R15, R136, 0x2, R19 ;  /* 0x00000002880f7824 */ /* 0x002fc400078e0213 */
[----:B------:R-:W3:Y:S01]  /*1c370*/  LDL.LU R2, [R1+0x5f4] ;  /* 0x0005f40001027983 */ /* 0x000ee20000300800 */
[----:B--2---:R-:W-:Y:S01]  /*1c380*/  ISETP.LT.AND P4, PT, R18, UR4, !P0 ;  /* 0x0000000412007c0c */ /* 0x004fe2000c781270 */
[----:B------:R-:W4:Y:S01]  /*1c390*/  LDCU UR4, c[0x0][0x39c] ;  /* 0x00007380ff0477ac */ /* 0x000f220008000800 */
[CC--:B------:R-:W-:Y:S01]  /*1c3a0*/  LEA R18, P6, R19.reuse, R0.reuse, 0x2 ;  /* 0x0000000013127211 */ /* 0x0c0fe200078c10ff */
[----:B------:R-:W-:Y:S01]  /*1c3b0*/  IMAD R13, R136, 0x2, R15 ;  /* 0x00000002880d7824 */ /* 0x000fe200078e020f */
[----:B------:R-:W2:Y:S01]  /*1c3c0*/  LDL.LU R32, [R1+0x5f0] ;  /* 0x0005f00001207983 */ /* 0x000ea20000300800 */
[----:B------:R-:W1:Y:S01]  /*1c3d0*/  LDCU UR5, c[0x0][0x39c] ;  /* 0x00007380ff0577ac */ /* 0x000e620008000800 */
[----:B------:R-:W-:Y:S02]  /*1c3e0*/  LEA.HI.X.SX32 R19, R19, R137, 0x2, P6 ;  /* 0x0000008913137211 */ /* 0x000fe400030f16ff */
[----:B------:R-:W-:-:S04]  /*1c3f0*/  LEA R14, P6, R15, R0, 0x2 ;  /* 0x000000000f0e7211 */ /* 0x000fc800078c10ff */
[-C--:B------:R-:W-:Y:S01]  /*1c400*/  LEA.HI.X.SX32 R15, R15, R137.reuse, 0x2, P6 ;  /* 0x000000890f0f7211 */ /* 0x080fe200030f16ff */
[----:B------:R1:W-:Y:S01]  /*1c410*/  @P3 STG.E desc[UR42][R18.64], R89 ;  /* 0x0000005912003986 */ /* 0x0003e2000c10192a */
[-C--:B------:R-:W-:Y:S02]  /*1c420*/  LEA R12, P6, R13, R0.reuse, 0x2 ;  /* 0x000000000d0c7211 */ /* 0x080fe400078c10ff */
[----:B------:R-:W-:Y:S01]  /*1c430*/  ISETP.LT.AND P3, PT, R29, UR6, !P0 ;  /* 0x000000061d007c0c */ /* 0x000fe2000c761270 */
[C---:B------:R-:W-:Y:S01]  /*1c440*/  IMAD R29, R136.reuse, 0x2, R13 ;  /* 0x00000002881d7824 */ /* 0x040fe200078e020d */
[----:B------:R1:W-:Y:S01]  /*1c450*/  @P5 STG.E desc[UR42][R14.64], R90 ;  /* 0x0000005a0e005986 */ /* 0x0003e2000c10192a */
[----:B------:R-:W4:Y:S01]  /*1c460*/  LDCU UR6, c[0x0][0x39c] ;  /* 0x00007380ff0677ac */ /* 0x000f220008000800 */
[----:B------:R-:W-:Y:S02]  /*1c470*/  LEA.HI.X.SX32 R13, R13, R137, 0x2, P6 ;  /* 0x000000890d0d7211 */ /* 0x000fe400030f16ff */
[----:B------:R-:W-:Y:S01]  /*1c480*/  LEA R16, P6, R29, R0, 0x2 ;  /* 0x000000001d107211 */ /* 0x000fe200078c10ff */
[----:B-1----:R-:W-:-:S03]  /*1c490*/  IMAD R19, R136, 0x2, R29 ;  /* 0x0000000288137824 */ /* 0x002fc600078e021d */
[----:B------:R-:W-:Y:S02]  /*1c4a0*/  LEA.HI.X.SX32 R17, R29, R137, 0x2, P6 ;  /* 0x000000891d117211 */ /* 0x000fe400030f16ff */
[----:B------:R-:W-:Y:S01]  /*1c4b0*/  LEA R18, P6, R19, R0, 0x2 ;  /* 0x0000000013127211 */ /* 0x000fe200078c10ff */
[----:B------:R-:W-:-:S03]  /*1c4c0*/  IMAD R15, R136, 0x2, R19 ;  /* 0x00000002880f7824 */ /* 0x000fc600078e0213 */
[----:B------:R-:W-:Y:S01]  /*1c4d0*/  LEA.HI.X.SX32 R19, R19, R137, 0x2, P6 ;  /* 0x0000008913137211 */ /* 0x000fe200030f16ff */
[----:B------:R-:W-:Y:S04]  /*1c4e0*/  @P4 STG.E desc[UR42][R12.64], R91 ;  /* 0x0000005b0c004986 */ /* 0x000fe8000c10192a */
[----:B------:R1:W-:Y:S04]  /*1c4f0*/  @P2 STG.E desc[UR42][R16.64], R112 ;  /* 0x0000007010002986 */ /* 0x0003e8000c10192a */
[----:B------:R1:W-:Y:S01]  /*1c500*/  @P3 STG.E desc[UR42][R18.64], R113 ;  /* 0x0000007112003986 */ /* 0x0003e2000c10192a */
[----:B----4-:R-:W-:Y:S01]  /*1c510*/  ISETP.LT.AND P5, PT, R28, UR4, !P0 ;  /* 0x000000041c007c0c */ /* 0x010fe2000c7a1270 */
[----:B------:R-:W3:Y:S02]  /*1c520*/  LDCU UR4, c[0x0][0x39c] ;  /* 0x00007380ff0477ac */ /* 0x000ee40008000800 */
[----:B------:R-:W4:Y:S01]  /*1c530*/  LDL.LU R28, [R1+0x5ec] ;  /* 0x0005ec00011c7983 */ /* 0x000f220000300800 */
[----:B------:R-:W-:Y:S01]  /*1c540*/  ISETP.LT.AND P4, PT, R31, UR5, !P0 ;  /* 0x000000051f007c0c */ /* 0x000fe2000c781270 */
[----:B------:R-:W-:-:S02]  /*1c550*/  IMAD R29, R136, 0x2, R15 ;  /* 0x00000002881d7824 */ /* 0x000fc400078e020f */
[----:B------:R-:W4:Y:S01]  /*1c560*/  LDL.LU R31, [R1+0x5e8] ;  /* 0x0005e800011f7983 */ /* 0x000f220000300800 */
[CC--:B------:R-:W-:Y:S01]  /*1c570*/  LEA R14, P6, R15.reuse, R0.reuse, 0x2 ;  /* 0x000000000f0e7211 */ /* 0x0c0fe200078c10ff */
[----:B------:R-:W2:Y:S01]  /*1c580*/  LDCU UR5, c[0x0][0x39c] ;  /* 0x00007380ff0577ac */ /* 0x000ea20008000800 */
[----:B------:R-:W-:Y:S02]  /*1c590*/  ISETP.LT.AND P2, PT, R30, UR6, !P0 ;  /* 0x000000061e007c0c */ /* 0x000fe4000c741270 */
[----:B------:R-:W4:Y:S01]  /*1c5a0*/  LDL.LU R30, [R1+0x5e4] ;  /* 0x0005e400011e7983 */ /* 0x000f220000300800 */
[----:B------:R-:W4:Y:S01]  /*1c5b0*/  LDCU UR6, c[0x0][0x39c] ;  /* 0x00007380ff0677ac */ /* 0x000f220008000800 */
[----:B---3--:R-:W-:Y:S01]  /*1c5c0*/  ISETP.LT.AND P3, PT, R2, UR4, !P0 ;  /* 0x0000000402007c0c */ /* 0x008fe2000c761270 */
[C---:B-1----:R-:W-:Y:S01]  /*1c5d0*/  IMAD R17, R136.reuse, 0x2, R29 ;  /* 0x0000000288117824 */ /* 0x042fe200078e021d */
[----:B------:R-:W3:Y:S01]  /*1c5e0*/  LDL.LU R2, [R1+0x6d4] ;  /* 0x0006d40001027983 */ /* 0x000ee20000300800 */
[-C--:B------:R-:W-:Y:S01]  /*1c5f0*/  LEA.HI.X.SX32 R15, R15, R137.reuse, 0x2, P6 ;  /* 0x000000890f0f7211 */ /* 0x080fe200030f16ff */
[----:B------:R-:W1:Y:S01]  /*1c600*/  LDCU UR4, c[0x0][0x39c] ;  /* 0x00007380ff0477ac */ /* 0x000e620008000800 */
[C---:B------:R-:W-:Y:S01]  /*1c610*/  LEA R12, P6, R29.reuse, R0, 0x2 ;  /* 0x000000001d0c7211 */ /* 0x040fe200078c10ff */
[----:B------:R-:W-:Y:S01]  /*1c620*/  IMAD R19, R136, 0x2, R17 ;  /* 0x0000000288137824 */ /* 0x000fe200078e0211 */
[----:B------:R-:W3:Y:S02]  /*1c630*/  LDL.LU R34, [R1+0x6d0] ;  /* 0x0006d00001227983 */ /* 0x000ee40000300800 */
[----:B------:R-:W-:-:S02]  /*1c640*/  LEA.HI.X.SX32 R13, R29, R137, 0x2, P6 ;  /* 0x000000891d0d7211 */ /* 0x000fc400030f16ff */
[----:B------:R-:W-:Y:S01]  /*1c650*/  @P5 STG.E desc[UR42][R14.64], R114 ;  /* 0x000000720e005986 */ /* 0x000fe2000c10192a */
[----:B------:R-:W-:-:S03]  /*1c660*/  LEA R16, P6, R17, R0, 0x2 ;  /* 0x0000000011107211 */ /* 0x000fc600078c10ff */
[----:B------:R1:W-:Y:S01]  /*1c670*/  @P4 STG.E desc[UR42][R12.64], R115 ;  /* 0x000000730c004986 */ /* 0x0003e2000c10192a */
[----:B------:R-:W-:-:S03]  /*1c680*/  LEA.HI.X.SX32 R17, R17, R137, 0x2, P6 ;  /* 0x0000008911117211 */ /* 0x000fc600030f16ff */
[----:B------:R-:W3:Y:S01]  /*1c690*/  LDL.LU R33, [R1+0x6cc] ;  /* 0x0006cc0001217983 */ /* 0x000ee20000300800 */
[CC--:B------:R-:W-:Y:S01]  /*1c6a0*/  LEA R18, P6, R19.reuse, R0.reuse, 0x2 ;  /* 0x0000000013127211 */ /* 0x0c0fe200078c10ff */
[----:B------:R-:W-:Y:S01]  /*1c6b0*/  IMAD R29, R136, 0x2, R19 ;  /* 0x00000002881d7824 */ /* 0x000fe200078e0213 */
[----:B--2---:R-:W-:Y:S01]  /*1c6c0*/  ISETP.LT.AND P5, PT, R32, UR5, !P0 ;  /* 0x0000000520007c0c */ /* 0x004fe2000c7a1270 */
[----:B------:R2:W-:Y:S01]  /*1c6d0*/  @P2 STG.E desc[UR42][R16.64], R104 ;  /* 0x0000006810002986 */ /* 0x0005e2000c10192a */
[----:B------:R-:W-:Y:S01]  /*1c6e0*/  LEA.HI.X.SX32 R19, R19, R137, 0x2, P6 ;  /* 0x0000008913137211 */ /* 0x000fe200030f16ff */
[----:B------:R-:W2:Y:S01]  /*1c6f0*/  LDCU UR5, c[0x0][0x39c] ;  /* 0x00007380ff0577ac */ /* 0x000ea20008000800 */
[----:B-1----:R-:W-:Y:S01]  /*1c700*/  IMAD R13, R136, 0x2, R29 ;  /* 0x00000002880d7824 */ /* 0x002fe200078e021d */
[----:B------:R-:W3:Y:S04]  /*1c710*/  LDL.LU R32, [R1+0x6c8] ;  /* 0x0006c80001207983 */ /* 0x000ee80000300800 */
[----:B------:R1:W-:Y:S04]  /*1c720*/  @P3 STG.E desc[UR42][R18.64], R105 ;  /* 0x0000006912003986 */ /* 0x0003e8000c10192a */
[----:B------:R-:W3:Y:S01]  /*1c730*/  LDL.LU R44, [R1+0x6c4] ;  /* 0x0006c400012c7983 */ /* 0x000ee20000300800 */
[----:B----4-:R-:W-:Y:S01]  /*1c740*/  ISETP.LT.AND P4, PT, R28, UR6, !P0 ;  /* 0x000000061c007c0c */ /* 0x010fe2000c781270 */
[----:B------:R-:W3:Y:S01]  /*1c750*/  LDCU UR6, c[0x0][0x39c] ;  /* 0x00007380ff0677ac */ /* 0x000ee20008000800 */
[----:B------:R-:W-:-:S04]  /*1c760*/  LEA R28, P6, R29, R0, 0x2 ;  /* 0x000000001d1c7211 */ /* 0x000fc800078c10ff */
[----:B------:R-:W-:-:S05]  /*1c770*/  LEA.HI.X.SX32 R29, R29, R137, 0x2, P6 ;  /* 0x000000891d1d7211 */ /* 0x000fca00030f16ff */
[----:B------:R4:W-:Y:S01]  /*1c780*/  @P5 STG.E desc[UR42][R28.64], R106 ;  /* 0x0000006a1c005986 */ /* 0x0009e2000c10192a */
[----:B---3--:R-:W-:Y:S02]  /*1c790*/  ISETP.LT.AND P5, PT, R2, UR6, !P0 ;  /* 0x0000000602007c0c */ /* 0x008fe4000c7a1270 */
[----:B------:R-:W-:Y:S01]  /*1c7a0*/  ISETP.LT.AND P2, PT, R31, UR4, !P0 ;  /* 0x000000041f007c0c */ /* 0x000fe2000c741270 */
[----:B------:R-:W3:Y:S01]  /*1c7b0*/  LDL.LU R2, [R1+0x6c0] ;  /* 0x0006c00001027983 */ /* 0x000ee20000300800 */
[----:B------:R-:W4:Y:S01]  /*1c7c0*/  LDCU UR4, c[0x0][0x39c] ;  /* 0x00007380ff0477ac */ /* 0x000f220008000800 */
[----:B--2---:R-:W-:Y:S01]  /*1c7d0*/  ISETP.LT.AND P3, PT, R30, UR5, !P0 ;  /* 0x000000051e007c0c */ /* 0x004fe2000c761270 */
[----:B------:R-:W-:Y:S01]  /*1c7e0*/  IMAD R17, R136, 0x2, R13 ;  /* 0x0000000288117824 */ /* 0x000fe200078e020d */
[----:B------:R-:W2:Y:S01]  /*1c7f0*/  LDL.LU R35, [R1+0x6bc] ;  /* 0x0006bc0001237983 */ /* 0x000ea20000300800 */
[----:B------:R-:W4:Y:S01]  /*1c800*/  LDCU UR5, c[0x0][0x39c] ;  /* 0x00007380ff0577ac */ /* 0x000f220008000800 */
[C---:B------:R-:W-:Y:S01]  /*1c810*/  LEA R30, P6, R13.reuse, R0, 0x2 ;  /* 0x000000000d1e7211 */ /* 0x040fe200078c10ff */
[----:B------:R-:W4:Y:S03]  /*1c820*/  LDCU UR6, c[0x0][0x39c] ;  /* 0x00007380ff0677ac */ /* 0x000f260008000800 */
[----:B------:R-:W-:-:S02]  /*1c830*/  LEA.HI.X.SX32 R31, R13, R137, 0x2, P6 ;  /* 0x000000890d1f7211 */ /* 0x000fc400030f16ff */
[CC--:B------:R-:W-:Y:S01]  /*1c840*/  LEA R16, P6, R17.reuse, R0.reuse, 0x2 ;  /* 0x0000000011107211 */ /* 0x0c0fe200078c10ff */
[C---:B-1----:R-:W-:Y:S01]  /*1c850*/  IMAD R19, R136.reuse, 0x2, R17 ;  /* 0x0000000288137824 */ /* 0x042fe200078e0211 */
[----:B------:R-:W1:Y:S02]  /*1c860*/  LDS.128 R12, [R3+UR33] ;  /* 0x00000021030c7984 */ /* 0x000e640008000c00 */
[-C--:B------:R-:W-:Y:S01]  /*1c870*/  LEA.HI.X.SX32 R17, R17, R137.reuse, 0x2, P6 ;  /* 0x0000008911117211 */ /* 0x080fe200030f16ff */
[----:B----4-:R-:W-:Y:S01]  /*1c880*/  IMAD R29, R136, 0x2, R19 ;  /* 0x00000002881d7824 */ /* 0x010fe200078e0213 */
[----:B------:R4:W-:Y:S01]  /*1c890*/  @P4 STG.E desc[UR42][R30.64], R107 ;  /* 0x0000006b1e004986 */ /* 0x0009e2000c10192a */
[----:B------:R-:W-:Y:S01]  /*1c8a0*/  ISETP.LT.AND P4, PT, R34, UR4, !P0 ;  /* 0x0000000422007c0c */ /* 0x000fe2000c781270 */
[----:B------:R-:W4:Y:S01]  /*1c8b0*/  LDCU UR4, c[0x0][0x39c] ;  /* 0x00007380ff0477ac */ /* 0x000f220008000800 */
[----:B------:R-:W-:Y:S01]  /*1c8c0*/  LEA R18, P6, R19, R0, 0x2 ;  /* 0x0000000013127211 */ /* 0x000fe200078c10ff */
[----:B------:R-:W-:Y:S01]  /*1c8d0*/  @P2 STG.E desc[UR42][R16.64], R116 ;  /* 0x0000007410002986 */ /* 0x000fe2000c10192a */
[----:B------:R-:W-:Y:S01]  /*1c8e0*/  ISETP.LT.AND P2, PT, R33, UR5, !P0 ;  /* 0x0000000521007c0c */ /* 0x000fe2000c741270 */
[----:B------:R-:W3:Y:S02]  /*1c8f0*/  LDCU UR5, c[0x0][0x39c] ;  /* 0x00007380ff0577ac */ /* 0x000ee40008000800 */
[----:B------:R-:W2:Y:S01]  /*1c900*/  LDL.LU R34, [R1+0x6b8] ;  /* 0x0006b80001227983 */ /* 0x000ea20000300800 */
[----:B------:R-:W-:-:S02]  /*1c910*/  LEA.HI.X.SX32 R19, R19, R137, 0x2, P6 ;  /* 0x0000008913137211 */ /* 0x000fc400030f16ff */
[----:B------:R-:W-:Y:S01]  /*1c920*/  LEA R28, P6, R29, R0, 0x2 ;  /* 0x000000001d1c7211 */ /* 0x000fe200078c10ff */
[----:B----4-:R-:W-:-:S03]  /*1c930*/  IMAD R31, R136, 0x2, R29 ;  /* 0x00000002881f7824 */ /* 0x010fc600078e021d */
[----:B------:R-:W-:Y:S02]  /*1c940*/  LEA.HI.X.SX32 R29, R29, R137, 0x2, P6 ;  /* 0x000000891d1d7211 */ /* 0x000fe400030f16ff */
[----:B------:R-:W-:Y:S01]  /*1c950*/  LEA R30, P6, R31, R0, 0x2 ;  /* 0x000000001f1e7211 */ /* 0x000fe200078c10ff */
[----:B------:R-:W-:-:S03]  /*1c960*/  IMAD R33, R136, 0x2, R31 ;  /* 0x0000000288217824 */ /* 0x000fc600078e021f */
[----:B------:R-:W-:Y:S01]  /*1c970*/  LEA.HI.X.SX32 R31, R31, R137, 0x2, P6 ;  /* 0x000000891f1f7211 */ /* 0x000fe200030f16ff */
[----:B------:R4:W-:Y:S01]  /*1c980*/  @P3 STG.E desc[UR42][R18.64], R117 ;  /* 0x0000007512003986 */ /* 0x0009e2000c10192a */
[----:B------:R-:W-:Y:S01]  /*1c990*/  ISETP.LT.AND P3, PT, R32, UR6, !P0 ;  /* 0x0000000620007c0c */ /* 0x000fe2000c761270 */
[----:B------:R-:W2:Y:S02]  /*1c9a0*/  LDCU UR6, c[0x0][0x39c] ;  /* 0x00007380ff0677ac */ /* 0x000ea40008000800 */
[----:B------:R1:W-:Y:S01]  /*1c9b0*/  @P5 STG.E desc[UR42][R28.64], R118 ;  /* 0x000000761c005986 */ /* 0x0003e2000c10192a */
[----:B------:R-:W-:Y:S01]  /*1c9c0*/  ISETP.LT.AND P5, PT, R44, UR4, !P0 ;  /* 0x000000042c007c0c */ /* 0x000fe2000c7a1270 */
[----:B------:R-:W1:Y:S02]  /*1c9d0*/  LDCU UR4, c[0x0][0x39c] ;  /* 0x00007380ff0477ac */ /* 0x000e640008000800 */
[----:B------:R-:W2:Y:S04]  /*1c9e0*/  LDL.LU R32, [R1+0x6b4] ;  /* 0x0006b40001207983 */ /* 0x000ea80000300800 */
[----:B------:R1:W-:Y:S04]  /*1c9f0*/  @P4 STG.E desc[UR42][R30.64], R119 ;  /* 0x000000771e004986 */ /* 0x0003e8000c10192a */
[----:B------:R-:W2:Y:S01]  /*1ca00*/  LDL.LU R44, [R1+0x6b0] ;  /* 0x0006b000012c7983 */ /* 0x000ea20000300800 */
[----:B---3--:R-:W-:Y:S01]  /*1ca10*/  ISETP.LT.AND P4, PT, R2, UR5, !P0 ;  /* 0x0000000502007c0c */ /* 0x008fe2000c781270 */
[----:B----4-:R-:W-:-:S02]  /*1ca20*/  IMAD R19, R136, 0x2, R33 ;  /* 0x0000000288137824 */ /* 0x010fc400078e0221 */
[----:B------:R-:W3:Y:S01]  /*1ca30*/  LDL.LU R2, [R1+0x6ac] ;  /* 0x0006ac0001027983 */ /* 0x000ee20000300800 */
[CC--:B------:R-:W-:Y:S01]  /*1ca40*/  LEA R16, P6, R33.reuse, R0.reuse, 0x2 ;  /* 0x0000000021107211 */ /* 0x0c0fe200078c10ff */
[----:B------:R-:W4:Y:S03]  /*1ca50*/  LDCU UR5, c[0x0][0x39c] ;  /* 0x00007380ff0577ac */ /* 0x000f260008000800 */
[----:B------:R-:W-:Y:S02]  /*1ca60*/  LEA.HI.X.SX32 R17, R33, R137, 0x2, P6 ;  /* 0x0000008921117211 */ /* 0x000fe400030f16ff */
[----:B------:R-:W-:Y:S01]  /*1ca70*/  LEA R18, P6, R19, R0, 0x2 ;  /* 0x0000000013127211 */ /* 0x000fe200078c10ff */
[----:B-1----:R-:W-:-:S03]  /*1ca80*/  IMAD R29, R136, 0x2, R19 ;  /* 0x00000002881d7824 */ /* 0x002fc600078e0213 */
[-C--:B------:R-:W-:Y:S01]  /*1ca90*/  LEA.HI.X.SX32 R19, R19, R137.reuse, 0x2, P6 ;  /* 0x0000008913137211 */ /* 0x080fe200030f16ff */
[----:B------:R1:W-:Y:S01]  /*1caa0*/  @P2 STG.E desc[UR42][R16.64], R12 ;  /* 0x0000000c10002986 */ /* 0x0003e2000c10192a */
[----:B--2---:R-:W-:Y:S01]  /*1cab0*/  ISETP.LT.AND P2, PT, R35, UR6, !P0 ;  /* 0x0000000623007c0c */ /* 0x004fe2000c741270 */
[----:B------:R-:W-:Y:S01]  /*1cac0*/  IMAD R33, R136, 0x2, R29 ;  /* 0x0000000288217824 */ /* 0x000fe200078e021d */
[C---:B------:R-:W-:Y:S01]  /*1cad0*/  LEA R28, P6, R29.reuse, R0, 0x2 ;  /* 0x000000001d1c7211 */ /* 0x040fe200078c10ff */
[----:B------:R2:W-:Y:S01]  /*1cae0*/  @P3 STG.E desc[UR42][R18.64], R13 ;  /* 0x0000000d12003986 */ /* 0x0005e2000c10192a */
[----:B------:R-:W2:Y:S03]  /*1caf0*/  LDCU UR6, c[0x0][0x39c] ;  /* 0x00007380ff0677ac */ /* 0x000ea60008000800 */
[----:B------:R-:W3:Y:S01]  /*1cb00*/  LDL.LU R35, [R1+0x6a8] ;  /* 0x0006a80001237983 */ /* 0x000ee20000300800 */
[----:B------:R-:W-:-:S02]  /*1cb10*/  LEA.HI.X.SX32 R29, R29, R137, 0x2, P6 ;  /* 0x000000891d1d7211 */ /* 0x000fc400030f16ff */
[----:B------:R-:W-:Y:S01]  /*1cb20*/  ISETP.LT.AND P3, PT, R34, UR4, !P0 ;  /* 0x0000000422007c0c */ /* 0x000fe2000c761270 */
[----:B------:R-:W3:Y:S01]  /*1cb30*/  LDCU UR4, c[0x0][0x39c] ;  /* 0x00007380ff0477ac */ /* 0x000ee20008000800 */
[----:B------:R-:W3:Y:S01]  /*1cb40*/  LDL.LU R34, [R1+0x6a4] ;  /* 0x0006a40001227983 */ /* 0x000ee20000300800 */
[----:B------:R-:W-:Y:S01]  /*1cb50*/  LEA R30, P6, R33, R0, 0x2 ;  /* 0x00000000211e7211 */ /* 0x000fe200078c10ff */
[----:B-1----:R-:W-:-:S03]  /*1cb60*/  IMAD R17, R136, 0x2, R33 ;  /* 0x0000000288117824 */ /* 0x002fc600078e0221 */
[----:B------:R-:W-:Y:S02]  /*1cb70*/  LEA.HI.X.SX32 R31, R33, R137, 0x2, P6 ;  /* 0x00000089211f7211 */ /* 0x000fe400030f16ff */
[----:B------:R-:W-:Y:S01]  /*1cb80*/  LEA R16, P6, R17, R0, 0x2 ;  /* 0x0000000011107211 */ /* 0x000fe200078c10ff */
[----:B--2---:R-:W-:-:S03]  /*1cb90*/  IMAD R13, R136, 0x2, R17 ;  /* 0x00000002880d7824 */ /* 0x004fc600078e0211 */
[----:B------:R-:W-:Y:S01]  /*1cba0*/  LEA.HI.X.SX32 R17, R17, R137, 0x2, P6 ;  /* 0x0000008911117211 */ /* 0x000fe200030f16ff */
[----:B------:R-:W-:Y:S04]  /*1cbb0*/  @P5 STG.E desc[UR42][R28.64], R14 ;  /* 0x0000000e1c005986 */ /* 0x000fe8000c10192a */
[----:B------:R1:W-:Y:S01]  /*1cbc0*/  @P4 STG.E desc[UR42][R30.64], R15 ;  /* 0x0000000f1e004986 */ /* 0x0003e2000c10192a */
[----:B----4-:R-:W-:-:S03]  /*1cbd0*/  ISETP.LT.AND P5, PT, R32, UR5, !P0 ;  /* 0x0000000520007c0c */ /* 0x010fc6000c7a1270 */
[----:B------:R2:W-:Y:S01]  /*1cbe0*/  @P2 STG.E desc[UR42][R16.64], R4 ;  /* 0x0000000410002986 */ /* 0x0005e2000c10192a */
[C---:B------:R-:W-:Y:S01]  /*1cbf0*/  LEA R12, P6, R13.reuse, R0, 0x2 ;  /* 0x000000000d0c7211 */ /* 0x040fe200078c10ff */
[----:B------:R-:W-:Y:S01]  /*1cc00*/  IMAD R19, R136, 0x2, R13 ;  /* 0x0000000288137824 */ /* 0x000fe200078e020d */
[----:B------:R-:W4:Y:S01]  /*1cc10*/  LDCU UR5, c[0x0][0x39c] ;  /* 0x00007380ff0577ac */ /* 0x000f220008000800 */
[----:B------:R-:W4:Y:S04]  /*1cc20*/  LDL.LU R32, [R1+0x6a0] ;  /* 0x0006a00001207983 */ /* 0x000f280000300800 */
[----:B-1----:R-:W4:Y:S01]  /*1cc30*/  LDL.LU R31, [R1+0x69c] ;  /* 0x00069c00011f7983 */ /* 0x002f220000300800 */
[----:B---3--:R-:W-:Y:S02]  /*1cc40*/  ISETP.LT.AND P2, PT, R2, UR4, !P0 ;  /* 0x0000000402007c0c */ /* 0x008fe4000c741270 */
[----:B------:R-:W-:Y:S01]  /*1cc50*/  ISETP.LT.AND P4, PT, R44, UR6, !P0 ;  /* 0x000000062c007c0c */ /* 0x000fe2000c781270 */
[----:B------:R-:W3:Y:S01]  /*1cc60*/  LDL.LU R2, [R1+0x698] ;  /* 0x0006980001027983 */ /* 0x000ee20000300800 */
[----:B------:R-:W1:Y:S01]  /*1cc70*/  LDCU UR6, c[0x0][0x39c] ;  /* 0x00007380ff0677ac */ /* 0x000e620008000800 */
[----:B------:R-:W-:-:S02]  /*1cc80*/  LEA.HI.X.SX32 R13, R13, R137, 0x2, P6 ;  /* 0x000000890d0d7211 */ /* 0x000fc400030f16ff */
[CC--:B------:R-:W-:Y:S01]  /*1cc90*/  LEA R18, P6, R19.reuse, R0.reuse, 0x2 ;  /* 0x0000000013127211 */ /* 0x0c0fe200078c10ff */
[C---:B------:R-:W-:Y:S01]  /*1cca0*/  IMAD R15, R136.reuse, 0x2, R19 ;  /* 0x00000002880f7824 */ /* 0x040fe200078e0213 */
[----:B------:R-:W3:Y:S01]  /*1ccb0*/  LDL.LU R30, [R1+0x694] ;  /* 0x00069400011e7983 */ /* 0x000ee20000300800 */
[----:B------:R-:W4:Y:S01]  /*1ccc0*/  LDCU UR4, c[0x0][0x39c] ;  /* 0x00007380ff0477ac */ /* 0x000f220008000800 */
[----:B------:R-:W-:Y:S01]  /*1ccd0*/  LEA.HI.X.SX32 R19, R19, R137, 0x2, P6 ;  /* 0x0000008913137211 */ /* 0x000fe200030f16ff */
[----:B--2---:R-:W-:Y:S01]  /*1cce0*/  IMAD R17, R136, 0x2, R15 ;  /* 0x0000000288117824 */ /* 0x004fe200078e020f */
[----:B------:R2:W-:Y:S01]  /*1ccf0*/  @P3 STG.E desc[UR42][R12.64], R5 ;  /* 0x000000050c003986 */ /* 0x0005e2000c10192a */
[----:B------:R-:W-:-:S03]  /*1cd00*/  LEA R14, P6, R15, R0, 0x2 ;  /* 0x000000000f0e7211 */ /* 0x000fc600078c10ff */
[----:B------:R2:W-:Y:S01]  /*1cd10*/  @P5 STG.E desc[UR42][R18.64], R6 ;  /* 0x0000000612005986 */ /* 0x0005e2000c10192a */
[----:B------:R-:W-:-:S03]  /*1cd20*/  LEA.HI.X.SX32 R15, R15, R137, 0x2, P6 ;  /* 0x000000890f0f7211 */ /* 0x000fc600030f16ff */
[----:B------:R-:W3:Y:S01]  /*1cd30*/  LDL.LU R28, [R1+0x690] ;  /* 0x00069000011c7983 */ /* 0x000ee20000300800 */
[-C--:B------:R-:W-:Y:S02]  /*1cd40*/  LEA R16, P6, R17, R0.reuse, 0x2 ;  /* 0x0000000011107211 */ /* 0x080fe400078c10ff */
[----:B-1----:R-:W-:Y:S01]  /*1cd50*/  ISETP.LT.AND P5, PT, R34, UR6, !P0 ;  /* 0x0000000622007c0c */ /* 0x002fe2000c7a1270 */
[----:B------:R-:W3:Y:S01]  /*1cd60*/  LDCU UR6, c[0x0][0x39c] ;  /* 0x00007380ff0677ac */ /* 0x000ee20008000800 */
[C---:B------:R-:W-:Y:S01]  /*1cd70*/  IMAD R29, R136.reuse, 0x2, R17 ;  /* 0x00000002881d7824 */ /* 0x040fe200078e0211 */
[----:B----4-:R-:W-:Y:S01]  /*1cd80*/  ISETP.LT.AND P3, PT, R35, UR5, !P0 ;  /* 0x0000000523007c0c */ /* 0x010fe2000c761270 */
[----:B------:R1:W-:Y:S01]  /*1cd90*/  @P4 STG.E desc[UR42][R14.64], R7 ;  /* 0x000000070e004986 */ /* 0x0003e2000c10192a */
[----:B------:R-:W4:Y:S01]  /*1cda0*/  LDCU UR5, c[0x0][0x39c] ;  /* 0x00007380ff0577ac */ /* 0x000f220008000800 */
[-C--:B------:R-:W-:Y:S02]  /*1cdb0*/  LEA.HI.X.SX32 R17, R17, R137.reuse, 0x2, P6 ;  /* 0x0000008911117211 */ /* 0x080fe400030f16ff */
[C---:B------:R-:W-:Y:S01]  /*1cdc0*/  LEA R4, P6, R29.reuse, R0, 0x2 ;  /* 0x000000001d047211 */ /* 0x040fe200078c10ff */
[----:B--2---:R-:W-:Y:S01]  /*1cdd0*/  IMAD R13, R136, 0x2, R29 ;  /* 0x00000002880d7824 */ /* 0x004fe200078e021d */
[----:B------:R-:W2:Y:S02]  /*1cde0*/  LDL.LU R19, [R1+0x68c] ;  /* 0x00068c0001137983 */ /* 0x000ea40000300800 */
[----:B------:R-:W-:-:S02]  /*1cdf0*/  LEA.HI.X.SX32 R5, R29, R137, 0x2, P6 ;  /* 0x000000891d057211 */ /* 0x000fc400030f16ff */
[----:B------:R-:W-:Y:S01]  /*1ce00*/  @P2 STG.E desc[UR42][R16.64], R8 ;  /* 0x0000000810002986 */ /* 0x000fe2000c10192a */
[CC--:B------:R-:W-:Y:S01]  /*1ce10*/  LEA R12, P6, R13.reuse, R0.reuse, 0x2 ;  /* 0x000000000d0c7211 */ /* 0x0c0fe200078c10ff */
[C---:B-1----:R-:W-:Y:S02]  /*1ce20*/  IMAD R7, R136.reuse, 0x2, R13 ;  /* 0x0000000288077824 */ /* 0x042fe400078e020d */
[----:B------:R1:W-:Y:S04]  /*1ce30*/  @P3 STG.E desc[UR42][R4.64], R9 ;  /* 0x0000000904003986 */ /* 0x0003e8000c10192a */
[----:B------:R-:W2:Y:S01]  /*1ce40*/  LDL.LU R18, [R1+0x688] ;  /* 0x0006880001127983 */ /* 0x000ea20000300800 */
[----:B------:R-:W-:Y:S01]  /*1ce50*/  LEA.HI.X.SX32 R13, R13, R137, 0x2, P6 ;  /* 0x000000890d0d7211 */ /* 0x000fe200030f16ff */
[----:B------:R-:W-:Y:S01]  /*1ce60*/  IMAD R15, R136, 0x2, R7 ;  /* 0x00000002880f7824 */ /* 0x000fe200078e0207 */
[----:B------:R-:W-:Y:S01]  /*1ce70*/  ISETP.LT.AND P4, PT, R32, UR4, !P0 ;  /* 0x0000000420007c0c */ /* 0x000fe2000c781270 */
[----:B------:R-:W3:Y:S01]  /*1ce80*/  LDCU UR4, c[0x0][0x39c] ;  /* 0x00007380ff0477ac */ /* 0x000ee20008000800 */
[----:B------:R-:W-:-:S02]  /*1ce90*/  LEA R6, P6, R7, R0, 0x2 ;  /* 0x0000000007067211 */ /* 0x000fc400078c10ff */
[----:B----4-:R-:W-:Y:S01]  /*1cea0*/  ISETP.LT.AND P2, PT, R31, UR5, !P0 ;  /* 0x000000051f007c0c */ /* 0x010fe2000c741270 */
[----:B-1----:R-:W-:Y:S01]  /*1ceb0*/  IMAD R5, R136, 0x2, R15 ;  /* 0x0000000288057824 */ /* 0x002fe200078e020f */
[-C--:B------:R-:W-:Y:S01]  /*1cec0*/  LEA.HI.X.SX32 R7, R7, R137.reuse, 0x2, P6 ;  /* 0x0000008907077211 */ /* 0x080fe200030f16ff */
[----:B------:R-:W-:Y:S01]  /*1ced0*/  @P5 STG.E desc[UR42][R12.64], R10 ;  /* 0x0000000a0c005986 */ /* 0x000fe2000c10192a */
[CC--:B------:R-:W-:Y:S01]  /*1cee0*/  LEA R14, P6, R15.reuse, R0.reuse, 0x2 ;  /* 0x000000000f0e7211 */ /* 0x0c0fe200078c10ff */
[----:B------:R-:W1:Y:S03]  /*1cef0*/  LDCU UR5, c[0x0][0x39c] ;  /* 0x00007380ff0577ac */ /* 0x000e660008000800 */
[-C--:B------:R-:W-:Y:S01]  /*1cf00*/  LEA.HI.X.SX32 R15, R15, R137.reuse, 0x2, P6 ;  /* 0x000000890f0f7211 */ /* 0x080fe200030f16ff */
[----:B------:R-:W-:Y:S04]  /*1cf10*/  @P4 STG.E desc[UR42][R6.64], R11 ;  /* 0x0000000b06004986 */ /* 0x000fe8000c10192a */
[----:B------:R4:W-:Y:S01]  /*1cf20*/  @P2 STG.E desc[UR42][R14.64], R20 ;  /* 0x000000140e002986 */ /* 0x0009e2000c10192a */
[----:B---3--:R-:W-:Y:S01]  /*1cf30*/  ISETP.LT.AND P3, PT, R2, UR6, !P0 ;  /* 0x0000000602007c0c */ /* 0x008fe2000c761270 */
[----:B------:R-:W2:Y:S02]  /*1cf40*/  LDCU UR6, c[0x0][0x39c] ;  /* 0x00007380ff0677ac */ /* 0x000ea40008000800 */
[----:B------:R-:W3:Y:S04]  /*1cf50*/  LDL.LU R2, [R1+0x684] ;  /* 0x0006840001027983 */ /* 0x000ee80000300800 */
[----:B------:R-:W3:Y:S04]  /*1cf60*/  LDL.LU R16, [R1+0x680] ;  /* 0x0006800001107983 */ /* 0x000ee80000300800 */
[----:B------:R-:W3:Y:S04]  /*1cf70*/  LDL.LU R17, [R1+0x67c] ;  /* 0x00067c0001117983 */ /* 0x000ee80000300800 */
[----:B----4-:R-:W4:Y:S01]  /*1cf80*/  LDL.LU R14, [R1+0x678] ;  /* 0x00067800010e7983 */ /* 0x010f220000300800 */
[----:B-1----:R-:W-:Y:S01]  /*1cf90*/  ISETP.LT.AND P4, PT, R28, UR5, !P0 ;  /* 0x000000051c007c0c */ /* 0x002fe2000c781270 */
[----:B------:R-:W3:Y:S01]  /*1cfa0*/  LDCU UR5, c[0x0][0x39c] ;  /* 0x00007380ff0577ac */ /* 0x000ee20008000800 */
[CC--:B------:R-:W-:Y:S01]  /*1cfb0*/  LEA R4, P6, R5.reuse, R0.reuse, 0x2 ;  /* 0x0000000005047211 */ /* 0x0c0fe200078c10ff */
[----:B------:R-:W-:Y:S01]  /*1cfc0*/  IMAD R9, R136, 0x2, R5 ;  /* 0x0000000288097824 */ /* 0x000fe200078e0205 */
[----:B------:R-:W-:Y:S01]  /*1cfd0*/  ISETP.LT.AND P5, PT, R30, UR4, !P0 ;  /* 0x000000041e007c0c */ /* 0x000fe2000c7a1270 */
[----:B------:R-:W1:Y:S01]  /*1cfe0*/  LDCU UR4, c[0x0][0x39c] ;  /* 0x00007380ff0477ac */ /* 0x000e620008000800 */
[----:B------:R-:W-:Y:S01]  /*1cff0*/  LEA.HI.X.SX32 R5, R5, R137, 0x2, P6 ;  /* 0x0000008905057211 */ /* 0x000fe200030f16ff */
[----:B------:R-:W4:Y:S01]  /*1d000*/  LDL.LU R12, [R1+0x674] ;  /* 0x00067400010c7983 */ /* 0x000f220000300800 */
[----:B------:R-:W-:Y:S01]  /*1d010*/  LEA R8, P6, R9, R0, 0x2 ;  /* 0x0000000009087211 */ /* 0x000fe200078c10ff */
[----:B------:R-:W-:-:S03]  /*1d020*/  IMAD R13, R136, 0x2, R9 ;  /* 0x00000002880d7824 */ /* 0x000fc600078e0209 */
[-C--:B------:R-:W-:Y:S01]  /*1d030*/  LEA.HI.X.SX32 R9, R9, R137.reuse, 0x2, P6 ;  /* 0x0000008909097211 */ /* 0x080fe200030f16ff */
[----:B------:R1:W-:Y:S01]  /*1d040*/  @P3 STG.E desc[UR42][R4.64], R21 ;  /* 0x0000001504003986 */ /* 0x0003e2000c10192a */
[-C--:B------:R-:W-:Y:S01]  /*1d050*/  LEA R6, P6, R13, R0.reuse, 0x2 ;  /* 0x000000000d067211 */ /* 0x080fe200078c10ff */
[C---:B------:R-:W-:Y:S01]  /*1d060*/  IMAD R11, R136.reuse, 0x2, R13 ;  /* 0x00000002880b7824 */ /* 0x040fe200078e020d */
[----:B--2---:R-:W-:Y:S01]  /*1d070*/  ISETP.LT.AND P2, PT, R19, UR6, !P0 ;  /* 0x0000000613007c0c */ /* 0x004fe2000c741270 */
[----:B------:R-:W2:Y:S01]  /*1d080*/  LDCU UR6, c[0x0][0x39c] ;  /* 0x00007380ff0677ac */ /* 0x000ea20008000800 */
[----:B------:R-:W-:Y:S01]  /*1d090*/  @P5 STG.E desc[UR42][R8.64], R22 ;  /* 0x0000001608005986 */ /* 0x000fe2000c10192a */
[-C--:B------:R-:W-:Y:S02]  /*1d0a0*/  LEA.HI.X.SX32 R7, R13, R137.reuse, 0x2, P6 ;  /* 0x000000890d077211 */ /* 0x080fe400030f16ff */
[CC--:B------:R-:W-:Y:S01]  /*1d0b0*/  LEA R10, P6, R11.reuse, R0.reuse, 0x2 ;  /* 0x000000000b0a7211 */ /* 0x0c0fe200078c10ff */
[----:B-1----:R-:W-:Y:S01]  /*1d0c0*/  IMAD R5, R136, 0x2, R11 ;  /* 0x0000000288057824 */ /* 0x002fe200078e020b */
[----:B------:R-:W-:Y:S01]  /*1d0d0*/  ISETP.LT.AND P3, PT, R18, UR4, !P0 ;  /* 0x0000000412007c0c */ /* 0x000fe2000c761270 */
[----:B------:R1:W-:Y:S01]  /*1d0e0*/  @P4 STG.E desc[UR42][R6.64], R23 ;  /* 0x0000001706004986 */ /* 0x0003e2000c10192a */
[-C--:B------:R-:W-:Y:S01]  /*1d0f0*/  LEA.HI.X.SX32 R11, R11, R137.reuse, 0x2, P6 ;  /* 0x000000890b0b7211 */ /* 0x080fe200030f16ff */
[----:B------:R-:W-:Y:S01]  /*1d100*/  IMAD R13, R136, 0x2, R5 ;  /* 0x00000002880d7824 */ /* 0x000fe200078e0205 */
[C---:B------:R-:W-:Y:S01]  /*1d110*/  LEA R4, P6, R5.reuse, R0, 0x2 ;  /* 0x0000000005047211 */ /* 0x040fe200078c10ff */
[----:B------:R-:W1:Y:S01]  /*1d120*/  LDCU UR4, c[0x0][0x39c] ;  /* 0x00007380ff0477ac */ /* 0x000e620008000800 */
[----:B------:R-:W1:Y:S02]  /*1d130*/  LDS.128 R20, [R3+UR33+0x800] ;  /* 0x0008002103147984 */ /* 0x000e640008000c00 */
[----:B------:R-:W-:-:S02]  /*1d140*/  LEA.HI.X.SX32 R5, R5, R137, 0x2, P6 ;  /* 0x0000008905057211 */ /* 0x000fc400030f16ff */
[----:B------:R1:W-:Y:S04]  /*1d150*/  @P2 STG.E desc[UR42][R10.64], R24 ;  /* 0x000000180a002986 */ /* 0x0003e8000c10192a */
[----:B------:R1:W-:Y:S01]  /*1d160*/  @P3 STG.E desc[UR42][R4.64], R25 ;  /* 0x0000001904003986 */ /* 0x0003e2000c10192a */
[----:B---3--:R-:W-:Y:S01]  /*1d170*/  ISETP.LT.AND P5, PT, R2, UR5, !P0 ;  /* 0x0000000502007c0c */ /* 0x008fe2000c7a1270 */
[----:B------:R-:W4:Y:S02]  /*1d180*/  LDCU UR5, c[0x0][0x39c] ;  /* 0x00007380ff0577ac */ /* 0x000f240008000800 */
[----:B------:R-:W3:Y:S01]  /*1d190*/  LDL.LU R2, [R1+0x670] ;  /* 0x0006700001027983 */ /* 0x000ee20000300800 */
[----:B--2---:R-:W-:Y:S01]  /*1d1a0*/  ISETP.LT.AND P4, PT, R16, UR6, !P0 ;  /* 0x0000000610007c0c */ /* 0x004fe2000c781270 */
[----:B------:R-:W2:Y:S02]  /*1d1b0*/  LDCU UR6, c[0x0][0x39c] ;  /* 0x00007380ff0677ac */ /* 0x000ea40008000800 */
[----:B------:R-:W3:Y:S04]  /*1d1c0*/  LDL.LU R16, [R1+0x66c] ;  /* 0x00066c0001107983 */ /* 0x000ee80000300800 */
[----:B------:R-:W3:Y:S01]  /*1d1d0*/  LDL.LU R15, [R1+0x668] ;  /* 0x00066800010f7983 */ /* 0x000ee20000300800 */
[----:B----4-:R-:W-:Y:S01]  /*1d1e0*/  ISETP.LT.AND P3, PT, R14, UR5, !P0 ;  /* 0x000000050e007c0c */ /* 0x010fe2000c761270 */
[----:B-1----:R-:W-:-:S02]  /*1d1f0*/  IMAD R7, R136, 0x2, R13 ;  /* 0x0000000288077824 */ /* 0x002fc400078e020d */
[----:B------:R-:W4:Y:S01]  /*1d200*/  LDL.LU R14, [R1+0x664] ;  /* 0x00066400010e7983 */ /* 0x000f220000300800 */
[----:B------:R-:W-:Y:S01]  /*1d210*/  ISETP.LT.AND P2, PT, R17, UR4, !P0 ;  /* 0x0000000411007c0c */ /* 0x000fe2000c741270 */
[----:B------:R-:W3:Y:S01]  /*1d220*/  LDCU UR4, c[0x0][0x39c] ;  /* 0x00007380ff0477ac */ /* 0x000ee20008000800 */
[CC--:B------:R-:W-:Y:S01]  /*1d230*/  LEA R8, P6, R13.reuse, R0.reuse, 0x2 ;  /* 0x000000000d087211 */ /* 0x0c0fe200078c10ff */
[----:B------:R-:W1:Y:S03]  /*1d240*/  LDCU UR5, c[0x0][0x39c] ;  /* 0x00007380ff0577ac */ /* 0x000e660008000800 */
[----:B------:R-:W-:Y:S02]  /*1d250*/  LEA.HI.X.SX32 R9, R13, R137, 0x2, P6 ;  /* 0x000000890d097211 */ /* 0x000fe400030f16ff */
[----:B------:R-:W-:Y:S01]  /*1d260*/  LEA R6, P6, R7, R0, 0x2 ;  /* 0x0000000007067211 */ /* 0x000fe200078c10ff */
[----:B------:R-:W-:-:S03]  /*1d270*/  IMAD R11, R136, 0x2, R7 ;  /* 0x00000002880b7824 */ /* 0x000fc600078e0207 */
[-C--:B------:R-:W-:Y:S01]  /*1d280*/  LEA.HI.X.SX32 R7, R7, R137.reuse, 0x2, P6 ;  /* 0x0000008907077211 */ /* 0x080fe200030f16ff */
[----:B------:R1:W-:Y:S01]  /*1d290*/  @P5 STG.E desc[UR42][R8.64], R26 ;  /* 0x0000001a08005986 */ /* 0x0003e2000c10192a */
[----:B--2---:R-:W-:Y:S01]  /*1d2a0*/  ISETP.LT.AND P5, PT, R12, UR6, !P0 ;  /* 0x000000060c007c0c */ /* 0x004fe2000c7a1270 */
[----:B------:R-:W-:Y:S01]  /*1d2b0*/  IMAD R13, R136, 0x2, R11 ;  /* 0x00000002880d7824 */ /* 0x000fe200078e020b */
[C---:B------:R-:W-:Y:S01]  /*1d2c0*/  LEA R10, P6, R11.reuse, R0, 0x2 ;  /* 0x000000000b0a7211 */ /* 0x040fe200078c10ff */
[----:B------:R2:W-:Y:S01]  /*1d2d0*/  @P4 STG.E desc[UR42][R6.64], R27 ;  /* 0x0000001b06004986 */ /* 0x0005e2000c10192a */
[----:B------:R-:W3:Y:S03]  /*1d2e0*/  LDCU UR6, c[0x0][0x39c] ;  /* 0x00007380ff0677ac */ /* 0x000ee60008000800 */
[----:B------:R-:W4:Y:S01]  /*1d2f0*/  LDL.LU R12, [R1+0x5e0] ;  /* 0x0005e000010c7983 */ /* 0x000f220000300800 */
[----:B------:R-:W-:-:S02]  /*1d300*/  LEA.HI.X.SX32 R11, R11, R137, 0x2, P6 ;  /* 0x000000890b0b7211 */ /* 0x000fc400030f16ff */
[----:B------:R-:W-:Y:S01]  /*1d310*/  LEA R4, P6, R13, R0, 0x2 ;  /* 0x000000000d047211 */ /* 0x000fe200078c10ff */
[----:B-1----:R-:W-:-:S03]  /*1d320*/  IMAD R9, R136, 0x2, R13 ;  /* 0x0000000288097824 */ /* 0x002fc600078e020d */
[----:B------:R-:W-:Y:S02]  /*1d330*/  LEA.HI.X.SX32 R5, R13, R137, 0x2, P6 ;  /* 0x000000890d057211 */ /* 0x000fe400030f16ff */
[----:B------:R-:W-:Y:S01]  /*1d340*/  LEA R8, P6, R9, R0, 0x2 ;  /* 0x0000000009087211 */ /* 0x000fe200078c10ff */
[----:B--2---:R-:W-:-:S03]  /*1d350*/  IMAD R7, R136, 0x2, R9 ;  /* 0x0000000288077824 */ /* 0x004fc600078e0209 */
[----:B------:R-:W-:Y:S01]  /*1d360*/  LEA.HI.X.SX32 R9, R9, R137, 0x2, P6 ;  /* 0x0000008909097211 */ /* 0x000fe200030f16ff */
[----:B------:R1:W-:Y:S04]  /*1d370*/  @P2 STG.E desc[UR42][R10.64], R36 ;  /* 0x000000240a002986 */ /* 0x0003e8000c10192a */
[----:B------:R2:W-:Y:S04]  /*1d380*/  @P3 STG.E desc[UR42][R4.64], R37 ;  /* 0x0000002504003986 */ /* 0x0005e8000c10192a */
[----:B------:R1:W-:Y:S01]  /*1d390*/  @P5 STG.E desc[UR42][R8.64], R38 ;  /* 0x0000002608005986 */ /* 0x0003e2000c10192a */
[----:B---3--:R-:W-:Y:S01]  /*1d3a0*/  ISETP.LT.AND P4, PT, R2, UR4, !P0 ;  /* 0x0000000402007c0c */ /* 0x008fe2000c781270 */
[----:B------:R-:W4:Y:S02]  /*1d3b0*/  LDCU UR4, c[0x0][0x39c] ;  /* 0x00007380ff0477ac */ /* 0x000f240008000800 */
[----:B------:R-:W3:Y:S01]  /*1d3c0*/  LDL.LU R2, [R1+0x5dc] ;  /* 0x0005dc0001027983 */ /* 0x000ee20000300800 */
[----:B------:R-:W-:Y:S01]  /*1d3d0*/  ISETP.LT.AND P2, PT, R16, UR5, !P0 ;  /* 0x0000000510007c0c */ /* 0x000fe2000c741270 */
[----:B------:R-:W1:Y:S02]  /*1d3e0*/  LDCU UR5, c[0x0][0x39c] ;  /* 0x00007380ff0577ac */ /* 0x000e640008000800 */
[----:B------:R-:W3:Y:S01]  /*1d3f0*/  LDL.LU R16, [R1+0x5d8] ;  /* 0x0005d80001107983 */ /* 0x000ee20000300800 */
[----:B------:R-:W-:Y:S01]  /*1d400*/  ISETP.LT.AND P3, PT, R15, UR6, !P0 ;  /* 0x000000060f007c0c */ /* 0x000fe2000c761270 */
[----:B------:R-:W3:Y:S02]  /*1d410*/  LDCU UR6, c[0x0][0x39c] ;  /* 0x00007380ff0677ac */ /* 0x000ee40008000800 */
[----:B------:R-:W3:Y:S01]  /*1d420*/  LDL.LU R15, [R1+0x5d4] ;  /* 0x0005d400010f7983 */ /* 0x000ee20000300800 */
[----:B----4-:R-:W-:Y:S01]  /*1d430*/  ISETP.LT.AND P5, PT, R14, UR4, !P0 ;  /* 0x000000040e007c0c */ /* 0x010fe2000c7a1270 */
[----:B------:R-:W-:-:S02]  /*1d440*/  IMAD R13, R136, 0x2, R7 ;  /* 0x00000002880d7824 */ /* 0x000fc400078e0207 */
[----:B------:R-:W4:Y:S01]  /*1d450*/  LDL.LU R14, [R1+0x5d0] ;  /* 0x0005d000010e7983 */ /* 0x000f220000300800 */
[CC--:B------:R-:W-:Y:S01]  /*1d460*/  LEA R6, P6, R7.reuse, R0.reuse, 0x2 ;  /* 0x0000000007067211 */ /* 0x0c0fe200078c10ff */
[----:B------:R-:W3:Y:S03]  /*1d470*/  LDCU UR4, c[0x0][0x39c] ;  /* 0x00007380ff0477ac */ /* 0x000ee60008000800 */
[----:B------:R-:W-:Y:S02]  /*1d480*/  LEA.HI.X.SX32 R7, R7, R137, 0x2, P6 ;  /* 0x0000008907077211 */ /* 0x000fe400030f16ff */
[----:B-1----:R-:W-:Y:S01]  /*1d490*/  LEA R10, P6, R13, R0, 0x2 ;  /* 0x000000000d0a7211 */ /* 0x002fe200078c10ff */
[----:B--2---:R-:W-:-:S03]  /*1d4a0*/  IMAD R5, R136, 0x2, R13 ;  /* 0x0000000288057824 */ /* 0x004fc600078e020d */
[-C--:B------:R-:W-:Y:S01]  /*1d4b0*/  LEA.HI.X.SX32 R11, R13, R137.reuse, 0x2, P6 ;  /* 0x000000890d0b7211 */ /* 0x080fe200030f16ff */
[----:B------:R1:W-:Y:S01]  /*1d4c0*/  @P4 STG.E desc[UR42][R6.64], R39 ;  /* 0x0000002706004986 */ /* 0x0003e2000c10192a */
[CC--:B------:R-:W-:Y:S01]  /*1d4d0*/  LEA R4, P6, R5.reuse, R0.reuse, 0x2 ;  /* 0x0000000005047211 */ /* 0x0c0fe200078c10ff */
[----:B------:R-:W-:Y:S02]  /*1d4e0*/  IMAD R9, R136, 0x2, R5 ;  /* 0x0000000288097824 */ /* 0x000fe400078e0205 */
[----:B------:R2:W-:Y:S01]  /*1d4f0*/  @P2 STG.E desc[UR42][R10.64], R40 ;  /* 0x000000280a002986 */ /* 0x0005e2000c10192a */
[----:B------:R-:W-:Y:S01]  /*1d500*/  ISETP.LT.AND P4, PT, R12, UR5, !P0 ;  /* 0x000000050c007c0c */ /* 0x000fe2000c781270 */
[----:B------:R-:W2:Y:S02]  /*1d510*/  LDCU UR5, c[0x0][0x39c] ;  /* 0x00007380ff0577ac */ /* 0x000ea40008000800 */
[----:B------:R-:W4:Y:S01]  /*1d520*/  LDL.LU R12, [R1+0x5cc] ;  /* 0x0005cc00010c7983 */ /* 0x000f220000300800 */
[----:B------:R-:W-:Y:S01]  /*1d530*/  LEA.HI.X.SX32 R5, R5, R137, 0x2, P6 ;  /* 0x0000008905057211 */ /* 0x000fe200030f16ff */
[----:B------:R-:W-:Y:S01]  /*1d540*/  IMAD R13, R136, 0x2, R9 ;  /* 0x00000002880d7824 */ /* 0x000fe200078e0209 */
[----:B------:R-:W-:-:S04]  /*1d550*/  LEA R8, P6, R9, R0, 0x2 ;  /* 0x0000000009087211 */ /* 0x000fc800078c10ff */
[-C--:B------:R-:W-:Y:S02]  /*1d560*/  LEA.HI.X.SX32 R9, R9, R137.reuse, 0x2, P6 ;  /* 0x0000008909097211 */ /* 0x080fe400030f16ff */
[C---:B-1----:R-:W-:Y:S01]  /*1d570*/  LEA R6, P6, R13.reuse, R0, 0x2 ;  /* 0x000000000d067211 */ /* 0x042fe200078c10ff */
[----:B------:R1:W-:Y:S03]  /*1d580*/  @P3 STG.E desc[UR42][R4.64], R41 ;  /* 0x0000002904003986 */ /* 0x0003e6000c10192a */
[----:B------:R-:W-:Y:S01]  /*1d590*/  LEA.HI.X.SX32 R7, R13, R137, 0x2, P6 ;  /* 0x000000890d077211 */ /* 0x000fe200030f16ff */
[----:B------:R1:W-:Y:S04]  /*1d5a0*/  @P5 STG.E desc[UR42][R8.64], R42 ;  /* 0x0000002a08005986 */ /* 0x0003e8000c10192a */
[----:B------:R1:W-:Y:S01]  /*1d5b0*/  @P4 STG.E desc[UR42][R6.64], R43 ;  /* 0x0000002b06004986 */ /* 0x0003e2000c10192a */
[----:B---3--:R-:W-:Y:S01]  /*1d5c0*/  ISETP.LT.AND P2, PT, R2, UR6, !P0 ;  /* 0x0000000602007c0c */ /* 0x008fe2000c741270 */
[----:B------:R-:W4:Y:S02]  /*1d5d0*/  LDCU UR6, c[0x0][0x39c] ;  /* 0x00007380ff0677ac */ /* 0x000f240008000800 */
[----:B------:R-:W3:Y:S01]  /*1d5e0*/  LDL.LU R2, [R1+0x5c8] ;  /* 0x0005c80001027983 */ /* 0x000ee20000300800 */
[----:B------:R-:W-:Y:S01]  /*1d5f0*/  ISETP.LT.AND P3, PT, R16, UR4, !P0 ;  /* 0x0000000410007c0c */ /* 0x000fe2000c761270 */
[----:B--2---:R-:W-:-:S02]  /*1d600*/  IMAD R11, R136, 0x2, R13 ;  /* 0x00000002880b7824 */ /* 0x004fc400078e020d */
[----:B------:R-:W2:Y:S01]  /*1d610*/  LDL.LU R16, [R1+0x5c4] ;  /* 0x0005c40001107983 */ /* 0x000ea20000300800 */
[----:B------:R-:W4:Y:S01]  /*1d620*/  LDCU UR4, c[0x0][0x39c] ;  /* 0x00007380ff0477ac */ /* 0x000f220008000800 */
[----:B------:R-:W-:Y:S02]  /*1d630*/  ISETP.LT.AND P5, PT, R15, UR5, !P0 ;  /* 0x000000050f007c0c */ /* 0x000fe4000c7a1270 */
[----:B------:R-:W2:Y:S01]  /*1d640*/  LDL.LU R15, [R1+0x5c0] ;  /* 0x0005c000010f7983 */ /* 0x000ea20000300800 */
[----:B------:R-:W3:Y:S01]  /*1d650*/  LDCU UR5, c[0x0][0x39c] ;  /* 0x00007380ff0577ac */ /* 0x000ee20008000800 */
[----:B----4-:R-:W-:Y:S01]  /*1d660*/  ISETP.LT.AND P4, PT, R14, UR6, !P0 ;  /* 0x000000060e007c0c */ /* 0x010fe2000c781270 */
[----:B-1----:R-:W-:Y:S01]  /*1d670*/  IMAD R5, R136, 0x2, R11 ;  /* 0x0000000288057824 */ /* 0x002fe200078e020b */
[----:B------:R-:W4:Y:S01]  /*1d680*/  LDL.LU R14, [R1+0x5bc] ;  /* 0x0005bc00010e7983 */ /* 0x000f220000300800 */
[C---:B------:R-:W-:Y:S01]  /*1d690*/  LEA R10, P6, R11.reuse, R0, 0x2 ;  /* 0x000000000b0a7211 */ /* 0x040fe200078c10ff */
[----:B------:R-:W2:Y:S03]  /*1d6a0*/  LDCU UR6, c[0x0][0x39c] ;  /* 0x00007380ff0677ac */ /* 0x000ea60008000800 */
[----:B------:R-:W-:-:S02]  /*1d6b0*/  LEA.HI.X.SX32 R11, R11, R137, 0x2, P6 ;  /* 0x000000890b0b7211 */ /* 0x000fc400030f16ff */
[----:B------:R-:W-:Y:S01]  /*1d6c0*/  LEA R4, P6, R5, R0, 0x2 ;  /* 0x0000000005047211 */ /* 0x000fe200078c10ff */
[----:B------:R-:W-:-:S03]  /*1d6d0*/  IMAD R13, R136, 0x2, R5 ;  /* 0x00000002880d7824 */ /* 0x000fc600078e0205 */
[-C--:B------:R-:W-:Y:S01]  /*1d6e0*/  LEA.HI.X.SX32 R5, R5, R137.reuse, 0x2, P6 ;  /* 0x0000008905057211 */ /* 0x080fe200030f16ff */
[----:B------:R1:W-:Y:S01]  /*1d6f0*/  @P2 STG.E desc[UR42][R10.64], R52 ;  /* 0x000000340a002986 */ /* 0x0003e2000c10192a */
[CC--:B------:R-:W-:Y:S01]  /*1d700*/  LEA R8, P6, R13.reuse, R0.reuse, 0x2 ;  /* 0x000000000d087211 */ /* 0x0c0fe200078c10ff */
[----:B------:R-:W-:Y:S02]  /*1d710*/  IMAD R7, R136, 0x2, R13 ;  /* 0x0000000288077824 */ /* 0x000fe400078e020d */
[----:B------:R-:W-:Y:S01]  /*1d720*/  @P3 STG.E desc[UR42][R4.64], R53 ;  /* 0x0000003504003986 */ /* 0x000fe2000c10192a */
[----:B------:R-:W-:Y:S01]  /*1d730*/  ISETP.LT.AND P2, PT, R12, UR4, !P0 ;  /* 0x000000040c007c0c */ /* 0x000fe2000c741270 */
[----:B------:R-:W2:Y:S02]  /*1d740*/  LDCU UR4, c[0x0][0x39c] ;  /* 0x00007380ff0477ac */ /* 0x000ea40008000800 */
[----:B------:R-:W4:Y:S01]  /*1d750*/  LDL.LU R12, [R1+0x5b8] ;  /* 0x0005b800010c7983 */ /* 0x000f220000300800 */
[----:B------:R-:W-:Y:S01]  /*1d760*/  LEA.HI.X.SX32 R9, R13, R137, 0x2, P6 ;  /* 0x000000890d097211 */ /* 0x000fe200030f16ff */
[----:B-1----:R-:W-:Y:S01]  /*1d770*/  IMAD R11, R136, 0x2, R7 ;  /* 0x00000002880b7824 */ /* 0x002fe200078e0207 */
[----:B------:R-:W-:-:S04]  /*1d780*/  LEA R6, P6, R7, R0, 0x2 ;  /* 0x0000000007067211 */ /* 0x000fc800078c10ff */
[----:B------:R-:W-:Y:S02]  /*1d790*/  LEA.HI.X.SX32 R7, R7, R137, 0x2, P6 ;  /* 0x0000008907077211 */ /* 0x000fe400030f16ff */
[----:B------:R-:W-:Y:S01]  /*1d7a0*/  LEA R10, P6, R11, R0, 0x2 ;  /* 0x000000000b0a7211 */ /* 0x000fe200078c10ff */
[----:B------:R-:W-:-:S03]  /*1d7b0*/  IMAD R13, R136, 0x2, R11 ;  /* 0x00000002880d7824 */ /* 0x000fc600078e020b */
[----:B------:R-:W-:Y:S01]  /*1d7c0*/  LEA.HI.X.SX32 R11, R11, R137, 0x2, P6 ;  /* 0x000000890b0b7211 */ /* 0x000fe200030f16ff */
[----:B------:R1:W-:Y:S04]  /*1d7d0*/  @P5 STG.E desc[UR42][R8.64], R54 ;  /* 0x0000003608005986 */ /* 0x0003e8000c10192a */
[----:B------:R1:W-:Y:S04]  /*1d7e0*/  @P4 STG.E desc[UR42][R6.64], R55 ;  /* 0x0000003706004986 */ /* 0x0003e8000c10192a */
[----:B------:R-:W-:Y:S01]  /*1d7f0*/  @P2 STG.E desc[UR42][R10.64], R56 ;  /* 0x000000380a002986 */ /* 0x000fe2000c10192a */
[----:B---3--:R-:W-:Y:S01]  /*1d800*/  ISETP.LT.AND P3, PT, R2, UR5, !P0 ;  /* 0x0000000502007c0c */ /* 0x008fe2000c761270 */
[----:B------:R-:W4:Y:S02]  /*1d810*/  LDCU UR5, c[0x0][0x39c] ;  /* 0x00007380ff0577ac */ /* 0x000f240008000800 */
[----:B------:R-:W3:Y:S01]  /*1d820*/  LDL.LU R2, [R1+0x5b4] ;  /* 0x0005b40001027983 */ /* 0x000ee20000300800 */
[----:B--2---:R-:W-:Y:S01]  /*1d830*/  ISETP.LT.AND P5, PT, R16, UR6, !P0 ;  /* 0x0000000610007c0c */ /* 0x004fe2000c7a1270 */
[----:B------:R-:W2:Y:S02]  /*1d840*/  LDCU UR6, c[0x0][0x39c] ;  /* 0x00007380ff0677ac */ /* 0x000ea40008000800 */
[----:B------:R-:W3:Y:S01]  /*1d850*/  LDL.LU R16, [R1+0x5b0] ;  /* 0x0005b00001107983 */ /* 0x000ee20000300800 */
[----:B------:R-:W-:Y:S01]  /*1d860*/  ISETP.LT.AND P4, PT, R15, UR4, !P0 ;  /* 0x000000040f007c0c */ /* 0x000fe2000c781270 */
[----:B------:R-:W3:Y:S02]  /*1d870*/  LDCU UR4, c[0x0][0x39c] ;  /* 0x00007380ff0477ac */ /* 0x000ee40008000800 */
[----:B------:R-:W3:Y:S01]  /*1d880*/  LDL.LU R15, [R1+0x5ac] ;  /* 0x0005ac00010f7983 */ /* 0x000ee20000300800 */
[----:B----4-:R-:W-:Y:S01]  /*1d890*/  ISETP.LT.AND P2, PT, R14, UR5, !P0 ;  /* 0x000000050e007c0c */ /* 0x010fe2000c741270 */
[----:B-1----:R-:W-:-:S02]  /*1d8a0*/  IMAD R9, R136, 0x2, R13 ;  /* 0x0000000288097824 */ /* 0x002fc400078e020d */
[----:B------:R-:W4:Y:S01]  /*1d8b0*/  LDL.LU R14, [R1+0x5a8] ;  /* 0x0005a800010e7983 */ /* 0x000f220000300800 */
[CC--:B------:R-:W-:Y:S01]  /*1d8c0*/  LEA R4, P6, R13.reuse, R0.reuse, 0x2 ;  /* 0x000000000d047211 */ /* 0x0c0fe200078c10ff */
[----:B------:R-:W1:Y:S03]  /*1d8d0*/  LDCU UR5, c[0x0][0x39c] ;  /* 0x00007380ff0577ac */ /* 0x000e660008000800 */
[----:B------:R-:W-:Y:S02]  /*1d8e0*/  LEA.HI.X.SX32 R5, R13, R137, 0x2, P6 ;  /* 0x000000890d057211 */ /* 0x000fe400030f16ff */
[----:B------:R-:W-:Y:S01]  /*1d8f0*/  LEA R8, P6, R9, R0, 0x2 ;  /* 0x0000000009087211 */ /* 0x000fe200078c10ff */
[----:B------:R-:W-:-:S03]  /*1d900*/  IMAD R7, R136, 0x2, R9 ;  /* 0x0000000288077824 */ /* 0x000fc600078e0209 */
[-C--:B------:R-:W-:Y:S01]  /*1d910*/  LEA.HI.X.SX32 R9, R9, R137.reuse, 0x2, P6 ;  /* 0x0000008909097211 */ /* 0x080fe200030f16ff */
[----:B------:R1:W-:Y:S01]  /*1d920*/  @P3 STG.E desc[UR42][R4.64], R57 ;  /* 0x0000003904003986 */ /* 0x0003e2000c10192a */
[CC--:B------:R-:W-:Y:S01]  /*1d930*/  LEA R6, P6, R7.reuse, R0.reuse, 0x2 ;  /* 0x0000000007067211 */ /* 0x0c0fe200078c10ff */
[----:B------:R-:W-:Y:S02]  /*1d940*/  IMAD R13, R136, 0x2, R7 ;  /* 0x00000002880d7824 */ /* 0x000fe400078e0207 */
[----:B------:R1:W-:Y:S01]  /*1d950*/  @P5 STG.E desc[UR42][R8.64], R58 ;  /* 0x0000003a08005986 */ /* 0x0003e2000c10192a */
[----:B--2---:R-:W-:Y:S01]  /*1d960*/  ISETP.LT.AND P3, PT, R12, UR6, !P0 ;  /* 0x000000060c007c0c */ /* 0x004fe2000c761270 */
        /* <DEDUP_REMOVED lines=18> */
[----:B--2---:R-:W-:Y:S01]  /*1da90*/  ISETP.LT.AND P2, PT, R15, UR6, !P0 ;  /* 0x000000060f007c0c */ /* 0x004fe2000c741270 */
[----:B------:R-:W3:Y:S02]  /*1daa0*/  LDCU UR6, c[0x0][0x39c] ;  /* 0x00007380ff0677ac */ /* 0x000ee40008000800 */
[----:B------:R-:W2:Y:S01]  /*1dab0*/  LDL.LU R15, [R1+0x598] ;  /* 0x00059800010f7983 */ /* 0x000ea20000300800 */
[----:B----4-:R-:W-:Y:S01]  /*1dac0*/  ISETP.LT.AND P3, PT, R14, UR4, !P0 ;  /* 0x000000040e007c0c */ /* 0x010fe2000c761270 */
[----:B------:R-:W-:-:S02]  /*1dad0*/  IMAD R13, R136, 0x2, R9 ;  /* 0x00000002880d7824 */ /* 0x000fc400078e0209 */
[----:B------:R-:W4:Y:S01]  /*1dae0*/  LDL.LU R14, [R1+0x594] ;  /* 0x00059400010e7983 */ /* 0x000f220000300800 */
[CC--:B------:R-:W-:Y:S01]  /*1daf0*/  LEA R8, P6, R9.reuse, R0.reuse, 0x2 ;  /* 0x0000000009087211 */ /* 0x0c0fe200078c10ff */
[----:B------:R-:W3:Y:S03]  /*1db00*/  LDCU UR4, c[0x0][0x39c] ;  /* 0x00007380ff0477ac */ /* 0x000ee60008000800 */
[----:B------:R-:W-:Y:S02]  /*1db10*/  LEA.HI.X.SX32 R9, R9, R137, 0x2, P6 ;  /* 0x0000008909097211 */ /* 0x000fe400030f16ff */
[----:B-1----:R-:W-:Y:S01]  /*1db20*/  LEA R6, P6, R13, R0, 0x2 ;  /* 0x000000000d067211 */ /* 0x002fe200078c10ff */
[----:B------:R-:W-:-:S03]  /*1db30*/  IMAD R11, R136, 0x2, R13 ;  /* 0x00000002880b7824 */ /* 0x000fc600078e020d */
        /* <DEDUP_REMOVED lines=21> */
[----:B------:R-:W-:-:S02]  /*1dc90*/  IMAD R7, R136, 0x2, R13 ;  /* 0x0000000288077824 */ /* 0x000fc400078e020d */
[----:B------:R-:W3:Y:S01]  /*1dca0*/  LDL.LU R16, [R1+0x588] ;  /* 0x0005880001107983 */ /* 0x000ee20000300800 */
[----:B------:R-:W4:Y:S01]  /*1dcb0*/  LDCU UR4, c[0x0][0x39c] ;  /* 0x00007380ff0477ac */ /* 0x000f220008000800 */
[----:B--2---:R-:W-:Y:S02]  /*1dcc0*/  ISETP.LT.AND P3, PT, R15, UR5, !P0 ;  /* 0x000000050f007c0c */ /* 0x004fe4000c761270 */
[----:B------:R-:W2:Y:S01]  /*1dcd0*/  LDL.LU R15, [R1+0x584] ;  /* 0x00058400010f7983 */ /* 0x000ea20000300800 */
[----:B------:R-:W3:Y:S01]  /*1dce0*/  LDCU UR5, c[0x0][0x39c] ;  /* 0x00007380ff0577ac */ /* 0x000ee20008000800 */
[----:B----4-:R-:W-:Y:S01]  /*1dcf0*/  ISETP.LT.AND P5, PT, R14, UR6, !P0 ;  /* 0x000000060e007c0c */ /* 0x010fe2000c7a1270 */
[----:B-1----:R-:W-:Y:S01]  /*1dd00*/  IMAD R11, R136, 0x2, R7 ;  /* 0x00000002880b7824 */ /* 0x002fe200078e0207 */
[----:B------:R-:W4:Y:S01]  /*1dd10*/  LDL.LU R14, [R1+0x580] ;  /* 0x00058000010e7983 */ /* 0x000f220000300800 */
[C---:B------:R-:W-:Y:S01]  /*1dd20*/  LEA R6, P6, R7.reuse, R0, 0x2 ;  /* 0x0000000007067211 */ /* 0x040fe200078c10ff */
[----:B------:R-:W1:Y:S03]  /*1dd30*/  LDCU UR6, c[0x0][0x39c] ;  /* 0x00007380ff0677ac */ /* 0x000e660008000800 */
        /* <DEDUP_REMOVED lines=24> */
[----:B------:R-:W-:Y:S01]  /*1dec0*/  ISETP.LT.AND P3, PT, R16, UR6, !P0 ;  /* 0x0000000610007c0c */ /* 0x000fe2000c761270 */
[----:B------:R-:W4:Y:S02]  /*1ded0*/  LDCU UR6, c[0x0][0x39c] ;  /* 0x00007380ff0677ac */ /* 0x000f240008000800 */
[----:B------:R-:W3:Y:S01]  /*1dee0*/  LDL.LU R16, [R1+0x574] ;  /* 0x0005740001107983 */ /* 0x000ee20000300800 */
[----:B--2---:R-:W-:Y:S01]  /*1def0*/  ISETP.LT.AND P5, PT, R15, UR4, !P0 ;  /* 0x000000040f007c0c */ /* 0x004fe2000c7a1270 */
[----:B------:R-:W3:Y:S02]  /*1df00*/  LDCU UR4, c[0x0][0x39c] ;  /* 0x00007380ff0477ac */ /* 0x000ee40008000800 */
[----:B------:R-:W2:Y:S01]  /*1df10*/  LDL.LU R15, [R1+0x570] ;  /* 0x00057000010f7983 */ /* 0x000ea20000300800 */
        /* <DEDUP_REMOVED lines=48> */
[-C--:B------:R-:W-:Y:S02]  /*1e220*/  LEA.HI.X.SX32 R7, R7, R137.reuse, 0x2, P6 ;  /* 0x0000008907077211 */ /* 0x080fe400030f16ff */
[----:B------:R-:W-:Y:S01]  /*1e230*/  ISETP.LT.AND P3, PT, R12, UR5, !P0 ;  /* 0x000000050c007c0c */ /* 0x000fe2000c761270 */
[----:B------:R-:W-:Y:S01]  /*1e240*/  IMAD R13, R136, 0x2, R11 ;  /* 0x00000002880d7824 */ /* 0x000fe200078e020b */
[----:B------:R-:W2:Y:S01]  /*1e250*/  LDL.LU R12, [R1+0x554] ;  /* 0x00055400010c7983 */ /* 0x000ea20000300800 */
[C---:B------:R-:W-:Y:S01]  /*1e260*/  LEA R10, P6, R11.reuse, R0, 0x2 ;  /* 0x000000000b0a7211 */ /* 0x040fe200078c10ff */
[----:B------:R-:W2:Y:S03]  /*1e270*/  LDCU UR5, c[0x0][0x39c] ;  /* 0x00007380ff0577ac */ /* 0x000ea60008000800 */
[----:B------:R-:W-:-:S02]  /*1e280*/  LEA.HI.X.SX32 R11, R11, R137, 0x2, P6 ;  /* 0x000000890b0b7211 */ /* 0x000fc400030f16ff */
        /* <DEDUP_REMOVED lines=9> */
[----:B------:R-:W-:Y:S01]  /*1e320*/  IMAD R9, R136, 0x2, R13 ;  /* 0x0000000288097824 */ /* 0x000fe200078e020d */
[----:B------:R-:W1:Y:S01]  /*1e330*/  LDCU UR4, c[0x0][0x39c] ;  /* 0x00007380ff0477ac */ /* 0x000e620008000800 */
[----:B----4-:R-:W-:-:S02]  /*1e340*/  ISETP.LT.AND P3, PT, R14, UR6, !P0 ;  /* 0x000000060e007c0c */ /* 0x010fc4000c761270 */
[----:B------:R-:W-:Y:S01]  /*1e350*/  IMAD R13, R136, 0x2, R9 ;  /* 0x00000002880d7824 */ /* 0x000fe200078e0209 */
[----:B------:R-:W4:Y:S01]  /*1e360*/  LDL.LU R14, [R1+0x54c] ;  /* 0x00054c00010e7983 */ /* 0x000f220000300800 */
[C---:B------:R-:W-:Y:S01]  /*1e370*/  LEA R8, P2, R9.reuse, R0, 0x2 ;  /* 0x0000000009087211 */ /* 0x040fe200078410ff */
[----:B------:R-:W3:Y:S02]  /*1e380*/  LDCU UR6, c[0x0][0x39c] ;  /* 0x00007380ff0677ac */ /* 0x000ee40008000800 */
[----:B------:R-:W4:Y:S04]  /*1e390*/  LDL.LU R18, [R1+0x548] ;  /* 0x0005480001127983 */ /* 0x000f280000300800 */
[----:B------:R-:W4:Y:S01]  /*1e3a0*/  LDL.LU R16, [R1+0x544] ;  /* 0x0005440001107983 */ /* 0x000f220000300800 */
[----:B------:R-:W-:-:S02]  /*1e3b0*/  LEA.HI.X.SX32 R9, R9, R137, 0x2, P2 ;  /* 0x0000008909097211 */ /* 0x000fc400010f16ff */
[-C--:B-1----:R-:W-:Y:S02]  /*1e3c0*/  LEA R6, P6, R13, R0.reuse, 0x2 ;  /* 0x000000000d067211 */ /* 0x082fe400078c10ff */
[----:B--2---:R-:W-:Y:S01]  /*1e3d0*/  ISETP.LT.AND P2, PT, R15, UR5, !P0 ;  /* 0x000000050f007c0c */ /* 0x004fe2000c741270 */
[----:B------:R-:W3:Y:S01]  /*1e3e0*/  LDCU UR5, c[0x0][0x39c] ;  /* 0x00007380ff0577ac */ /* 0x000ee20008000800 */
[----:B------:R-:W-:Y:S01]  /*1e3f0*/  LEA.HI.X.SX32 R7, R13, R137, 0x2, P6 ;  /* 0x000000890d077211 */ /* 0x000fe200030f16ff */
[C---:B------:R-:W-:Y:S01]  /*1e400*/  IMAD R13, R136.reuse, 0x2, R13 ;  /* 0x00000002880d7824 */ /* 0x040fe200078e020d */
[----:B------:R1:W-:Y:S03]  /*1e410*/  @P5 STG.E desc[UR42][R8.64], R102 ;  /* 0x0000006608005986 */ /* 0x0003e6000c10192a */
[----:B------:R-:W-:Y:S01]  /*1e420*/  IMAD R11, R136, 0x2, R13 ;  /* 0x00000002880b7824 */ /* 0x000fe200078e020d */
[----:B------:R2:W-:Y:S01]  /*1e430*/  @P4 STG.E desc[UR42][R6.64], R103 ;  /* 0x0000006706004986 */ /* 0x0005e2000c10192a */
[----:B------:R-:W-:-:S02]  /*1e440*/  LEA R4, P4, R13, R0, 0x2 ;  /* 0x000000000d047211 */ /* 0x000fc400078810ff */
[C---:B------:R-:W-:Y:S02]  /*1e450*/  IMAD R15, R136.reuse, 0x2, R11 ;  /* 0x00000002880f7824 */ /* 0x040fe400078e020b */
[-C--:B------:R-:W-:Y:S02]  /*1e460*/  LEA.HI.X.SX32 R5, R13, R137.reuse, 0x2, P4 ;  /* 0x000000890d057211 */ /* 0x080fe400020f16ff */
[----:B------:R-:W-:Y:S01]  /*1e470*/  IMAD R13, R136, 0x2, R15 ;  /* 0x00000002880d7824 */ /* 0x000fe200078e020f */
[CC--:B-1----:R-:W-:Y:S02]  /*1e480*/  LEA R8, P6, R11.reuse, R0.reuse, 0x2 ;  /* 0x000000000b087211 */ /* 0x0c2fe400078c10ff */
[----:B------:R-:W-:Y:S01]  /*1e490*/  ISETP.LT.AND P5, PT, R12, UR4, !P0 ;  /* 0x000000040c007c0c */ /* 0x000fe2000c7a1270 */
[----:B------:R-:W4:Y:S01]  /*1e4a0*/  LDCU UR4, c[0x0][0x39c] ;  /* 0x00007380ff0477ac */ /* 0x000f220008000800 */
[----:B------:R-:W-:Y:S01]  /*1e4b0*/  LEA.HI.X.SX32 R9, R11, R137, 0x2, P6 ;  /* 0x000000890b097211 */ /* 0x000fe200030f16ff */
[C---:B------:R-:W-:Y:S01]  /*1e4c0*/  IMAD R11, R136.reuse, 0x2, R13 ;  /* 0x00000002880b7824 */ /* 0x040fe200078e020d */
[----:B------:R1:W-:Y:S03]  /*1e4d0*/  @P2 STG.E desc[UR42][R4.64], R128 ;  /* 0x0000008004002986 */ /* 0x0003e6000c10192a */
[----:B------:R-:W-:Y:S01]  /*1e4e0*/  IMAD R17, R136, 0x2, R11 ;  /* 0x0000000288117824 */ /* 0x000fe200078e020b */
[----:B--2---:R-:W-:-:S03]  /*1e4f0*/  LEA R6, P6, R13, R0, 0x2 ;  /* 0x000000000d067211 */ /* 0x004fc600078c10ff */
[C---:B------:R-:W-:Y:S01]  /*1e500*/  IMAD R19, R136.reuse, 0x2, R17 ;  /* 0x0000000288137824 */ /* 0x040fe200078e0211 */
[-C--:B------:R-:W-:Y:S02]  /*1e510*/  LEA.HI.X.SX32 R7, R13, R137.reuse, 0x2, P6 ;  /* 0x000000890d077211 */ /* 0x080fe400030f16ff */
[CC--:B------:R-:W-:Y:S01]  /*1e520*/  LEA R10, P6, R11.reuse, R0.reuse, 0x2 ;  /* 0x000000000b0a7211 */ /* 0x0c0fe200078c10ff */
[----:B------:R-:W-:Y:S01]  /*1e530*/  IMAD R136, R136, 0x2, R19 ;  /* 0x0000000288887824 */ /* 0x000fe200078e0213 */
[----:B------:R2:W-:Y:S02]  /*1e540*/  @P3 STG.E desc[UR42][R8.64], R129 ;  /* 0x0000008108003986 */ /* 0x0005e4000c10192a */
[----:B------:R-:W-:Y:S02]  /*1e550*/  LEA.HI.X.SX32 R11, R11, R137, 0x2, P6 ;  /* 0x000000890b0b7211 */ /* 0x000fe400030f16ff */
[----:B---3--:R-:W-:Y:S01]  /*1e560*/  ISETP.LT.AND P4, PT, R2, UR5, !P0 ;  /* 0x0000000502007c0c */ /* 0x008fe2000c781270 */
[----:B------:R-:W3:Y:S01]  /*1e570*/  LDCU UR5, c[0x0][0x39c] ;  /* 0x00007380ff0577ac */ /* 0x000ee20008000800 */
[----:B------:R-:W-:-:S04]  /*1e580*/  LEA R2, P2, R15, R0, 0x2 ;  /* 0x000000000f027211 */ /* 0x000fc800078410ff */
[----:B------:R-:W-:Y:S02]  /*1e590*/  LEA.HI.X.SX32 R3, R15, R137, 0x2, P2 ;  /* 0x000000890f037211 */ /* 0x000fe400010f16ff */
[----:B------:R-:W-:-:S04]  /*1e5a0*/  LEA R12, P2, R17, R0, 0x2 ;  /* 0x00000000110c7211 */ /* 0x000fc800078410ff */
[-C--:B------:R-:W-:Y:S02]  /*1e5b0*/  LEA.HI.X.SX32 R13, R17, R137.reuse, 0x2, P2 ;  /* 0x00000089110d7211 */ /* 0x080fe400010f16ff */
[----:B----4-:R-:W-:Y:S02]  /*1e5c0*/  ISETP.LT.AND P3, PT, R14, UR4, !P0 ;  /* 0x000000040e007c0c */ /* 0x010fe4000c761270 */
[----:B------:R-:W-:Y:S02]  /*1e5d0*/  LEA R14, P6, R136, R0, 0x2 ;  /* 0x00000000880e7211 */ /* 0x000fe400078c10ff */
[----:B------:R-:W-:Y:S02]  /*1e5e0*/  ISETP.LT.AND P2, PT, R18, UR6, !P0 ;  /* 0x0000000612007c0c */ /* 0x000fe4000c741270 */
[----:B---3--:R-:W-:Y:S02]  /*1e5f0*/  ISETP.LT.AND P0, PT, R16, UR5, !P0 ;  /* 0x0000000510007c0c */ /* 0x008fe4000c701270 */
[----:B------:R-:W-:-:S02]  /*1e600*/  LEA.HI.X.SX32 R15, R136, R137, 0x2, P6 ;  /* 0x00000089880f7211 */ /* 0x000fc400030f16ff */
[C---:B-1----:R-:W-:Y:S01]  /*1e610*/  LEA R4, P6, R19.reuse, R0, 0x2 ;  /* 0x0000000013047211 */ /* 0x042fe200078c10ff */
[----:B------:R2:W-:Y:S03]  /*1e620*/  @P5 STG.E desc[UR42][R2.64], R130 ;  /* 0x0000008202005986 */ /* 0x0005e6000c10192a */
[----:B------:R-:W-:Y:S01]  /*1e630*/  LEA.HI.X.SX32 R5, R19, R137, 0x2, P6 ;  /* 0x0000008913057211 */ /* 0x000fe200030f16ff */
[----:B------:R2:W-:Y:S04]  /*1e640*/  @P4 STG.E desc[UR42][R6.64], R131 ;  /* 0x0000008306004986 */ /* 0x0005e8000c10192a */
[----:B------:R2:W-:Y:S04]  /*1e650*/  @P3 STG.E desc[UR42][R10.64], R20 ;  /* 0x000000140a003986 */ /* 0x0005e8000c10192a */
[----:B------:R2:W-:Y:S04]  /*1e660*/  @P2 STG.E desc[UR42][R12.64], R21 ;  /* 0x000000150c002986 */ /* 0x0005e8000c10192a */
[----:B------:R2:W-:Y:S04]  /*1e670*/  @P0 STG.E desc[UR42][R4.64], R22 ;  /* 0x0000001604000986 */ /* 0x0005e8000c10192a */
[----:B------:R2:W-:Y:S01]  /*1e680*/  @P1 STG.E desc[UR42][R14.64], R23 ;  /* 0x000000170e001986 */ /* 0x0005e2000c10192a */
[----:B------:R-:W-:Y:S06]  /*1e690*/  BAR.SYNC.DEFER_BLOCKING 0x0 ;  /* 0x0000000000007b1d */ /* 0x000fec0000010000 */
[----:B------:R-:W-:Y:S05]  /*1e6a0*/  BRA.U UP0, `(.L_x_13) ;  /* 0x0000000100a07547 */ /* 0x000fea000b800000 */
[----:B------:R-:W1:Y:S01]  /*1e6b0*/  S2UR UR5, SR_CgaCtaId ;  /* 0x00000000000579c3 */ /* 0x000e620000008800 */
[----:B------:R-:W-:Y:S01]  /*1e6c0*/  NOP ;  /* 0x0000000000007918 */ /* 0x000fe20000000000 */
[----:B------:R-:W-:Y:S01]  /*1e6d0*/  UMOV UR4, 0x50 ;  /* 0x0000005000047882 */ /* 0x000fe20000000000 */
[----:B------:R-:W-:Y:S02]  /*1e6e0*/  IMAD.U32 R0, RZ, RZ, UR32 ;  /* 0x00000020ff007e24 */ /* 0x000fe4000f8e00ff */
[----:B--2---:R-:W-:Y:S02]  /*1e6f0*/  IMAD.MOV.U32 R3, RZ, RZ, 0xff ;  /* 0x000000ffff037424 */ /* 0x004fe400078e00ff */
[----:B------:R-:W-:Y:S01]  /*1e700*/  IMAD.MOV.U32 R7, RZ, RZ, 0x1 ;  /* 0x00000001ff077424 */ /* 0x000fe200078e00ff */
[----:B------:R-:W-:-:S04]  /*1e710*/  LOP3.LUT R0, R0, 0xffff, RZ, 0xc0, !PT ;  /* 0x0000ffff00007812 */ /* 0x000fc800078ec0ff */
[----:B------:R-:W-:-:S05]  /*1e720*/  SHF.R.U32.HI R0, RZ, 0x5, R0 ;  /* 0x00000005ff007819 */ /* 0x000fca0000011600 */
[----:B------:R-:W-:Y:S01]  /*1e730*/  VIADD R2, R0, 0x10 ;  /* 0x0000001000027836 */ /* 0x000fe20000000000 */
[----:B------:R-:W-:Y:S01]  /*1e740*/  SHF.L.U32 R0, R3, R0, RZ ;  /* 0x0000000003007219 */ /* 0x000fe200000006ff */
[----:B-1----:R-:W-:-:S03]  /*1e750*/  ULEA UR6, UR5, UR4, 0x18 ;  /* 0x0000000405067291 */ /* 0x002fc6000f8ec0ff */
[----:B------:R-:W-:-:S04]  /*1e760*/  SHF.L.U32 R3, R7, R2, RZ ;  /* 0x0000000207037219 */ /* 0x000fc800000006ff */
[----:B------:R-:W-:Y:S02]  /*1e770*/  LOP3.LUT R0, R3, R0, RZ, 0xfc, !PT ;  /* 0x0000000003007212 */ /* 0x000fe400078efcff */
[----:B------:R-:W1:Y:S02]  /*1e780*/  LDS R5, [UR6] ;  /* 0x00000006ff057984 */ /* 0x000e640008000800 */
[C---:B------:R-:W-:Y:S02]  /*1e790*/  LOP3.LUT R2, R0.reuse, 0xffff, RZ, 0xc0, !PT ;  /* 0x0000ffff00027812 */ /* 0x040fe400078ec0ff */
[----:B-1----:R-:W-:-:S04]  /*1e7a0*/  LOP3.LUT R3, R0, 0xffff, R5, 0x80, !PT ;  /* 0x0000ffff00037812 */ /* 0x002fc800078e8005 */
[----:B------:R-:W-:-:S13]  /*1e7b0*/  ISETP.NE.AND P0, PT, R3, R2, PT ;  /* 0x000000020300720c */ /* 0x000fda0003f05270 */
[----:B------:R-:W-:Y:S05]  /*1e7c0*/  @P0 BRA `(.L_x_14) ;  /* 0x0000000000500947 */ /* 0x000fea0003800000 */
[----:B------:R-:W-:Y:S02]  /*1e7d0*/  SHF.R.U32.HI R5, RZ, 0x10, R5 ;  /* 0x00000010ff057819 */ /* 0x000fe40000011605 */
[----:B------:R-:W-:-:S04]  /*1e7e0*/  SHF.R.U32.HI R2, RZ, 0x10, R0 ;  /* 0x00000010ff027819 */ /* 0x000fc80000011600 */
[----:B------:R-:W-:-:S04]  /*1e7f0*/  LOP3.LUT R5, R5, R2, RZ, 0xc0, !PT ;  /* 0x0000000205057212 */ /* 0x000fc800078ec0ff */
[----:B------:R-:W-:-:S13]  /*1e800*/  ISETP.NE.AND P0, PT, R5, R2, PT ;  /* 0x000000020500720c */ /* 0x000fda0003f05270 */
[----:B------:R-:W-:Y:S05]  /*1e810*/  @P0 BRA `(.L_x_15) ;  /* 0x0000000000300947 */ /* 0x000fea0003800000 */
[----:B------:R-:W-:Y:S01]  /*1e820*/  R2UR UR4, R0 ;  /* 0x00000000000472ca */ /* 0x000fe200000e0000 */
[----:B------:R-:W-:Y:S01]  /*1e830*/  VOTEU.ANY UR5, UPT, PT ;  /* 0x0000000000057886 */ /* 0x000fe200038e0100 */
[----:B------:R-:W1:Y:S01]  /*1e840*/  S2R R0, SR_LANEID ;  /* 0x0000000000007919 */ /* 0x000e620000000000 */
[----:B------:R-:W-:-:S10]  /*1e850*/  UFLO.U32 UR5, UR5 ;  /* 0x00000005000572bd */ /* 0x000fd400080e0000 */
[----:B------:R-:W-:-:S06]  /*1e860*/  ULOP3.LUT UR4, URZ, UR4, URZ, 0x33, !UPT ;  /* 0x00000004ff047292 */ /* 0x000fcc000f8e33ff */
[----:B------:R-:W-:-:S04]  /*1e870*/  IMAD.U32 R2, RZ, RZ, UR4 ;  /* 0x00000004ff027e24 */ /* 0x000fc8000f8e00ff */
[----:B------:R-:W2:Y:S02]  /*1e880*/  REDUX UR7, R2 ;  /* 0x00000000020773c4 */ /* 0x000ea40000000000 */
[----:B------:R3:W-:Y:S01]  /*1e890*/  UTCATOMSWS.AND URZ, UR4 ;  /* 0x0000000400ff79e3 */ /* 0x0007e20008000000 */
[----:B-1----:R-:W-:Y:S01]  /*1e8a0*/  ISETP.EQ.U32.AND P0, PT, R0, UR5, PT ;  /* 0x0000000500007c0c */ /* 0x002fe2000bf02070 */
[----:B--2---:R-:W-:-:S12]  /*1e8b0*/  IMAD.U32 R0, RZ, RZ, UR7 ;  /* 0x00000007ff007e24 */ /* 0x004fd8000f8e00ff */
[----:B------:R3:W-:Y:S01]  /*1e8c0*/  @P0 ATOMS.AND RZ, [UR6], R0 ;  /* 0x00000000ffff098c */ /* 0x0007e2000a800006 */
[----:B------:R-:W-:Y:S05]  /*1e8d0*/  BRA `(.L_x_13) ;  /* 0x0000000000147947 */ /* 0x000fea0003800000 */
.L_x_15:
[----:B------:R-:W-:-:S07]  /*1e8e0*/  MOV R2, 0x1e900 ;  /* 0x0001e90000027802 */ /* 0x000fce0000000f00 */
[----:B------:R-:W-:Y:S05]  /*1e8f0*/  CALL.REL.NOINC `($__internal_0_$__cuda_sm10x_tcgen05_guardrail_trap_col_being_dealloced_not_returned_by_alloc) ;  /* 0x00000000002c7944 */ /* 0x000fea0003c00000 */
[----:B------:R-:W-:Y:S05]  /*1e900*/  BRA `(.L_x_13) ;  /* 0x0000000000087947 */ /* 0x000fea0003800000 */
.L_x_14:
[----:B------:R-:W-:-:S07]  /*1e910*/  MOV R2, 0x1e930 ;  /* 0x0001e93000027802 */ /* 0x000fce0000000f00 */
[----:B------:R-:W-:Y:S05]  /*1e920*/  CALL.REL.NOINC `($__internal_2_$__cuda_sm10x_tcgen05_guardrail_trap_unallocated_columns_being_dealloced) ;  /* 0x0000000000387944 */ /* 0x000fea0003c00000 */
.L_x_13:
[----:B------:R-:W-:Y:S01]  /*1e930*/  NOP ;  /* 0x0000000000007918 */ /* 0x000fe20000000000 */
[----:B---3--:R-:W-:Y:S05]  /*1e940*/  EXIT ;  /* 0x000000000000794d */ /* 0x008fea0003800000 */
.L_x_9:
[----:B------:R-:W1:Y:S02]  /*1e950*/  SYNCS.PHASECHK.TRANS64.TRYWAIT P4, [UR40], R126 ;  /* 0x0000007eff0075a7 */ /* 0x000e640008081128 */
[----:B-1----:R-:W-:Y:S05]  /*1e960*/  @!P4 BRA `(.L_x_9) ;  /* 0xfffffffc00f8c947 */ /* 0x002fea000383ffff */
[----:B------:R-:W-:Y:S05]  /*1e970*/  BRA `(.L_x_16) ;  /* 0xffffff84008c7947 */ /* 0x000fea000383ffff */
.L_x_12:
[----:B------:R-:W1:Y:S02]  /*1e980*/  SYNCS.PHASECHK.TRANS64.TRYWAIT P1, [UR31], R2 ;  /* 0x00000002ff0075a7 */ /* 0x000e64000802111f */
[----:B-1----:R-:W-:Y:S05]  /*1e990*/  @!P1 BRA `(.L_x_12) ;  /* 0xfffffffc00f89947 */ /* 0x002fea000383ffff */
[----:B------:R-:W-:Y:S05]  /*1e9a0*/  BRA `(.L_x_11) ;  /* 0xffffffb400a07947 */ /* 0x000fea000383ffff */
        .weak           $__internal_0_$__cuda_sm10x_tcgen05_guardrail_trap_col_being_dealloced_not_returned_by_alloc
        .type           $__internal_0_$__cuda_sm10x_tcgen05_guardrail_trap_col_being_dealloced_not_returned_by_alloc,@function
        .size           $__internal_0_$__cuda_sm10x_tcgen05_guardrail_trap_col_being_dealloced_not_returned_by_alloc,($__internal_1_$__cuda_sm10x_tcgen05_guardrail_trap_phase_invalid_during_alloc - $__internal_0_$__cuda_sm10x_tcgen05_guardrail_trap_col_being_dealloced_not_returned_by_alloc)
$__internal_0_$__cuda_sm10x_tcgen05_guardrail_trap_col_being_dealloced_not_returned_by_alloc:
[----:B------:R-:W-:Y:S05]  /*1e9b0*/  BPT.TRAP 0x1 ;  /* 0x000000040000795c */ /* 0x000fea0000300000 */
[----:B------:R-:W-:-:S04]  /*1e9c0*/  IMAD.MOV.U32 R3, RZ, RZ, 0x0 ;  /* 0x00000000ff037424 */ /* 0x000fc800078e00ff */
[----:B------:R-:W-:Y:S05]  /*1e9d0*/  RET.REL.NODEC R2 `(matmul_kernel) ;  /* 0xfffffe1402887950 */ /* 0x000fea0003c3ffff */
        .weak           $__internal_1_$__cuda_sm10x_tcgen05_guardrail_trap_phase_invalid_during_alloc
        .type           $__internal_1_$__cuda_sm10x_tcgen05_guardrail_trap_phase_invalid_during_alloc,@function
        .size           $__internal_1_$__cuda_sm10x_tcgen05_guardrail_trap_phase_invalid_during_alloc,($__internal_2_$__cuda_sm10x_tcgen05_guardrail_trap_unallocated_columns_being_dealloced - $__internal_1_$__cuda_sm10x_tcgen05_guardrail_trap_phase_invalid_during_alloc)
$__internal_1_$__cuda_sm10x_tcgen05_guardrail_trap_phase_invalid_during_alloc:
[----:B------:R-:W-:Y:S05]  /*1e9e0*/  BPT.TRAP 0x1 ;  /* 0x000000040000795c */ /* 0x000fea0000300000 */
[----:B------:R-:W-:-:S04]  /*1e9f0*/  IMAD.MOV.U32 R3, RZ, RZ, 0x0 ;  /* 0x00000000ff037424 */ /* 0x000fc800078e00ff */
[----:B------:R-:W-:Y:S05]  /*1ea00*/  RET.REL.NODEC R2 `(matmul_kernel) ;  /* 0xfffffe14027c7950 */ /* 0x000fea0003c3ffff */
        .weak           $__internal_2_$__cuda_sm10x_tcgen05_guardrail_trap_unallocated_columns_being_dealloced
        .type           $__internal_2_$__cuda_sm10x_tcgen05_guardrail_trap_unallocated_columns_being_dealloced,@function
        .size           $__internal_2_$__cuda_sm10x_tcgen05_guardrail_trap_unallocated_columns_being_dealloced,(.L_x_20 - $__internal_2_$__cuda_sm10x_tcgen05_guardrail_trap_unallocated_columns_being_dealloced)
$__internal_2_$__cuda_sm10x_tcgen05_guardrail_trap_unallocated_columns_being_dealloced:
[----:B------:R-:W-:Y:S05]  /*1ea10*/  BPT.TRAP 0x1 ;  /* 0x000000040000795c */ /* 0x000fea0000300000 */
[----:B------:R-:W-:-:S04]  /*1ea20*/  IMAD.MOV.U32 R3, RZ, RZ, 0x0 ;  /* 0x00000000ff037424 */ /* 0x000fc800078e00ff */
[----:B------:R-:W-:Y:S05]  /*1ea30*/  RET.REL.NODEC R2 `(matmul_kernel) ;  /* 0xfffffe1402707950 */ /* 0x000fea0003c3ffff */
.L_x_17:
[----:B------:R-:W-:-:S00]  /*1ea40*/  BRA `(.L_x_17) ;  /* 0xfffffffc00fc7947 */ /* 0x000fc0000383ffff */
[----:B------:R-:W-:-:S00]  /*1ea50*/  NOP ;  /* 0x0000000000007918 */ /* 0x000fc00000000000 */
        /* <DEDUP_REMOVED lines=10> */
.L_x_20:


//--------------------- .nv.shared.matmul_kernel  --------------------------
	.section	.nv.shared.matmul_kernel,"aw",@nobits
	.sectionflags	@""
	.align	16
	.zero		1024


//--------------------- .nv.shared.reserved.0     --------------------------
	.section	.nv.shared.reserved.0,"aw",@nobits
	.align	8
	.weak		__nv_reservedSMEM_offset_0_alias
	.size		__nv_reservedSMEM_offset_0_alias, 0, 64
	.other		__nv_reservedSMEM_offset_0_alias,@"STO_CUDA_RESERVED_SHARED STV_DEFAULT"
__nv_reservedSMEM_offset_0_alias:
	.zero		0
.nv.shared.reserved.0:
	.zero		64
	.weak		__nv_reservedSMEM_allocation_phase
	.type		__nv_reservedSMEM_allocation_phase,@object
	.size		__nv_reservedSMEM_allocation_phase,(.L_0 - __nv_reservedSMEM_allocation_phase)
__nv_reservedSMEM_allocation_phase:
	.zero		1
.L_0:
	.zero		7
	.weak		__nv_reservedSMEM_devtool_atexit_pc
	.type		__nv_reservedSMEM_devtool_atexit_pc,@object
	.size		__nv_reservedSMEM_devtool_atexit_pc,(__nv_reservedSMEM_allocation_mask - __nv_reservedSMEM_devtool_atexit_pc)
__nv_reservedSMEM_devtool_atexit_pc:
	.zero		8
	.weak		__nv_reservedSMEM_allocation_mask
	.type		__nv_reservedSMEM_allocation_mask,@object
	.size		__nv_reservedSMEM_allocation_mask,(.L_2 - __nv_reservedSMEM_allocation_mask)
__nv_reservedSMEM_allocation_mask:
	.zero		4
.L_2:


//--------------------- .nv.constant0.matmul_kernel --------------------------
	.section	.nv.constant0.matmul_kernel,"a",@progbits
	.sectionflags	@""
	.align	4
.nv.constant0.matmul_kernel:
	.zero		976


//--------------------- SYMBOLS --------------------------

	.type		.nv.reservedSmem.offset0,@object
	.size		.nv.reservedSmem.offset0,0x4
	.type		.nv.reservedSmem.cap,@object
	.size		.nv.reservedSmem.cap,0x4
